//
// Generated by NVIDIA NVVM Compiler
//
// Compiler Build ID: CL-36424714
// Cuda compilation tools, release 13.0, V13.0.88
// Based on NVVM 20.0.0
//

.version 9.0
.target sm_100
.address_size 64

	// .globl	_Z13phase1_kernelPiii
.global .align 4 .u32 INF = 1073741823;
// _ZZ13phase1_kernelPiiiE3s_D has been demoted
// _ZZ17phase2_row_kernelPiiiE7s_pivot has been demoted
// _ZZ17phase2_row_kernelPiiiE5s_row has been demoted
// _ZZ17phase2_col_kernelPiiiE7s_pivot has been demoted
// _ZZ17phase2_col_kernelPiiiE5s_col has been demoted
// _ZZ13phase3_kernelPiiiE5s_row has been demoted
// _ZZ13phase3_kernelPiiiE5s_col has been demoted

.visible .entry _Z13phase1_kernelPiii(
	.param .u64 .ptr .align 1 _Z13phase1_kernelPiii_param_0,
	.param .u32 _Z13phase1_kernelPiii_param_1,
	.param .u32 _Z13phase1_kernelPiii_param_2
)
{
	.reg .b32 	%r<4463>;
	.reg .b64 	%rd<11>;
	// demoted variable
	.shared .align 4 .b8 _ZZ13phase1_kernelPiiiE3s_D[23104];
	ld.param.u64 	%rd1, [_Z13phase1_kernelPiii_param_0];
	ld.param.u32 	%r1, [_Z13phase1_kernelPiii_param_1];
	ld.param.u32 	%r2, [_Z13phase1_kernelPiii_param_2];
	cvta.to.global.u64 	%rd2, %rd1;
	mul.lo.s32 	%r3, %r2, 76;
	mov.u32 	%r4, %tid.y;
	mov.u32 	%r5, %tid.x;
	add.s32 	%r6, %r4, %r3;
	mad.lo.s32 	%r7, %r6, %r1, %r3;
	mov.u32 	%r8, _ZZ13phase1_kernelPiiiE3s_D;
	mad.lo.s32 	%r9, %r4, 304, %r8;
	add.s32 	%r10, %r7, %r5;
	mul.wide.s32 	%rd3, %r10, 4;
	add.s64 	%rd4, %rd2, %rd3;
	ld.global.u32 	%r11, [%rd4];
	shl.b32 	%r12, %r5, 2;
	add.s32 	%r13, %r9, %r12;
	st.shared.u32 	[%r13], %r11;
	ld.global.u32 	%r14, [%rd4+76];
	st.shared.u32 	[%r13+76], %r14;
	ld.global.u32 	%r15, [%rd4+152];
	st.shared.u32 	[%r13+152], %r15;
	ld.global.u32 	%r16, [%rd4+228];
	st.shared.u32 	[%r13+228], %r16;
	add.s32 	%r17, %r6, 19;
	mad.lo.s32 	%r18, %r17, %r1, %r3;
	add.s32 	%r19, %r18, %r5;
	mul.wide.s32 	%rd5, %r19, 4;
	add.s64 	%rd6, %rd2, %rd5;
	ld.global.u32 	%r20, [%rd6];
	st.shared.u32 	[%r13+5776], %r20;
	ld.global.u32 	%r21, [%rd6+76];
	st.shared.u32 	[%r13+5852], %r21;
	ld.global.u32 	%r22, [%rd6+152];
	st.shared.u32 	[%r13+5928], %r22;
	ld.global.u32 	%r23, [%rd6+228];
	st.shared.u32 	[%r13+6004], %r23;
	add.s32 	%r24, %r6, 38;
	mad.lo.s32 	%r25, %r24, %r1, %r3;
	add.s32 	%r26, %r25, %r5;
	mul.wide.s32 	%rd7, %r26, 4;
	add.s64 	%rd8, %rd2, %rd7;
	ld.global.u32 	%r27, [%rd8];
	st.shared.u32 	[%r13+11552], %r27;
	ld.global.u32 	%r28, [%rd8+76];
	st.shared.u32 	[%r13+11628], %r28;
	ld.global.u32 	%r29, [%rd8+152];
	st.shared.u32 	[%r13+11704], %r29;
	ld.global.u32 	%r30, [%rd8+228];
	st.shared.u32 	[%r13+11780], %r30;
	add.s32 	%r31, %r6, 57;
	mad.lo.s32 	%r32, %r31, %r1, %r3;
	add.s32 	%r33, %r32, %r5;
	mul.wide.s32 	%rd9, %r33, 4;
	add.s64 	%rd10, %rd2, %rd9;
	ld.global.u32 	%r34, [%rd10];
	st.shared.u32 	[%r13+17328], %r34;
	ld.global.u32 	%r35, [%rd10+76];
	st.shared.u32 	[%r13+17404], %r35;
	ld.global.u32 	%r36, [%rd10+152];
	st.shared.u32 	[%r13+17480], %r36;
	ld.global.u32 	%r37, [%rd10+228];
	st.shared.u32 	[%r13+17556], %r37;
	bar.sync 	0;
	ld.shared.u32 	%r38, [%r13];
	ld.shared.u32 	%r39, [%r9];
	add.s32 	%r40, %r8, %r12;
	ld.shared.u32 	%r41, [%r40];
	add.s32 	%r42, %r41, %r39;
	min.s32 	%r43, %r38, %r42;
	st.shared.u32 	[%r13], %r43;
	ld.shared.u32 	%r44, [%r13+76];
	ld.shared.u32 	%r45, [%r9];
	ld.shared.u32 	%r46, [%r40+76];
	add.s32 	%r47, %r46, %r45;
	min.s32 	%r48, %r44, %r47;
	st.shared.u32 	[%r13+76], %r48;
	ld.shared.u32 	%r49, [%r13+152];
	ld.shared.u32 	%r50, [%r40+152];
	add.s32 	%r51, %r50, %r45;
	min.s32 	%r52, %r49, %r51;
	st.shared.u32 	[%r13+152], %r52;
	ld.shared.u32 	%r53, [%r13+228];
	ld.shared.u32 	%r54, [%r40+228];
	add.s32 	%r55, %r54, %r45;
	min.s32 	%r56, %r53, %r55;
	st.shared.u32 	[%r13+228], %r56;
	ld.shared.u32 	%r57, [%r13+5776];
	ld.shared.u32 	%r58, [%r9+5776];
	ld.shared.u32 	%r59, [%r40];
	add.s32 	%r60, %r59, %r58;
	min.s32 	%r61, %r57, %r60;
	st.shared.u32 	[%r13+5776], %r61;
	ld.shared.u32 	%r62, [%r13+5852];
	ld.shared.u32 	%r63, [%r9+5776];
	ld.shared.u32 	%r64, [%r40+76];
	add.s32 	%r65, %r64, %r63;
	min.s32 	%r66, %r62, %r65;
	ld.shared.u32 	%r67, [%r13+5928];
	ld.shared.u32 	%r68, [%r40+152];
	add.s32 	%r69, %r68, %r63;
	min.s32 	%r70, %r67, %r69;
	ld.shared.u32 	%r71, [%r13+6004];
	ld.shared.u32 	%r72, [%r40+228];
	add.s32 	%r73, %r72, %r63;
	min.s32 	%r74, %r71, %r73;
	ld.shared.u32 	%r75, [%r13+11552];
	ld.shared.u32 	%r76, [%r9+11552];
	add.s32 	%r77, %r59, %r76;
	min.s32 	%r78, %r75, %r77;
	st.shared.u32 	[%r13+11552], %r78;
	ld.shared.u32 	%r79, [%r13+11628];
	ld.shared.u32 	%r80, [%r9+11552];
	add.s32 	%r81, %r64, %r80;
	min.s32 	%r82, %r79, %r81;
	ld.shared.u32 	%r83, [%r13+11704];
	add.s32 	%r84, %r68, %r80;
	min.s32 	%r85, %r83, %r84;
	ld.shared.u32 	%r86, [%r13+11780];
	add.s32 	%r87, %r72, %r80;
	min.s32 	%r88, %r86, %r87;
	ld.shared.u32 	%r89, [%r13+17328];
	ld.shared.u32 	%r90, [%r9+17328];
	add.s32 	%r91, %r59, %r90;
	min.s32 	%r92, %r89, %r91;
	st.shared.u32 	[%r13+17328], %r92;
	ld.shared.u32 	%r93, [%r13+17404];
	ld.shared.u32 	%r94, [%r9+17328];
	add.s32 	%r95, %r64, %r94;
	min.s32 	%r96, %r93, %r95;
	ld.shared.u32 	%r97, [%r13+17480];
	add.s32 	%r98, %r68, %r94;
	min.s32 	%r99, %r97, %r98;
	ld.shared.u32 	%r100, [%r13+17556];
	add.s32 	%r101, %r72, %r94;
	min.s32 	%r102, %r100, %r101;
	ld.shared.u32 	%r103, [%r9+4];
	ld.shared.u32 	%r104, [%r40+304];
	add.s32 	%r105, %r104, %r103;
	min.s32 	%r106, %r43, %r105;
	st.shared.u32 	[%r13], %r106;
	ld.shared.u32 	%r107, [%r9+4];
	ld.shared.u32 	%r108, [%r40+380];
	add.s32 	%r109, %r108, %r107;
	min.s32 	%r110, %r48, %r109;
	st.shared.u32 	[%r13+76], %r110;
	ld.shared.u32 	%r111, [%r40+456];
	add.s32 	%r112, %r111, %r107;
	min.s32 	%r113, %r52, %r112;
	st.shared.u32 	[%r13+152], %r113;
	ld.shared.u32 	%r114, [%r40+532];
	add.s32 	%r115, %r114, %r107;
	min.s32 	%r116, %r56, %r115;
	st.shared.u32 	[%r13+228], %r116;
	ld.shared.u32 	%r117, [%r9+5780];
	ld.shared.u32 	%r118, [%r40+304];
	add.s32 	%r119, %r118, %r117;
	min.s32 	%r120, %r61, %r119;
	st.shared.u32 	[%r13+5776], %r120;
	ld.shared.u32 	%r121, [%r9+5780];
	ld.shared.u32 	%r122, [%r40+380];
	add.s32 	%r123, %r122, %r121;
	min.s32 	%r124, %r66, %r123;
	ld.shared.u32 	%r125, [%r40+456];
	add.s32 	%r126, %r125, %r121;
	min.s32 	%r127, %r70, %r126;
	ld.shared.u32 	%r128, [%r40+532];
	add.s32 	%r129, %r128, %r121;
	min.s32 	%r130, %r74, %r129;
	ld.shared.u32 	%r131, [%r9+11556];
	add.s32 	%r132, %r118, %r131;
	min.s32 	%r133, %r78, %r132;
	st.shared.u32 	[%r13+11552], %r133;
	ld.shared.u32 	%r134, [%r9+11556];
	add.s32 	%r135, %r122, %r134;
	min.s32 	%r136, %r82, %r135;
	add.s32 	%r137, %r125, %r134;
	min.s32 	%r138, %r85, %r137;
	add.s32 	%r139, %r128, %r134;
	min.s32 	%r140, %r88, %r139;
	ld.shared.u32 	%r141, [%r9+17332];
	add.s32 	%r142, %r118, %r141;
	min.s32 	%r143, %r92, %r142;
	st.shared.u32 	[%r13+17328], %r143;
	ld.shared.u32 	%r144, [%r9+17332];
	add.s32 	%r145, %r122, %r144;
	min.s32 	%r146, %r96, %r145;
	add.s32 	%r147, %r125, %r144;
	min.s32 	%r148, %r99, %r147;
	add.s32 	%r149, %r128, %r144;
	min.s32 	%r150, %r102, %r149;
	ld.shared.u32 	%r151, [%r9+8];
	ld.shared.u32 	%r152, [%r40+608];
	add.s32 	%r153, %r152, %r151;
	min.s32 	%r154, %r106, %r153;
	st.shared.u32 	[%r13], %r154;
	ld.shared.u32 	%r155, [%r9+8];
	ld.shared.u32 	%r156, [%r40+684];
	add.s32 	%r157, %r156, %r155;
	min.s32 	%r158, %r110, %r157;
	st.shared.u32 	[%r13+76], %r158;
	ld.shared.u32 	%r159, [%r40+760];
	add.s32 	%r160, %r159, %r155;
	min.s32 	%r161, %r113, %r160;
	st.shared.u32 	[%r13+152], %r161;
	ld.shared.u32 	%r162, [%r40+836];
	add.s32 	%r163, %r162, %r155;
	min.s32 	%r164, %r116, %r163;
	st.shared.u32 	[%r13+228], %r164;
	ld.shared.u32 	%r165, [%r9+5784];
	ld.shared.u32 	%r166, [%r40+608];
	add.s32 	%r167, %r166, %r165;
	min.s32 	%r168, %r120, %r167;
	st.shared.u32 	[%r13+5776], %r168;
	ld.shared.u32 	%r169, [%r9+5784];
	ld.shared.u32 	%r170, [%r40+684];
	add.s32 	%r171, %r170, %r169;
	min.s32 	%r172, %r124, %r171;
	ld.shared.u32 	%r173, [%r40+760];
	add.s32 	%r174, %r173, %r169;
	min.s32 	%r175, %r127, %r174;
	ld.shared.u32 	%r176, [%r40+836];
	add.s32 	%r177, %r176, %r169;
	min.s32 	%r178, %r130, %r177;
	ld.shared.u32 	%r179, [%r9+11560];
	add.s32 	%r180, %r166, %r179;
	min.s32 	%r181, %r133, %r180;
	st.shared.u32 	[%r13+11552], %r181;
	ld.shared.u32 	%r182, [%r9+11560];
	add.s32 	%r183, %r170, %r182;
	min.s32 	%r184, %r136, %r183;
	add.s32 	%r185, %r173, %r182;
	min.s32 	%r186, %r138, %r185;
	add.s32 	%r187, %r176, %r182;
	min.s32 	%r188, %r140, %r187;
	ld.shared.u32 	%r189, [%r9+17336];
	add.s32 	%r190, %r166, %r189;
	min.s32 	%r191, %r143, %r190;
	st.shared.u32 	[%r13+17328], %r191;
	ld.shared.u32 	%r192, [%r9+17336];
	add.s32 	%r193, %r170, %r192;
	min.s32 	%r194, %r146, %r193;
	add.s32 	%r195, %r173, %r192;
	min.s32 	%r196, %r148, %r195;
	add.s32 	%r197, %r176, %r192;
	min.s32 	%r198, %r150, %r197;
	ld.shared.u32 	%r199, [%r9+12];
	ld.shared.u32 	%r200, [%r40+912];
	add.s32 	%r201, %r200, %r199;
	min.s32 	%r202, %r154, %r201;
	st.shared.u32 	[%r13], %r202;
	ld.shared.u32 	%r203, [%r9+12];
	ld.shared.u32 	%r204, [%r40+988];
	add.s32 	%r205, %r204, %r203;
	min.s32 	%r206, %r158, %r205;
	st.shared.u32 	[%r13+76], %r206;
	ld.shared.u32 	%r207, [%r40+1064];
	add.s32 	%r208, %r207, %r203;
	min.s32 	%r209, %r161, %r208;
	st.shared.u32 	[%r13+152], %r209;
	ld.shared.u32 	%r210, [%r40+1140];
	add.s32 	%r211, %r210, %r203;
	min.s32 	%r212, %r164, %r211;
	st.shared.u32 	[%r13+228], %r212;
	ld.shared.u32 	%r213, [%r9+5788];
	ld.shared.u32 	%r214, [%r40+912];
	add.s32 	%r215, %r214, %r213;
	min.s32 	%r216, %r168, %r215;
	st.shared.u32 	[%r13+5776], %r216;
	ld.shared.u32 	%r217, [%r9+5788];
	ld.shared.u32 	%r218, [%r40+988];
	add.s32 	%r219, %r218, %r217;
	min.s32 	%r220, %r172, %r219;
	ld.shared.u32 	%r221, [%r40+1064];
	add.s32 	%r222, %r221, %r217;
	min.s32 	%r223, %r175, %r222;
	ld.shared.u32 	%r224, [%r40+1140];
	add.s32 	%r225, %r224, %r217;
	min.s32 	%r226, %r178, %r225;
	ld.shared.u32 	%r227, [%r9+11564];
	add.s32 	%r228, %r214, %r227;
	min.s32 	%r229, %r181, %r228;
	st.shared.u32 	[%r13+11552], %r229;
	ld.shared.u32 	%r230, [%r9+11564];
	add.s32 	%r231, %r218, %r230;
	min.s32 	%r232, %r184, %r231;
	add.s32 	%r233, %r221, %r230;
	min.s32 	%r234, %r186, %r233;
	add.s32 	%r235, %r224, %r230;
	min.s32 	%r236, %r188, %r235;
	ld.shared.u32 	%r237, [%r9+17340];
	add.s32 	%r238, %r214, %r237;
	min.s32 	%r239, %r191, %r238;
	st.shared.u32 	[%r13+17328], %r239;
	ld.shared.u32 	%r240, [%r9+17340];
	add.s32 	%r241, %r218, %r240;
	min.s32 	%r242, %r194, %r241;
	add.s32 	%r243, %r221, %r240;
	min.s32 	%r244, %r196, %r243;
	add.s32 	%r245, %r224, %r240;
	min.s32 	%r246, %r198, %r245;
	ld.shared.u32 	%r247, [%r9+16];
	ld.shared.u32 	%r248, [%r40+1216];
	add.s32 	%r249, %r248, %r247;
	min.s32 	%r250, %r202, %r249;
	st.shared.u32 	[%r13], %r250;
	ld.shared.u32 	%r251, [%r9+16];
	ld.shared.u32 	%r252, [%r40+1292];
	add.s32 	%r253, %r252, %r251;
	min.s32 	%r254, %r206, %r253;
	st.shared.u32 	[%r13+76], %r254;
	ld.shared.u32 	%r255, [%r40+1368];
	add.s32 	%r256, %r255, %r251;
	min.s32 	%r257, %r209, %r256;
	st.shared.u32 	[%r13+152], %r257;
	ld.shared.u32 	%r258, [%r40+1444];
	add.s32 	%r259, %r258, %r251;
	min.s32 	%r260, %r212, %r259;
	st.shared.u32 	[%r13+228], %r260;
	ld.shared.u32 	%r261, [%r9+5792];
	ld.shared.u32 	%r262, [%r40+1216];
	add.s32 	%r263, %r262, %r261;
	min.s32 	%r264, %r216, %r263;
	st.shared.u32 	[%r13+5776], %r264;
	ld.shared.u32 	%r265, [%r9+5792];
	ld.shared.u32 	%r266, [%r40+1292];
	add.s32 	%r267, %r266, %r265;
	min.s32 	%r268, %r220, %r267;
	ld.shared.u32 	%r269, [%r40+1368];
	add.s32 	%r270, %r269, %r265;
	min.s32 	%r271, %r223, %r270;
	ld.shared.u32 	%r272, [%r40+1444];
	add.s32 	%r273, %r272, %r265;
	min.s32 	%r274, %r226, %r273;
	ld.shared.u32 	%r275, [%r9+11568];
	add.s32 	%r276, %r262, %r275;
	min.s32 	%r277, %r229, %r276;
	st.shared.u32 	[%r13+11552], %r277;
	ld.shared.u32 	%r278, [%r9+11568];
	add.s32 	%r279, %r266, %r278;
	min.s32 	%r280, %r232, %r279;
	add.s32 	%r281, %r269, %r278;
	min.s32 	%r282, %r234, %r281;
	add.s32 	%r283, %r272, %r278;
	min.s32 	%r284, %r236, %r283;
	ld.shared.u32 	%r285, [%r9+17344];
	add.s32 	%r286, %r262, %r285;
	min.s32 	%r287, %r239, %r286;
	st.shared.u32 	[%r13+17328], %r287;
	ld.shared.u32 	%r288, [%r9+17344];
	add.s32 	%r289, %r266, %r288;
	min.s32 	%r290, %r242, %r289;
	add.s32 	%r291, %r269, %r288;
	min.s32 	%r292, %r244, %r291;
	add.s32 	%r293, %r272, %r288;
	min.s32 	%r294, %r246, %r293;
	ld.shared.u32 	%r295, [%r9+20];
	ld.shared.u32 	%r296, [%r40+1520];
	add.s32 	%r297, %r296, %r295;
	min.s32 	%r298, %r250, %r297;
	st.shared.u32 	[%r13], %r298;
	ld.shared.u32 	%r299, [%r9+20];
	ld.shared.u32 	%r300, [%r40+1596];
	add.s32 	%r301, %r300, %r299;
	min.s32 	%r302, %r254, %r301;
	st.shared.u32 	[%r13+76], %r302;
	ld.shared.u32 	%r303, [%r40+1672];
	add.s32 	%r304, %r303, %r299;
	min.s32 	%r305, %r257, %r304;
	st.shared.u32 	[%r13+152], %r305;
	ld.shared.u32 	%r306, [%r40+1748];
	add.s32 	%r307, %r306, %r299;
	min.s32 	%r308, %r260, %r307;
	st.shared.u32 	[%r13+228], %r308;
	ld.shared.u32 	%r309, [%r9+5796];
	ld.shared.u32 	%r310, [%r40+1520];
	add.s32 	%r311, %r310, %r309;
	min.s32 	%r312, %r264, %r311;
	st.shared.u32 	[%r13+5776], %r312;
	ld.shared.u32 	%r313, [%r9+5796];
	ld.shared.u32 	%r314, [%r40+1596];
	add.s32 	%r315, %r314, %r313;
	min.s32 	%r316, %r268, %r315;
	ld.shared.u32 	%r317, [%r40+1672];
	add.s32 	%r318, %r317, %r313;
	min.s32 	%r319, %r271, %r318;
	ld.shared.u32 	%r320, [%r40+1748];
	add.s32 	%r321, %r320, %r313;
	min.s32 	%r322, %r274, %r321;
	ld.shared.u32 	%r323, [%r9+11572];
	add.s32 	%r324, %r310, %r323;
	min.s32 	%r325, %r277, %r324;
	st.shared.u32 	[%r13+11552], %r325;
	ld.shared.u32 	%r326, [%r9+11572];
	add.s32 	%r327, %r314, %r326;
	min.s32 	%r328, %r280, %r327;
	add.s32 	%r329, %r317, %r326;
	min.s32 	%r330, %r282, %r329;
	add.s32 	%r331, %r320, %r326;
	min.s32 	%r332, %r284, %r331;
	ld.shared.u32 	%r333, [%r9+17348];
	add.s32 	%r334, %r310, %r333;
	min.s32 	%r335, %r287, %r334;
	st.shared.u32 	[%r13+17328], %r335;
	ld.shared.u32 	%r336, [%r9+17348];
	add.s32 	%r337, %r314, %r336;
	min.s32 	%r338, %r290, %r337;
	add.s32 	%r339, %r317, %r336;
	min.s32 	%r340, %r292, %r339;
	add.s32 	%r341, %r320, %r336;
	min.s32 	%r342, %r294, %r341;
	ld.shared.u32 	%r343, [%r9+24];
	ld.shared.u32 	%r344, [%r40+1824];
	add.s32 	%r345, %r344, %r343;
	min.s32 	%r346, %r298, %r345;
	st.shared.u32 	[%r13], %r346;
	ld.shared.u32 	%r347, [%r9+24];
	ld.shared.u32 	%r348, [%r40+1900];
	add.s32 	%r349, %r348, %r347;
	min.s32 	%r350, %r302, %r349;
	st.shared.u32 	[%r13+76], %r350;
	ld.shared.u32 	%r351, [%r40+1976];
	add.s32 	%r352, %r351, %r347;
	min.s32 	%r353, %r305, %r352;
	st.shared.u32 	[%r13+152], %r353;
	ld.shared.u32 	%r354, [%r40+2052];
	add.s32 	%r355, %r354, %r347;
	min.s32 	%r356, %r308, %r355;
	st.shared.u32 	[%r13+228], %r356;
	ld.shared.u32 	%r357, [%r9+5800];
	ld.shared.u32 	%r358, [%r40+1824];
	add.s32 	%r359, %r358, %r357;
	min.s32 	%r360, %r312, %r359;
	st.shared.u32 	[%r13+5776], %r360;
	ld.shared.u32 	%r361, [%r9+5800];
	ld.shared.u32 	%r362, [%r40+1900];
	add.s32 	%r363, %r362, %r361;
	min.s32 	%r364, %r316, %r363;
	ld.shared.u32 	%r365, [%r40+1976];
	add.s32 	%r366, %r365, %r361;
	min.s32 	%r367, %r319, %r366;
	ld.shared.u32 	%r368, [%r40+2052];
	add.s32 	%r369, %r368, %r361;
	min.s32 	%r370, %r322, %r369;
	ld.shared.u32 	%r371, [%r9+11576];
	add.s32 	%r372, %r358, %r371;
	min.s32 	%r373, %r325, %r372;
	st.shared.u32 	[%r13+11552], %r373;
	ld.shared.u32 	%r374, [%r9+11576];
	add.s32 	%r375, %r362, %r374;
	min.s32 	%r376, %r328, %r375;
	add.s32 	%r377, %r365, %r374;
	min.s32 	%r378, %r330, %r377;
	add.s32 	%r379, %r368, %r374;
	min.s32 	%r380, %r332, %r379;
	ld.shared.u32 	%r381, [%r9+17352];
	add.s32 	%r382, %r358, %r381;
	min.s32 	%r383, %r335, %r382;
	st.shared.u32 	[%r13+17328], %r383;
	ld.shared.u32 	%r384, [%r9+17352];
	add.s32 	%r385, %r362, %r384;
	min.s32 	%r386, %r338, %r385;
	add.s32 	%r387, %r365, %r384;
	min.s32 	%r388, %r340, %r387;
	add.s32 	%r389, %r368, %r384;
	min.s32 	%r390, %r342, %r389;
	ld.shared.u32 	%r391, [%r9+28];
	ld.shared.u32 	%r392, [%r40+2128];
	add.s32 	%r393, %r392, %r391;
	min.s32 	%r394, %r346, %r393;
	st.shared.u32 	[%r13], %r394;
	ld.shared.u32 	%r395, [%r9+28];
	ld.shared.u32 	%r396, [%r40+2204];
	add.s32 	%r397, %r396, %r395;
	min.s32 	%r398, %r350, %r397;
	st.shared.u32 	[%r13+76], %r398;
	ld.shared.u32 	%r399, [%r40+2280];
	add.s32 	%r400, %r399, %r395;
	min.s32 	%r401, %r353, %r400;
	st.shared.u32 	[%r13+152], %r401;
	ld.shared.u32 	%r402, [%r40+2356];
	add.s32 	%r403, %r402, %r395;
	min.s32 	%r404, %r356, %r403;
	st.shared.u32 	[%r13+228], %r404;
	ld.shared.u32 	%r405, [%r9+5804];
	ld.shared.u32 	%r406, [%r40+2128];
	add.s32 	%r407, %r406, %r405;
	min.s32 	%r408, %r360, %r407;
	st.shared.u32 	[%r13+5776], %r408;
	ld.shared.u32 	%r409, [%r9+5804];
	ld.shared.u32 	%r410, [%r40+2204];
	add.s32 	%r411, %r410, %r409;
	min.s32 	%r412, %r364, %r411;
	ld.shared.u32 	%r413, [%r40+2280];
	add.s32 	%r414, %r413, %r409;
	min.s32 	%r415, %r367, %r414;
	ld.shared.u32 	%r416, [%r40+2356];
	add.s32 	%r417, %r416, %r409;
	min.s32 	%r418, %r370, %r417;
	ld.shared.u32 	%r419, [%r9+11580];
	add.s32 	%r420, %r406, %r419;
	min.s32 	%r421, %r373, %r420;
	st.shared.u32 	[%r13+11552], %r421;
	ld.shared.u32 	%r422, [%r9+11580];
	add.s32 	%r423, %r410, %r422;
	min.s32 	%r424, %r376, %r423;
	add.s32 	%r425, %r413, %r422;
	min.s32 	%r426, %r378, %r425;
	add.s32 	%r427, %r416, %r422;
	min.s32 	%r428, %r380, %r427;
	ld.shared.u32 	%r429, [%r9+17356];
	add.s32 	%r430, %r406, %r429;
	min.s32 	%r431, %r383, %r430;
	st.shared.u32 	[%r13+17328], %r431;
	ld.shared.u32 	%r432, [%r9+17356];
	add.s32 	%r433, %r410, %r432;
	min.s32 	%r434, %r386, %r433;
	add.s32 	%r435, %r413, %r432;
	min.s32 	%r436, %r388, %r435;
	add.s32 	%r437, %r416, %r432;
	min.s32 	%r438, %r390, %r437;
	ld.shared.u32 	%r439, [%r9+32];
	ld.shared.u32 	%r440, [%r40+2432];
	add.s32 	%r441, %r440, %r439;
	min.s32 	%r442, %r394, %r441;
	st.shared.u32 	[%r13], %r442;
	ld.shared.u32 	%r443, [%r9+32];
	ld.shared.u32 	%r444, [%r40+2508];
	add.s32 	%r445, %r444, %r443;
	min.s32 	%r446, %r398, %r445;
	st.shared.u32 	[%r13+76], %r446;
	ld.shared.u32 	%r447, [%r40+2584];
	add.s32 	%r448, %r447, %r443;
	min.s32 	%r449, %r401, %r448;
	st.shared.u32 	[%r13+152], %r449;
	ld.shared.u32 	%r450, [%r40+2660];
	add.s32 	%r451, %r450, %r443;
	min.s32 	%r452, %r404, %r451;
	st.shared.u32 	[%r13+228], %r452;
	ld.shared.u32 	%r453, [%r9+5808];
	ld.shared.u32 	%r454, [%r40+2432];
	add.s32 	%r455, %r454, %r453;
	min.s32 	%r456, %r408, %r455;
	st.shared.u32 	[%r13+5776], %r456;
	ld.shared.u32 	%r457, [%r9+5808];
	ld.shared.u32 	%r458, [%r40+2508];
	add.s32 	%r459, %r458, %r457;
	min.s32 	%r460, %r412, %r459;
	ld.shared.u32 	%r461, [%r40+2584];
	add.s32 	%r462, %r461, %r457;
	min.s32 	%r463, %r415, %r462;
	ld.shared.u32 	%r464, [%r40+2660];
	add.s32 	%r465, %r464, %r457;
	min.s32 	%r466, %r418, %r465;
	ld.shared.u32 	%r467, [%r9+11584];
	add.s32 	%r468, %r454, %r467;
	min.s32 	%r469, %r421, %r468;
	st.shared.u32 	[%r13+11552], %r469;
	ld.shared.u32 	%r470, [%r9+11584];
	add.s32 	%r471, %r458, %r470;
	min.s32 	%r472, %r424, %r471;
	add.s32 	%r473, %r461, %r470;
	min.s32 	%r474, %r426, %r473;
	add.s32 	%r475, %r464, %r470;
	min.s32 	%r476, %r428, %r475;
	ld.shared.u32 	%r477, [%r9+17360];
	add.s32 	%r478, %r454, %r477;
	min.s32 	%r479, %r431, %r478;
	st.shared.u32 	[%r13+17328], %r479;
	ld.shared.u32 	%r480, [%r9+17360];
	add.s32 	%r481, %r458, %r480;
	min.s32 	%r482, %r434, %r481;
	add.s32 	%r483, %r461, %r480;
	min.s32 	%r484, %r436, %r483;
	add.s32 	%r485, %r464, %r480;
	min.s32 	%r486, %r438, %r485;
	ld.shared.u32 	%r487, [%r9+36];
	ld.shared.u32 	%r488, [%r40+2736];
	add.s32 	%r489, %r488, %r487;
	min.s32 	%r490, %r442, %r489;
	st.shared.u32 	[%r13], %r490;
	ld.shared.u32 	%r491, [%r9+36];
	ld.shared.u32 	%r492, [%r40+2812];
	add.s32 	%r493, %r492, %r491;
	min.s32 	%r494, %r446, %r493;
	st.shared.u32 	[%r13+76], %r494;
	ld.shared.u32 	%r495, [%r40+2888];
	add.s32 	%r496, %r495, %r491;
	min.s32 	%r497, %r449, %r496;
	st.shared.u32 	[%r13+152], %r497;
	ld.shared.u32 	%r498, [%r40+2964];
	add.s32 	%r499, %r498, %r491;
	min.s32 	%r500, %r452, %r499;
	st.shared.u32 	[%r13+228], %r500;
	ld.shared.u32 	%r501, [%r9+5812];
	ld.shared.u32 	%r502, [%r40+2736];
	add.s32 	%r503, %r502, %r501;
	min.s32 	%r504, %r456, %r503;
	st.shared.u32 	[%r13+5776], %r504;
	ld.shared.u32 	%r505, [%r9+5812];
	ld.shared.u32 	%r506, [%r40+2812];
	add.s32 	%r507, %r506, %r505;
	min.s32 	%r508, %r460, %r507;
	ld.shared.u32 	%r509, [%r40+2888];
	add.s32 	%r510, %r509, %r505;
	min.s32 	%r511, %r463, %r510;
	ld.shared.u32 	%r512, [%r40+2964];
	add.s32 	%r513, %r512, %r505;
	min.s32 	%r514, %r466, %r513;
	ld.shared.u32 	%r515, [%r9+11588];
	add.s32 	%r516, %r502, %r515;
	min.s32 	%r517, %r469, %r516;
	st.shared.u32 	[%r13+11552], %r517;
	ld.shared.u32 	%r518, [%r9+11588];
	add.s32 	%r519, %r506, %r518;
	min.s32 	%r520, %r472, %r519;
	add.s32 	%r521, %r509, %r518;
	min.s32 	%r522, %r474, %r521;
	add.s32 	%r523, %r512, %r518;
	min.s32 	%r524, %r476, %r523;
	ld.shared.u32 	%r525, [%r9+17364];
	add.s32 	%r526, %r502, %r525;
	min.s32 	%r527, %r479, %r526;
	st.shared.u32 	[%r13+17328], %r527;
	ld.shared.u32 	%r528, [%r9+17364];
	add.s32 	%r529, %r506, %r528;
	min.s32 	%r530, %r482, %r529;
	add.s32 	%r531, %r509, %r528;
	min.s32 	%r532, %r484, %r531;
	add.s32 	%r533, %r512, %r528;
	min.s32 	%r534, %r486, %r533;
	ld.shared.u32 	%r535, [%r9+40];
	ld.shared.u32 	%r536, [%r40+3040];
	add.s32 	%r537, %r536, %r535;
	min.s32 	%r538, %r490, %r537;
	st.shared.u32 	[%r13], %r538;
	ld.shared.u32 	%r539, [%r9+40];
	ld.shared.u32 	%r540, [%r40+3116];
	add.s32 	%r541, %r540, %r539;
	min.s32 	%r542, %r494, %r541;
	st.shared.u32 	[%r13+76], %r542;
	ld.shared.u32 	%r543, [%r40+3192];
	add.s32 	%r544, %r543, %r539;
	min.s32 	%r545, %r497, %r544;
	st.shared.u32 	[%r13+152], %r545;
	ld.shared.u32 	%r546, [%r40+3268];
	add.s32 	%r547, %r546, %r539;
	min.s32 	%r548, %r500, %r547;
	st.shared.u32 	[%r13+228], %r548;
	ld.shared.u32 	%r549, [%r9+5816];
	ld.shared.u32 	%r550, [%r40+3040];
	add.s32 	%r551, %r550, %r549;
	min.s32 	%r552, %r504, %r551;
	st.shared.u32 	[%r13+5776], %r552;
	ld.shared.u32 	%r553, [%r9+5816];
	ld.shared.u32 	%r554, [%r40+3116];
	add.s32 	%r555, %r554, %r553;
	min.s32 	%r556, %r508, %r555;
	ld.shared.u32 	%r557, [%r40+3192];
	add.s32 	%r558, %r557, %r553;
	min.s32 	%r559, %r511, %r558;
	ld.shared.u32 	%r560, [%r40+3268];
	add.s32 	%r561, %r560, %r553;
	min.s32 	%r562, %r514, %r561;
	ld.shared.u32 	%r563, [%r9+11592];
	add.s32 	%r564, %r550, %r563;
	min.s32 	%r565, %r517, %r564;
	st.shared.u32 	[%r13+11552], %r565;
	ld.shared.u32 	%r566, [%r9+11592];
	add.s32 	%r567, %r554, %r566;
	min.s32 	%r568, %r520, %r567;
	add.s32 	%r569, %r557, %r566;
	min.s32 	%r570, %r522, %r569;
	add.s32 	%r571, %r560, %r566;
	min.s32 	%r572, %r524, %r571;
	ld.shared.u32 	%r573, [%r9+17368];
	add.s32 	%r574, %r550, %r573;
	min.s32 	%r575, %r527, %r574;
	st.shared.u32 	[%r13+17328], %r575;
	ld.shared.u32 	%r576, [%r9+17368];
	add.s32 	%r577, %r554, %r576;
	min.s32 	%r578, %r530, %r577;
	add.s32 	%r579, %r557, %r576;
	min.s32 	%r580, %r532, %r579;
	add.s32 	%r581, %r560, %r576;
	min.s32 	%r582, %r534, %r581;
	ld.shared.u32 	%r583, [%r9+44];
	ld.shared.u32 	%r584, [%r40+3344];
	add.s32 	%r585, %r584, %r583;
	min.s32 	%r586, %r538, %r585;
	st.shared.u32 	[%r13], %r586;
	ld.shared.u32 	%r587, [%r9+44];
	ld.shared.u32 	%r588, [%r40+3420];
	add.s32 	%r589, %r588, %r587;
	min.s32 	%r590, %r542, %r589;
	st.shared.u32 	[%r13+76], %r590;
	ld.shared.u32 	%r591, [%r40+3496];
	add.s32 	%r592, %r591, %r587;
	min.s32 	%r593, %r545, %r592;
	st.shared.u32 	[%r13+152], %r593;
	ld.shared.u32 	%r594, [%r40+3572];
	add.s32 	%r595, %r594, %r587;
	min.s32 	%r596, %r548, %r595;
	st.shared.u32 	[%r13+228], %r596;
	ld.shared.u32 	%r597, [%r9+5820];
	ld.shared.u32 	%r598, [%r40+3344];
	add.s32 	%r599, %r598, %r597;
	min.s32 	%r600, %r552, %r599;
	st.shared.u32 	[%r13+5776], %r600;
	ld.shared.u32 	%r601, [%r9+5820];
	ld.shared.u32 	%r602, [%r40+3420];
	add.s32 	%r603, %r602, %r601;
	min.s32 	%r604, %r556, %r603;
	ld.shared.u32 	%r605, [%r40+3496];
	add.s32 	%r606, %r605, %r601;
	min.s32 	%r607, %r559, %r606;
	ld.shared.u32 	%r608, [%r40+3572];
	add.s32 	%r609, %r608, %r601;
	min.s32 	%r610, %r562, %r609;
	ld.shared.u32 	%r611, [%r9+11596];
	add.s32 	%r612, %r598, %r611;
	min.s32 	%r613, %r565, %r612;
	st.shared.u32 	[%r13+11552], %r613;
	ld.shared.u32 	%r614, [%r9+11596];
	add.s32 	%r615, %r602, %r614;
	min.s32 	%r616, %r568, %r615;
	add.s32 	%r617, %r605, %r614;
	min.s32 	%r618, %r570, %r617;
	add.s32 	%r619, %r608, %r614;
	min.s32 	%r620, %r572, %r619;
	ld.shared.u32 	%r621, [%r9+17372];
	add.s32 	%r622, %r598, %r621;
	min.s32 	%r623, %r575, %r622;
	st.shared.u32 	[%r13+17328], %r623;
	ld.shared.u32 	%r624, [%r9+17372];
	add.s32 	%r625, %r602, %r624;
	min.s32 	%r626, %r578, %r625;
	add.s32 	%r627, %r605, %r624;
	min.s32 	%r628, %r580, %r627;
	add.s32 	%r629, %r608, %r624;
	min.s32 	%r630, %r582, %r629;
	ld.shared.u32 	%r631, [%r9+48];
	ld.shared.u32 	%r632, [%r40+3648];
	add.s32 	%r633, %r632, %r631;
	min.s32 	%r634, %r586, %r633;
	st.shared.u32 	[%r13], %r634;
	ld.shared.u32 	%r635, [%r9+48];
	ld.shared.u32 	%r636, [%r40+3724];
	add.s32 	%r637, %r636, %r635;
	min.s32 	%r638, %r590, %r637;
	st.shared.u32 	[%r13+76], %r638;
	ld.shared.u32 	%r639, [%r40+3800];
	add.s32 	%r640, %r639, %r635;
	min.s32 	%r641, %r593, %r640;
	st.shared.u32 	[%r13+152], %r641;
	ld.shared.u32 	%r642, [%r40+3876];
	add.s32 	%r643, %r642, %r635;
	min.s32 	%r644, %r596, %r643;
	st.shared.u32 	[%r13+228], %r644;
	ld.shared.u32 	%r645, [%r9+5824];
	ld.shared.u32 	%r646, [%r40+3648];
	add.s32 	%r647, %r646, %r645;
	min.s32 	%r648, %r600, %r647;
	st.shared.u32 	[%r13+5776], %r648;
	ld.shared.u32 	%r649, [%r9+5824];
	ld.shared.u32 	%r650, [%r40+3724];
	add.s32 	%r651, %r650, %r649;
	min.s32 	%r652, %r604, %r651;
	ld.shared.u32 	%r653, [%r40+3800];
	add.s32 	%r654, %r653, %r649;
	min.s32 	%r655, %r607, %r654;
	ld.shared.u32 	%r656, [%r40+3876];
	add.s32 	%r657, %r656, %r649;
	min.s32 	%r658, %r610, %r657;
	ld.shared.u32 	%r659, [%r9+11600];
	add.s32 	%r660, %r646, %r659;
	min.s32 	%r661, %r613, %r660;
	st.shared.u32 	[%r13+11552], %r661;
	ld.shared.u32 	%r662, [%r9+11600];
	add.s32 	%r663, %r650, %r662;
	min.s32 	%r664, %r616, %r663;
	add.s32 	%r665, %r653, %r662;
	min.s32 	%r666, %r618, %r665;
	add.s32 	%r667, %r656, %r662;
	min.s32 	%r668, %r620, %r667;
	ld.shared.u32 	%r669, [%r9+17376];
	add.s32 	%r670, %r646, %r669;
	min.s32 	%r671, %r623, %r670;
	st.shared.u32 	[%r13+17328], %r671;
	ld.shared.u32 	%r672, [%r9+17376];
	add.s32 	%r673, %r650, %r672;
	min.s32 	%r674, %r626, %r673;
	add.s32 	%r675, %r653, %r672;
	min.s32 	%r676, %r628, %r675;
	add.s32 	%r677, %r656, %r672;
	min.s32 	%r678, %r630, %r677;
	ld.shared.u32 	%r679, [%r9+52];
	ld.shared.u32 	%r680, [%r40+3952];
	add.s32 	%r681, %r680, %r679;
	min.s32 	%r682, %r634, %r681;
	st.shared.u32 	[%r13], %r682;
	ld.shared.u32 	%r683, [%r9+52];
	ld.shared.u32 	%r684, [%r40+4028];
	add.s32 	%r685, %r684, %r683;
	min.s32 	%r686, %r638, %r685;
	st.shared.u32 	[%r13+76], %r686;
	ld.shared.u32 	%r687, [%r40+4104];
	add.s32 	%r688, %r687, %r683;
	min.s32 	%r689, %r641, %r688;
	st.shared.u32 	[%r13+152], %r689;
	ld.shared.u32 	%r690, [%r40+4180];
	add.s32 	%r691, %r690, %r683;
	min.s32 	%r692, %r644, %r691;
	st.shared.u32 	[%r13+228], %r692;
	ld.shared.u32 	%r693, [%r9+5828];
	ld.shared.u32 	%r694, [%r40+3952];
	add.s32 	%r695, %r694, %r693;
	min.s32 	%r696, %r648, %r695;
	st.shared.u32 	[%r13+5776], %r696;
	ld.shared.u32 	%r697, [%r9+5828];
	ld.shared.u32 	%r698, [%r40+4028];
	add.s32 	%r699, %r698, %r697;
	min.s32 	%r700, %r652, %r699;
	ld.shared.u32 	%r701, [%r40+4104];
	add.s32 	%r702, %r701, %r697;
	min.s32 	%r703, %r655, %r702;
	ld.shared.u32 	%r704, [%r40+4180];
	add.s32 	%r705, %r704, %r697;
	min.s32 	%r706, %r658, %r705;
	ld.shared.u32 	%r707, [%r9+11604];
	add.s32 	%r708, %r694, %r707;
	min.s32 	%r709, %r661, %r708;
	st.shared.u32 	[%r13+11552], %r709;
	ld.shared.u32 	%r710, [%r9+11604];
	add.s32 	%r711, %r698, %r710;
	min.s32 	%r712, %r664, %r711;
	add.s32 	%r713, %r701, %r710;
	min.s32 	%r714, %r666, %r713;
	add.s32 	%r715, %r704, %r710;
	min.s32 	%r716, %r668, %r715;
	ld.shared.u32 	%r717, [%r9+17380];
	add.s32 	%r718, %r694, %r717;
	min.s32 	%r719, %r671, %r718;
	st.shared.u32 	[%r13+17328], %r719;
	ld.shared.u32 	%r720, [%r9+17380];
	add.s32 	%r721, %r698, %r720;
	min.s32 	%r722, %r674, %r721;
	add.s32 	%r723, %r701, %r720;
	min.s32 	%r724, %r676, %r723;
	add.s32 	%r725, %r704, %r720;
	min.s32 	%r726, %r678, %r725;
	ld.shared.u32 	%r727, [%r9+56];
	ld.shared.u32 	%r728, [%r40+4256];
	add.s32 	%r729, %r728, %r727;
	min.s32 	%r730, %r682, %r729;
	st.shared.u32 	[%r13], %r730;
	ld.shared.u32 	%r731, [%r9+56];
	ld.shared.u32 	%r732, [%r40+4332];
	add.s32 	%r733, %r732, %r731;
	min.s32 	%r734, %r686, %r733;
	st.shared.u32 	[%r13+76], %r734;
	ld.shared.u32 	%r735, [%r40+4408];
	add.s32 	%r736, %r735, %r731;
	min.s32 	%r737, %r689, %r736;
	st.shared.u32 	[%r13+152], %r737;
	ld.shared.u32 	%r738, [%r40+4484];
	add.s32 	%r739, %r738, %r731;
	min.s32 	%r740, %r692, %r739;
	st.shared.u32 	[%r13+228], %r740;
	ld.shared.u32 	%r741, [%r9+5832];
	ld.shared.u32 	%r742, [%r40+4256];
	add.s32 	%r743, %r742, %r741;
	min.s32 	%r744, %r696, %r743;
	st.shared.u32 	[%r13+5776], %r744;
	ld.shared.u32 	%r745, [%r9+5832];
	ld.shared.u32 	%r746, [%r40+4332];
	add.s32 	%r747, %r746, %r745;
	min.s32 	%r748, %r700, %r747;
	ld.shared.u32 	%r749, [%r40+4408];
	add.s32 	%r750, %r749, %r745;
	min.s32 	%r751, %r703, %r750;
	ld.shared.u32 	%r752, [%r40+4484];
	add.s32 	%r753, %r752, %r745;
	min.s32 	%r754, %r706, %r753;
	ld.shared.u32 	%r755, [%r9+11608];
	add.s32 	%r756, %r742, %r755;
	min.s32 	%r757, %r709, %r756;
	st.shared.u32 	[%r13+11552], %r757;
	ld.shared.u32 	%r758, [%r9+11608];
	add.s32 	%r759, %r746, %r758;
	min.s32 	%r760, %r712, %r759;
	add.s32 	%r761, %r749, %r758;
	min.s32 	%r762, %r714, %r761;
	add.s32 	%r763, %r752, %r758;
	min.s32 	%r764, %r716, %r763;
	ld.shared.u32 	%r765, [%r9+17384];
	add.s32 	%r766, %r742, %r765;
	min.s32 	%r767, %r719, %r766;
	st.shared.u32 	[%r13+17328], %r767;
	ld.shared.u32 	%r768, [%r9+17384];
	add.s32 	%r769, %r746, %r768;
	min.s32 	%r770, %r722, %r769;
	add.s32 	%r771, %r749, %r768;
	min.s32 	%r772, %r724, %r771;
	add.s32 	%r773, %r752, %r768;
	min.s32 	%r774, %r726, %r773;
	ld.shared.u32 	%r775, [%r9+60];
	ld.shared.u32 	%r776, [%r40+4560];
	add.s32 	%r777, %r776, %r775;
	min.s32 	%r778, %r730, %r777;
	st.shared.u32 	[%r13], %r778;
	ld.shared.u32 	%r779, [%r9+60];
	ld.shared.u32 	%r780, [%r40+4636];
	add.s32 	%r781, %r780, %r779;
	min.s32 	%r782, %r734, %r781;
	st.shared.u32 	[%r13+76], %r782;
	ld.shared.u32 	%r783, [%r40+4712];
	add.s32 	%r784, %r783, %r779;
	min.s32 	%r785, %r737, %r784;
	st.shared.u32 	[%r13+152], %r785;
	ld.shared.u32 	%r786, [%r40+4788];
	add.s32 	%r787, %r786, %r779;
	min.s32 	%r788, %r740, %r787;
	st.shared.u32 	[%r13+228], %r788;
	ld.shared.u32 	%r789, [%r9+5836];
	ld.shared.u32 	%r790, [%r40+4560];
	add.s32 	%r791, %r790, %r789;
	min.s32 	%r792, %r744, %r791;
	st.shared.u32 	[%r13+5776], %r792;
	ld.shared.u32 	%r793, [%r9+5836];
	ld.shared.u32 	%r794, [%r40+4636];
	add.s32 	%r795, %r794, %r793;
	min.s32 	%r796, %r748, %r795;
	ld.shared.u32 	%r797, [%r40+4712];
	add.s32 	%r798, %r797, %r793;
	min.s32 	%r799, %r751, %r798;
	ld.shared.u32 	%r800, [%r40+4788];
	add.s32 	%r801, %r800, %r793;
	min.s32 	%r802, %r754, %r801;
	ld.shared.u32 	%r803, [%r9+11612];
	add.s32 	%r804, %r790, %r803;
	min.s32 	%r805, %r757, %r804;
	st.shared.u32 	[%r13+11552], %r805;
	ld.shared.u32 	%r806, [%r9+11612];
	add.s32 	%r807, %r794, %r806;
	min.s32 	%r808, %r760, %r807;
	add.s32 	%r809, %r797, %r806;
	min.s32 	%r810, %r762, %r809;
	add.s32 	%r811, %r800, %r806;
	min.s32 	%r812, %r764, %r811;
	ld.shared.u32 	%r813, [%r9+17388];
	add.s32 	%r814, %r790, %r813;
	min.s32 	%r815, %r767, %r814;
	st.shared.u32 	[%r13+17328], %r815;
	ld.shared.u32 	%r816, [%r9+17388];
	add.s32 	%r817, %r794, %r816;
	min.s32 	%r818, %r770, %r817;
	add.s32 	%r819, %r797, %r816;
	min.s32 	%r820, %r772, %r819;
	add.s32 	%r821, %r800, %r816;
	min.s32 	%r822, %r774, %r821;
	ld.shared.u32 	%r823, [%r9+64];
	ld.shared.u32 	%r824, [%r40+4864];
	add.s32 	%r825, %r824, %r823;
	min.s32 	%r826, %r778, %r825;
	st.shared.u32 	[%r13], %r826;
	ld.shared.u32 	%r827, [%r9+64];
	ld.shared.u32 	%r828, [%r40+4940];
	add.s32 	%r829, %r828, %r827;
	min.s32 	%r830, %r782, %r829;
	st.shared.u32 	[%r13+76], %r830;
	ld.shared.u32 	%r831, [%r40+5016];
	add.s32 	%r832, %r831, %r827;
	min.s32 	%r833, %r785, %r832;
	st.shared.u32 	[%r13+152], %r833;
	ld.shared.u32 	%r834, [%r40+5092];
	add.s32 	%r835, %r834, %r827;
	min.s32 	%r836, %r788, %r835;
	st.shared.u32 	[%r13+228], %r836;
	ld.shared.u32 	%r837, [%r9+5840];
	ld.shared.u32 	%r838, [%r40+4864];
	add.s32 	%r839, %r838, %r837;
	min.s32 	%r840, %r792, %r839;
	st.shared.u32 	[%r13+5776], %r840;
	ld.shared.u32 	%r841, [%r9+5840];
	ld.shared.u32 	%r842, [%r40+4940];
	add.s32 	%r843, %r842, %r841;
	min.s32 	%r844, %r796, %r843;
	ld.shared.u32 	%r845, [%r40+5016];
	add.s32 	%r846, %r845, %r841;
	min.s32 	%r847, %r799, %r846;
	ld.shared.u32 	%r848, [%r40+5092];
	add.s32 	%r849, %r848, %r841;
	min.s32 	%r850, %r802, %r849;
	ld.shared.u32 	%r851, [%r9+11616];
	add.s32 	%r852, %r838, %r851;
	min.s32 	%r853, %r805, %r852;
	st.shared.u32 	[%r13+11552], %r853;
	ld.shared.u32 	%r854, [%r9+11616];
	add.s32 	%r855, %r842, %r854;
	min.s32 	%r856, %r808, %r855;
	add.s32 	%r857, %r845, %r854;
	min.s32 	%r858, %r810, %r857;
	add.s32 	%r859, %r848, %r854;
	min.s32 	%r860, %r812, %r859;
	ld.shared.u32 	%r861, [%r9+17392];
	add.s32 	%r862, %r838, %r861;
	min.s32 	%r863, %r815, %r862;
	st.shared.u32 	[%r13+17328], %r863;
	ld.shared.u32 	%r864, [%r9+17392];
	add.s32 	%r865, %r842, %r864;
	min.s32 	%r866, %r818, %r865;
	add.s32 	%r867, %r845, %r864;
	min.s32 	%r868, %r820, %r867;
	add.s32 	%r869, %r848, %r864;
	min.s32 	%r870, %r822, %r869;
	ld.shared.u32 	%r871, [%r9+68];
	ld.shared.u32 	%r872, [%r40+5168];
	add.s32 	%r873, %r872, %r871;
	min.s32 	%r874, %r826, %r873;
	st.shared.u32 	[%r13], %r874;
	ld.shared.u32 	%r875, [%r9+68];
	ld.shared.u32 	%r876, [%r40+5244];
	add.s32 	%r877, %r876, %r875;
	min.s32 	%r878, %r830, %r877;
	st.shared.u32 	[%r13+76], %r878;
	ld.shared.u32 	%r879, [%r40+5320];
	add.s32 	%r880, %r879, %r875;
	min.s32 	%r881, %r833, %r880;
	st.shared.u32 	[%r13+152], %r881;
	ld.shared.u32 	%r882, [%r40+5396];
	add.s32 	%r883, %r882, %r875;
	min.s32 	%r884, %r836, %r883;
	st.shared.u32 	[%r13+228], %r884;
	ld.shared.u32 	%r885, [%r9+5844];
	ld.shared.u32 	%r886, [%r40+5168];
	add.s32 	%r887, %r886, %r885;
	min.s32 	%r888, %r840, %r887;
	st.shared.u32 	[%r13+5776], %r888;
	ld.shared.u32 	%r889, [%r9+5844];
	ld.shared.u32 	%r890, [%r40+5244];
	add.s32 	%r891, %r890, %r889;
	min.s32 	%r892, %r844, %r891;
	ld.shared.u32 	%r893, [%r40+5320];
	add.s32 	%r894, %r893, %r889;
	min.s32 	%r895, %r847, %r894;
	ld.shared.u32 	%r896, [%r40+5396];
	add.s32 	%r897, %r896, %r889;
	min.s32 	%r898, %r850, %r897;
	ld.shared.u32 	%r899, [%r9+11620];
	add.s32 	%r900, %r886, %r899;
	min.s32 	%r901, %r853, %r900;
	st.shared.u32 	[%r13+11552], %r901;
	ld.shared.u32 	%r902, [%r9+11620];
	add.s32 	%r903, %r890, %r902;
	min.s32 	%r904, %r856, %r903;
	add.s32 	%r905, %r893, %r902;
	min.s32 	%r906, %r858, %r905;
	add.s32 	%r907, %r896, %r902;
	min.s32 	%r908, %r860, %r907;
	ld.shared.u32 	%r909, [%r9+17396];
	add.s32 	%r910, %r886, %r909;
	min.s32 	%r911, %r863, %r910;
	st.shared.u32 	[%r13+17328], %r911;
	ld.shared.u32 	%r912, [%r9+17396];
	add.s32 	%r913, %r890, %r912;
	min.s32 	%r914, %r866, %r913;
	add.s32 	%r915, %r893, %r912;
	min.s32 	%r916, %r868, %r915;
	add.s32 	%r917, %r896, %r912;
	min.s32 	%r918, %r870, %r917;
	ld.shared.u32 	%r919, [%r9+72];
	ld.shared.u32 	%r920, [%r40+5472];
	add.s32 	%r921, %r920, %r919;
	min.s32 	%r922, %r874, %r921;
	st.shared.u32 	[%r13], %r922;
	ld.shared.u32 	%r923, [%r9+72];
	ld.shared.u32 	%r924, [%r40+5548];
	add.s32 	%r925, %r924, %r923;
	min.s32 	%r926, %r878, %r925;
	st.shared.u32 	[%r13+76], %r926;
	ld.shared.u32 	%r927, [%r40+5624];
	add.s32 	%r928, %r927, %r923;
	min.s32 	%r929, %r881, %r928;
	st.shared.u32 	[%r13+152], %r929;
	ld.shared.u32 	%r930, [%r40+5700];
	add.s32 	%r931, %r930, %r923;
	min.s32 	%r932, %r884, %r931;
	st.shared.u32 	[%r13+228], %r932;
	ld.shared.u32 	%r933, [%r9+5848];
	ld.shared.u32 	%r934, [%r40+5472];
	add.s32 	%r935, %r934, %r933;
	min.s32 	%r936, %r888, %r935;
	st.shared.u32 	[%r13+5776], %r936;
	ld.shared.u32 	%r937, [%r9+5848];
	ld.shared.u32 	%r938, [%r40+5548];
	add.s32 	%r939, %r938, %r937;
	min.s32 	%r940, %r892, %r939;
	st.shared.u32 	[%r13+5852], %r940;
	ld.shared.u32 	%r941, [%r40+5624];
	add.s32 	%r942, %r941, %r937;
	min.s32 	%r943, %r895, %r942;
	st.shared.u32 	[%r13+5928], %r943;
	ld.shared.u32 	%r944, [%r40+5700];
	add.s32 	%r945, %r944, %r937;
	min.s32 	%r946, %r898, %r945;
	st.shared.u32 	[%r13+6004], %r946;
	ld.shared.u32 	%r947, [%r9+11624];
	add.s32 	%r948, %r934, %r947;
	min.s32 	%r949, %r901, %r948;
	st.shared.u32 	[%r13+11552], %r949;
	ld.shared.u32 	%r950, [%r9+11624];
	add.s32 	%r951, %r938, %r950;
	min.s32 	%r952, %r904, %r951;
	st.shared.u32 	[%r13+11628], %r952;
	add.s32 	%r953, %r941, %r950;
	min.s32 	%r954, %r906, %r953;
	add.s32 	%r955, %r944, %r950;
	min.s32 	%r956, %r908, %r955;
	ld.shared.u32 	%r957, [%r9+17400];
	add.s32 	%r958, %r934, %r957;
	min.s32 	%r959, %r911, %r958;
	st.shared.u32 	[%r13+17328], %r959;
	ld.shared.u32 	%r960, [%r9+17400];
	add.s32 	%r961, %r938, %r960;
	min.s32 	%r962, %r914, %r961;
	st.shared.u32 	[%r13+17404], %r962;
	add.s32 	%r963, %r941, %r960;
	min.s32 	%r964, %r916, %r963;
	add.s32 	%r965, %r944, %r960;
	min.s32 	%r966, %r918, %r965;
	ld.shared.u32 	%r967, [%r9+76];
	ld.shared.u32 	%r968, [%r40+5776];
	add.s32 	%r969, %r968, %r967;
	min.s32 	%r970, %r922, %r969;
	st.shared.u32 	[%r13], %r970;
	ld.shared.u32 	%r971, [%r9+76];
	ld.shared.u32 	%r972, [%r40+5852];
	add.s32 	%r973, %r972, %r971;
	min.s32 	%r974, %r926, %r973;
	st.shared.u32 	[%r13+76], %r974;
	ld.shared.u32 	%r975, [%r9+76];
	ld.shared.u32 	%r976, [%r40+5928];
	add.s32 	%r977, %r976, %r975;
	min.s32 	%r978, %r929, %r977;
	st.shared.u32 	[%r13+152], %r978;
	ld.shared.u32 	%r979, [%r40+6004];
	add.s32 	%r980, %r979, %r975;
	min.s32 	%r981, %r932, %r980;
	st.shared.u32 	[%r13+228], %r981;
	ld.shared.u32 	%r982, [%r9+5852];
	ld.shared.u32 	%r983, [%r40+5776];
	add.s32 	%r984, %r983, %r982;
	min.s32 	%r985, %r936, %r984;
	st.shared.u32 	[%r13+5776], %r985;
	ld.shared.u32 	%r986, [%r9+5852];
	ld.shared.u32 	%r987, [%r40+5852];
	add.s32 	%r988, %r987, %r986;
	min.s32 	%r989, %r940, %r988;
	st.shared.u32 	[%r13+5852], %r989;
	ld.shared.u32 	%r990, [%r9+5852];
	ld.shared.u32 	%r991, [%r40+5928];
	add.s32 	%r992, %r991, %r990;
	min.s32 	%r993, %r943, %r992;
	st.shared.u32 	[%r13+5928], %r993;
	ld.shared.u32 	%r994, [%r40+6004];
	add.s32 	%r995, %r994, %r990;
	min.s32 	%r996, %r946, %r995;
	st.shared.u32 	[%r13+6004], %r996;
	ld.shared.u32 	%r997, [%r9+11628];
	ld.shared.u32 	%r998, [%r40+5776];
	add.s32 	%r999, %r998, %r997;
	min.s32 	%r1000, %r949, %r999;
	st.shared.u32 	[%r13+11552], %r1000;
	ld.shared.u32 	%r1001, [%r9+11628];
	ld.shared.u32 	%r1002, [%r40+5852];
	add.s32 	%r1003, %r1002, %r1001;
	min.s32 	%r1004, %r952, %r1003;
	st.shared.u32 	[%r13+11628], %r1004;
	ld.shared.u32 	%r1005, [%r9+11628];
	ld.shared.u32 	%r1006, [%r40+5928];
	add.s32 	%r1007, %r1006, %r1005;
	min.s32 	%r1008, %r954, %r1007;
	ld.shared.u32 	%r1009, [%r40+6004];
	add.s32 	%r1010, %r1009, %r1005;
	min.s32 	%r1011, %r956, %r1010;
	ld.shared.u32 	%r1012, [%r9+17404];
	add.s32 	%r1013, %r998, %r1012;
	min.s32 	%r1014, %r959, %r1013;
	st.shared.u32 	[%r13+17328], %r1014;
	ld.shared.u32 	%r1015, [%r9+17404];
	add.s32 	%r1016, %r1002, %r1015;
	min.s32 	%r1017, %r962, %r1016;
	st.shared.u32 	[%r13+17404], %r1017;
	ld.shared.u32 	%r1018, [%r9+17404];
	add.s32 	%r1019, %r1006, %r1018;
	min.s32 	%r1020, %r964, %r1019;
	add.s32 	%r1021, %r1009, %r1018;
	min.s32 	%r1022, %r966, %r1021;
	ld.shared.u32 	%r1023, [%r9+80];
	ld.shared.u32 	%r1024, [%r40+6080];
	add.s32 	%r1025, %r1024, %r1023;
	min.s32 	%r1026, %r970, %r1025;
	st.shared.u32 	[%r13], %r1026;
	ld.shared.u32 	%r1027, [%r9+80];
	ld.shared.u32 	%r1028, [%r40+6156];
	add.s32 	%r1029, %r1028, %r1027;
	min.s32 	%r1030, %r974, %r1029;
	st.shared.u32 	[%r13+76], %r1030;
	ld.shared.u32 	%r1031, [%r9+80];
	ld.shared.u32 	%r1032, [%r40+6232];
	add.s32 	%r1033, %r1032, %r1031;
	min.s32 	%r1034, %r978, %r1033;
	st.shared.u32 	[%r13+152], %r1034;
	ld.shared.u32 	%r1035, [%r40+6308];
	add.s32 	%r1036, %r1035, %r1031;
	min.s32 	%r1037, %r981, %r1036;
	st.shared.u32 	[%r13+228], %r1037;
	ld.shared.u32 	%r1038, [%r9+5856];
	ld.shared.u32 	%r1039, [%r40+6080];
	add.s32 	%r1040, %r1039, %r1038;
	min.s32 	%r1041, %r985, %r1040;
	st.shared.u32 	[%r13+5776], %r1041;
	ld.shared.u32 	%r1042, [%r9+5856];
	ld.shared.u32 	%r1043, [%r40+6156];
	add.s32 	%r1044, %r1043, %r1042;
	min.s32 	%r1045, %r989, %r1044;
	st.shared.u32 	[%r13+5852], %r1045;
	ld.shared.u32 	%r1046, [%r9+5856];
	ld.shared.u32 	%r1047, [%r40+6232];
	add.s32 	%r1048, %r1047, %r1046;
	min.s32 	%r1049, %r993, %r1048;
	st.shared.u32 	[%r13+5928], %r1049;
	ld.shared.u32 	%r1050, [%r40+6308];
	add.s32 	%r1051, %r1050, %r1046;
	min.s32 	%r1052, %r996, %r1051;
	st.shared.u32 	[%r13+6004], %r1052;
	ld.shared.u32 	%r1053, [%r9+11632];
	ld.shared.u32 	%r1054, [%r40+6080];
	add.s32 	%r1055, %r1054, %r1053;
	min.s32 	%r1056, %r1000, %r1055;
	st.shared.u32 	[%r13+11552], %r1056;
	ld.shared.u32 	%r1057, [%r9+11632];
	ld.shared.u32 	%r1058, [%r40+6156];
	add.s32 	%r1059, %r1058, %r1057;
	min.s32 	%r1060, %r1004, %r1059;
	st.shared.u32 	[%r13+11628], %r1060;
	ld.shared.u32 	%r1061, [%r9+11632];
	ld.shared.u32 	%r1062, [%r40+6232];
	add.s32 	%r1063, %r1062, %r1061;
	min.s32 	%r1064, %r1008, %r1063;
	ld.shared.u32 	%r1065, [%r40+6308];
	add.s32 	%r1066, %r1065, %r1061;
	min.s32 	%r1067, %r1011, %r1066;
	ld.shared.u32 	%r1068, [%r9+17408];
	add.s32 	%r1069, %r1054, %r1068;
	min.s32 	%r1070, %r1014, %r1069;
	st.shared.u32 	[%r13+17328], %r1070;
	ld.shared.u32 	%r1071, [%r9+17408];
	add.s32 	%r1072, %r1058, %r1071;
	min.s32 	%r1073, %r1017, %r1072;
	st.shared.u32 	[%r13+17404], %r1073;
	ld.shared.u32 	%r1074, [%r9+17408];
	add.s32 	%r1075, %r1062, %r1074;
	min.s32 	%r1076, %r1020, %r1075;
	add.s32 	%r1077, %r1065, %r1074;
	min.s32 	%r1078, %r1022, %r1077;
	ld.shared.u32 	%r1079, [%r9+84];
	ld.shared.u32 	%r1080, [%r40+6384];
	add.s32 	%r1081, %r1080, %r1079;
	min.s32 	%r1082, %r1026, %r1081;
	st.shared.u32 	[%r13], %r1082;
	ld.shared.u32 	%r1083, [%r9+84];
	ld.shared.u32 	%r1084, [%r40+6460];
	add.s32 	%r1085, %r1084, %r1083;
	min.s32 	%r1086, %r1030, %r1085;
	st.shared.u32 	[%r13+76], %r1086;
	ld.shared.u32 	%r1087, [%r9+84];
	ld.shared.u32 	%r1088, [%r40+6536];
	add.s32 	%r1089, %r1088, %r1087;
	min.s32 	%r1090, %r1034, %r1089;
	st.shared.u32 	[%r13+152], %r1090;
	ld.shared.u32 	%r1091, [%r40+6612];
	add.s32 	%r1092, %r1091, %r1087;
	min.s32 	%r1093, %r1037, %r1092;
	st.shared.u32 	[%r13+228], %r1093;
	ld.shared.u32 	%r1094, [%r9+5860];
	ld.shared.u32 	%r1095, [%r40+6384];
	add.s32 	%r1096, %r1095, %r1094;
	min.s32 	%r1097, %r1041, %r1096;
	st.shared.u32 	[%r13+5776], %r1097;
	ld.shared.u32 	%r1098, [%r9+5860];
	ld.shared.u32 	%r1099, [%r40+6460];
	add.s32 	%r1100, %r1099, %r1098;
	min.s32 	%r1101, %r1045, %r1100;
	st.shared.u32 	[%r13+5852], %r1101;
	ld.shared.u32 	%r1102, [%r9+5860];
	ld.shared.u32 	%r1103, [%r40+6536];
	add.s32 	%r1104, %r1103, %r1102;
	min.s32 	%r1105, %r1049, %r1104;
	st.shared.u32 	[%r13+5928], %r1105;
	ld.shared.u32 	%r1106, [%r40+6612];
	add.s32 	%r1107, %r1106, %r1102;
	min.s32 	%r1108, %r1052, %r1107;
	st.shared.u32 	[%r13+6004], %r1108;
	ld.shared.u32 	%r1109, [%r9+11636];
	ld.shared.u32 	%r1110, [%r40+6384];
	add.s32 	%r1111, %r1110, %r1109;
	min.s32 	%r1112, %r1056, %r1111;
	st.shared.u32 	[%r13+11552], %r1112;
	ld.shared.u32 	%r1113, [%r9+11636];
	ld.shared.u32 	%r1114, [%r40+6460];
	add.s32 	%r1115, %r1114, %r1113;
	min.s32 	%r1116, %r1060, %r1115;
	st.shared.u32 	[%r13+11628], %r1116;
	ld.shared.u32 	%r1117, [%r9+11636];
	ld.shared.u32 	%r1118, [%r40+6536];
	add.s32 	%r1119, %r1118, %r1117;
	min.s32 	%r1120, %r1064, %r1119;
	ld.shared.u32 	%r1121, [%r40+6612];
	add.s32 	%r1122, %r1121, %r1117;
	min.s32 	%r1123, %r1067, %r1122;
	ld.shared.u32 	%r1124, [%r9+17412];
	add.s32 	%r1125, %r1110, %r1124;
	min.s32 	%r1126, %r1070, %r1125;
	st.shared.u32 	[%r13+17328], %r1126;
	ld.shared.u32 	%r1127, [%r9+17412];
	add.s32 	%r1128, %r1114, %r1127;
	min.s32 	%r1129, %r1073, %r1128;
	st.shared.u32 	[%r13+17404], %r1129;
	ld.shared.u32 	%r1130, [%r9+17412];
	add.s32 	%r1131, %r1118, %r1130;
	min.s32 	%r1132, %r1076, %r1131;
	add.s32 	%r1133, %r1121, %r1130;
	min.s32 	%r1134, %r1078, %r1133;
	ld.shared.u32 	%r1135, [%r9+88];
	ld.shared.u32 	%r1136, [%r40+6688];
	add.s32 	%r1137, %r1136, %r1135;
	min.s32 	%r1138, %r1082, %r1137;
	st.shared.u32 	[%r13], %r1138;
	ld.shared.u32 	%r1139, [%r9+88];
	ld.shared.u32 	%r1140, [%r40+6764];
	add.s32 	%r1141, %r1140, %r1139;
	min.s32 	%r1142, %r1086, %r1141;
	st.shared.u32 	[%r13+76], %r1142;
	ld.shared.u32 	%r1143, [%r9+88];
	ld.shared.u32 	%r1144, [%r40+6840];
	add.s32 	%r1145, %r1144, %r1143;
	min.s32 	%r1146, %r1090, %r1145;
	st.shared.u32 	[%r13+152], %r1146;
	ld.shared.u32 	%r1147, [%r40+6916];
	add.s32 	%r1148, %r1147, %r1143;
	min.s32 	%r1149, %r1093, %r1148;
	st.shared.u32 	[%r13+228], %r1149;
	ld.shared.u32 	%r1150, [%r9+5864];
	ld.shared.u32 	%r1151, [%r40+6688];
	add.s32 	%r1152, %r1151, %r1150;
	min.s32 	%r1153, %r1097, %r1152;
	st.shared.u32 	[%r13+5776], %r1153;
	ld.shared.u32 	%r1154, [%r9+5864];
	ld.shared.u32 	%r1155, [%r40+6764];
	add.s32 	%r1156, %r1155, %r1154;
	min.s32 	%r1157, %r1101, %r1156;
	st.shared.u32 	[%r13+5852], %r1157;
	ld.shared.u32 	%r1158, [%r9+5864];
	ld.shared.u32 	%r1159, [%r40+6840];
	add.s32 	%r1160, %r1159, %r1158;
	min.s32 	%r1161, %r1105, %r1160;
	st.shared.u32 	[%r13+5928], %r1161;
	ld.shared.u32 	%r1162, [%r40+6916];
	add.s32 	%r1163, %r1162, %r1158;
	min.s32 	%r1164, %r1108, %r1163;
	st.shared.u32 	[%r13+6004], %r1164;
	ld.shared.u32 	%r1165, [%r9+11640];
	ld.shared.u32 	%r1166, [%r40+6688];
	add.s32 	%r1167, %r1166, %r1165;
	min.s32 	%r1168, %r1112, %r1167;
	st.shared.u32 	[%r13+11552], %r1168;
	ld.shared.u32 	%r1169, [%r9+11640];
	ld.shared.u32 	%r1170, [%r40+6764];
	add.s32 	%r1171, %r1170, %r1169;
	min.s32 	%r1172, %r1116, %r1171;
	st.shared.u32 	[%r13+11628], %r1172;
	ld.shared.u32 	%r1173, [%r9+11640];
	ld.shared.u32 	%r1174, [%r40+6840];
	add.s32 	%r1175, %r1174, %r1173;
	min.s32 	%r1176, %r1120, %r1175;
	ld.shared.u32 	%r1177, [%r40+6916];
	add.s32 	%r1178, %r1177, %r1173;
	min.s32 	%r1179, %r1123, %r1178;
	ld.shared.u32 	%r1180, [%r9+17416];
	add.s32 	%r1181, %r1166, %r1180;
	min.s32 	%r1182, %r1126, %r1181;
	st.shared.u32 	[%r13+17328], %r1182;
	ld.shared.u32 	%r1183, [%r9+17416];
	add.s32 	%r1184, %r1170, %r1183;
	min.s32 	%r1185, %r1129, %r1184;
	st.shared.u32 	[%r13+17404], %r1185;
	ld.shared.u32 	%r1186, [%r9+17416];
	add.s32 	%r1187, %r1174, %r1186;
	min.s32 	%r1188, %r1132, %r1187;
	add.s32 	%r1189, %r1177, %r1186;
	min.s32 	%r1190, %r1134, %r1189;
	ld.shared.u32 	%r1191, [%r9+92];
	ld.shared.u32 	%r1192, [%r40+6992];
	add.s32 	%r1193, %r1192, %r1191;
	min.s32 	%r1194, %r1138, %r1193;
	st.shared.u32 	[%r13], %r1194;
	ld.shared.u32 	%r1195, [%r9+92];
	ld.shared.u32 	%r1196, [%r40+7068];
	add.s32 	%r1197, %r1196, %r1195;
	min.s32 	%r1198, %r1142, %r1197;
	st.shared.u32 	[%r13+76], %r1198;
	ld.shared.u32 	%r1199, [%r9+92];
	ld.shared.u32 	%r1200, [%r40+7144];
	add.s32 	%r1201, %r1200, %r1199;
	min.s32 	%r1202, %r1146, %r1201;
	st.shared.u32 	[%r13+152], %r1202;
	ld.shared.u32 	%r1203, [%r40+7220];
	add.s32 	%r1204, %r1203, %r1199;
	min.s32 	%r1205, %r1149, %r1204;
	st.shared.u32 	[%r13+228], %r1205;
	ld.shared.u32 	%r1206, [%r9+5868];
	ld.shared.u32 	%r1207, [%r40+6992];
	add.s32 	%r1208, %r1207, %r1206;
	min.s32 	%r1209, %r1153, %r1208;
	st.shared.u32 	[%r13+5776], %r1209;
	ld.shared.u32 	%r1210, [%r9+5868];
	ld.shared.u32 	%r1211, [%r40+7068];
	add.s32 	%r1212, %r1211, %r1210;
	min.s32 	%r1213, %r1157, %r1212;
	st.shared.u32 	[%r13+5852], %r1213;
	ld.shared.u32 	%r1214, [%r9+5868];
	ld.shared.u32 	%r1215, [%r40+7144];
	add.s32 	%r1216, %r1215, %r1214;
	min.s32 	%r1217, %r1161, %r1216;
	st.shared.u32 	[%r13+5928], %r1217;
	ld.shared.u32 	%r1218, [%r40+7220];
	add.s32 	%r1219, %r1218, %r1214;
	min.s32 	%r1220, %r1164, %r1219;
	st.shared.u32 	[%r13+6004], %r1220;
	ld.shared.u32 	%r1221, [%r9+11644];
	ld.shared.u32 	%r1222, [%r40+6992];
	add.s32 	%r1223, %r1222, %r1221;
	min.s32 	%r1224, %r1168, %r1223;
	st.shared.u32 	[%r13+11552], %r1224;
	ld.shared.u32 	%r1225, [%r9+11644];
	ld.shared.u32 	%r1226, [%r40+7068];
	add.s32 	%r1227, %r1226, %r1225;
	min.s32 	%r1228, %r1172, %r1227;
	st.shared.u32 	[%r13+11628], %r1228;
	ld.shared.u32 	%r1229, [%r9+11644];
	ld.shared.u32 	%r1230, [%r40+7144];
	add.s32 	%r1231, %r1230, %r1229;
	min.s32 	%r1232, %r1176, %r1231;
	ld.shared.u32 	%r1233, [%r40+7220];
	add.s32 	%r1234, %r1233, %r1229;
	min.s32 	%r1235, %r1179, %r1234;
	ld.shared.u32 	%r1236, [%r9+17420];
	add.s32 	%r1237, %r1222, %r1236;
	min.s32 	%r1238, %r1182, %r1237;
	st.shared.u32 	[%r13+17328], %r1238;
	ld.shared.u32 	%r1239, [%r9+17420];
	add.s32 	%r1240, %r1226, %r1239;
	min.s32 	%r1241, %r1185, %r1240;
	st.shared.u32 	[%r13+17404], %r1241;
	ld.shared.u32 	%r1242, [%r9+17420];
	add.s32 	%r1243, %r1230, %r1242;
	min.s32 	%r1244, %r1188, %r1243;
	add.s32 	%r1245, %r1233, %r1242;
	min.s32 	%r1246, %r1190, %r1245;
	ld.shared.u32 	%r1247, [%r9+96];
	ld.shared.u32 	%r1248, [%r40+7296];
	add.s32 	%r1249, %r1248, %r1247;
	min.s32 	%r1250, %r1194, %r1249;
	st.shared.u32 	[%r13], %r1250;
	ld.shared.u32 	%r1251, [%r9+96];
	ld.shared.u32 	%r1252, [%r40+7372];
	add.s32 	%r1253, %r1252, %r1251;
	min.s32 	%r1254, %r1198, %r1253;
	st.shared.u32 	[%r13+76], %r1254;
	ld.shared.u32 	%r1255, [%r9+96];
	ld.shared.u32 	%r1256, [%r40+7448];
	add.s32 	%r1257, %r1256, %r1255;
	min.s32 	%r1258, %r1202, %r1257;
	st.shared.u32 	[%r13+152], %r1258;
	ld.shared.u32 	%r1259, [%r40+7524];
	add.s32 	%r1260, %r1259, %r1255;
	min.s32 	%r1261, %r1205, %r1260;
	st.shared.u32 	[%r13+228], %r1261;
	ld.shared.u32 	%r1262, [%r9+5872];
	ld.shared.u32 	%r1263, [%r40+7296];
	add.s32 	%r1264, %r1263, %r1262;
	min.s32 	%r1265, %r1209, %r1264;
	st.shared.u32 	[%r13+5776], %r1265;
	ld.shared.u32 	%r1266, [%r9+5872];
	ld.shared.u32 	%r1267, [%r40+7372];
	add.s32 	%r1268, %r1267, %r1266;
	min.s32 	%r1269, %r1213, %r1268;
	st.shared.u32 	[%r13+5852], %r1269;
	ld.shared.u32 	%r1270, [%r9+5872];
	ld.shared.u32 	%r1271, [%r40+7448];
	add.s32 	%r1272, %r1271, %r1270;
	min.s32 	%r1273, %r1217, %r1272;
	st.shared.u32 	[%r13+5928], %r1273;
	ld.shared.u32 	%r1274, [%r40+7524];
	add.s32 	%r1275, %r1274, %r1270;
	min.s32 	%r1276, %r1220, %r1275;
	st.shared.u32 	[%r13+6004], %r1276;
	ld.shared.u32 	%r1277, [%r9+11648];
	ld.shared.u32 	%r1278, [%r40+7296];
	add.s32 	%r1279, %r1278, %r1277;
	min.s32 	%r1280, %r1224, %r1279;
	st.shared.u32 	[%r13+11552], %r1280;
	ld.shared.u32 	%r1281, [%r9+11648];
	ld.shared.u32 	%r1282, [%r40+7372];
	add.s32 	%r1283, %r1282, %r1281;
	min.s32 	%r1284, %r1228, %r1283;
	st.shared.u32 	[%r13+11628], %r1284;
	ld.shared.u32 	%r1285, [%r9+11648];
	ld.shared.u32 	%r1286, [%r40+7448];
	add.s32 	%r1287, %r1286, %r1285;
	min.s32 	%r1288, %r1232, %r1287;
	ld.shared.u32 	%r1289, [%r40+7524];
	add.s32 	%r1290, %r1289, %r1285;
	min.s32 	%r1291, %r1235, %r1290;
	ld.shared.u32 	%r1292, [%r9+17424];
	add.s32 	%r1293, %r1278, %r1292;
	min.s32 	%r1294, %r1238, %r1293;
	st.shared.u32 	[%r13+17328], %r1294;
	ld.shared.u32 	%r1295, [%r9+17424];
	add.s32 	%r1296, %r1282, %r1295;
	min.s32 	%r1297, %r1241, %r1296;
	st.shared.u32 	[%r13+17404], %r1297;
	ld.shared.u32 	%r1298, [%r9+17424];
	add.s32 	%r1299, %r1286, %r1298;
	min.s32 	%r1300, %r1244, %r1299;
	add.s32 	%r1301, %r1289, %r1298;
	min.s32 	%r1302, %r1246, %r1301;
	ld.shared.u32 	%r1303, [%r9+100];
	ld.shared.u32 	%r1304, [%r40+7600];
	add.s32 	%r1305, %r1304, %r1303;
	min.s32 	%r1306, %r1250, %r1305;
	st.shared.u32 	[%r13], %r1306;
	ld.shared.u32 	%r1307, [%r9+100];
	ld.shared.u32 	%r1308, [%r40+7676];
	add.s32 	%r1309, %r1308, %r1307;
	min.s32 	%r1310, %r1254, %r1309;
	st.shared.u32 	[%r13+76], %r1310;
	ld.shared.u32 	%r1311, [%r9+100];
	ld.shared.u32 	%r1312, [%r40+7752];
	add.s32 	%r1313, %r1312, %r1311;
	min.s32 	%r1314, %r1258, %r1313;
	st.shared.u32 	[%r13+152], %r1314;
	ld.shared.u32 	%r1315, [%r40+7828];
	add.s32 	%r1316, %r1315, %r1311;
	min.s32 	%r1317, %r1261, %r1316;
	st.shared.u32 	[%r13+228], %r1317;
	ld.shared.u32 	%r1318, [%r9+5876];
	ld.shared.u32 	%r1319, [%r40+7600];
	add.s32 	%r1320, %r1319, %r1318;
	min.s32 	%r1321, %r1265, %r1320;
	st.shared.u32 	[%r13+5776], %r1321;
	ld.shared.u32 	%r1322, [%r9+5876];
	ld.shared.u32 	%r1323, [%r40+7676];
	add.s32 	%r1324, %r1323, %r1322;
	min.s32 	%r1325, %r1269, %r1324;
	st.shared.u32 	[%r13+5852], %r1325;
	ld.shared.u32 	%r1326, [%r9+5876];
	ld.shared.u32 	%r1327, [%r40+7752];
	add.s32 	%r1328, %r1327, %r1326;
	min.s32 	%r1329, %r1273, %r1328;
	st.shared.u32 	[%r13+5928], %r1329;
	ld.shared.u32 	%r1330, [%r40+7828];
	add.s32 	%r1331, %r1330, %r1326;
	min.s32 	%r1332, %r1276, %r1331;
	st.shared.u32 	[%r13+6004], %r1332;
	ld.shared.u32 	%r1333, [%r9+11652];
	ld.shared.u32 	%r1334, [%r40+7600];
	add.s32 	%r1335, %r1334, %r1333;
	min.s32 	%r1336, %r1280, %r1335;
	st.shared.u32 	[%r13+11552], %r1336;
	ld.shared.u32 	%r1337, [%r9+11652];
	ld.shared.u32 	%r1338, [%r40+7676];
	add.s32 	%r1339, %r1338, %r1337;
	min.s32 	%r1340, %r1284, %r1339;
	st.shared.u32 	[%r13+11628], %r1340;
	ld.shared.u32 	%r1341, [%r9+11652];
	ld.shared.u32 	%r1342, [%r40+7752];
	add.s32 	%r1343, %r1342, %r1341;
	min.s32 	%r1344, %r1288, %r1343;
	ld.shared.u32 	%r1345, [%r40+7828];
	add.s32 	%r1346, %r1345, %r1341;
	min.s32 	%r1347, %r1291, %r1346;
	ld.shared.u32 	%r1348, [%r9+17428];
	add.s32 	%r1349, %r1334, %r1348;
	min.s32 	%r1350, %r1294, %r1349;
	st.shared.u32 	[%r13+17328], %r1350;
	ld.shared.u32 	%r1351, [%r9+17428];
	add.s32 	%r1352, %r1338, %r1351;
	min.s32 	%r1353, %r1297, %r1352;
	st.shared.u32 	[%r13+17404], %r1353;
	ld.shared.u32 	%r1354, [%r9+17428];
	add.s32 	%r1355, %r1342, %r1354;
	min.s32 	%r1356, %r1300, %r1355;
	add.s32 	%r1357, %r1345, %r1354;
	min.s32 	%r1358, %r1302, %r1357;
	ld.shared.u32 	%r1359, [%r9+104];
	ld.shared.u32 	%r1360, [%r40+7904];
	add.s32 	%r1361, %r1360, %r1359;
	min.s32 	%r1362, %r1306, %r1361;
	st.shared.u32 	[%r13], %r1362;
	ld.shared.u32 	%r1363, [%r9+104];
	ld.shared.u32 	%r1364, [%r40+7980];
	add.s32 	%r1365, %r1364, %r1363;
	min.s32 	%r1366, %r1310, %r1365;
	st.shared.u32 	[%r13+76], %r1366;
	ld.shared.u32 	%r1367, [%r9+104];
	ld.shared.u32 	%r1368, [%r40+8056];
	add.s32 	%r1369, %r1368, %r1367;
	min.s32 	%r1370, %r1314, %r1369;
	st.shared.u32 	[%r13+152], %r1370;
	ld.shared.u32 	%r1371, [%r40+8132];
	add.s32 	%r1372, %r1371, %r1367;
	min.s32 	%r1373, %r1317, %r1372;
	st.shared.u32 	[%r13+228], %r1373;
	ld.shared.u32 	%r1374, [%r9+5880];
	ld.shared.u32 	%r1375, [%r40+7904];
	add.s32 	%r1376, %r1375, %r1374;
	min.s32 	%r1377, %r1321, %r1376;
	st.shared.u32 	[%r13+5776], %r1377;
	ld.shared.u32 	%r1378, [%r9+5880];
	ld.shared.u32 	%r1379, [%r40+7980];
	add.s32 	%r1380, %r1379, %r1378;
	min.s32 	%r1381, %r1325, %r1380;
	st.shared.u32 	[%r13+5852], %r1381;
	ld.shared.u32 	%r1382, [%r9+5880];
	ld.shared.u32 	%r1383, [%r40+8056];
	add.s32 	%r1384, %r1383, %r1382;
	min.s32 	%r1385, %r1329, %r1384;
	st.shared.u32 	[%r13+5928], %r1385;
	ld.shared.u32 	%r1386, [%r40+8132];
	add.s32 	%r1387, %r1386, %r1382;
	min.s32 	%r1388, %r1332, %r1387;
	st.shared.u32 	[%r13+6004], %r1388;
	ld.shared.u32 	%r1389, [%r9+11656];
	ld.shared.u32 	%r1390, [%r40+7904];
	add.s32 	%r1391, %r1390, %r1389;
	min.s32 	%r1392, %r1336, %r1391;
	st.shared.u32 	[%r13+11552], %r1392;
	ld.shared.u32 	%r1393, [%r9+11656];
	ld.shared.u32 	%r1394, [%r40+7980];
	add.s32 	%r1395, %r1394, %r1393;
	min.s32 	%r1396, %r1340, %r1395;
	st.shared.u32 	[%r13+11628], %r1396;
	ld.shared.u32 	%r1397, [%r9+11656];
	ld.shared.u32 	%r1398, [%r40+8056];
	add.s32 	%r1399, %r1398, %r1397;
	min.s32 	%r1400, %r1344, %r1399;
	ld.shared.u32 	%r1401, [%r40+8132];
	add.s32 	%r1402, %r1401, %r1397;
	min.s32 	%r1403, %r1347, %r1402;
	ld.shared.u32 	%r1404, [%r9+17432];
	add.s32 	%r1405, %r1390, %r1404;
	min.s32 	%r1406, %r1350, %r1405;
	st.shared.u32 	[%r13+17328], %r1406;
	ld.shared.u32 	%r1407, [%r9+17432];
	add.s32 	%r1408, %r1394, %r1407;
	min.s32 	%r1409, %r1353, %r1408;
	st.shared.u32 	[%r13+17404], %r1409;
	ld.shared.u32 	%r1410, [%r9+17432];
	add.s32 	%r1411, %r1398, %r1410;
	min.s32 	%r1412, %r1356, %r1411;
	add.s32 	%r1413, %r1401, %r1410;
	min.s32 	%r1414, %r1358, %r1413;
	ld.shared.u32 	%r1415, [%r9+108];
	ld.shared.u32 	%r1416, [%r40+8208];
	add.s32 	%r1417, %r1416, %r1415;
	min.s32 	%r1418, %r1362, %r1417;
	st.shared.u32 	[%r13], %r1418;
	ld.shared.u32 	%r1419, [%r9+108];
	ld.shared.u32 	%r1420, [%r40+8284];
	add.s32 	%r1421, %r1420, %r1419;
	min.s32 	%r1422, %r1366, %r1421;
	st.shared.u32 	[%r13+76], %r1422;
	ld.shared.u32 	%r1423, [%r9+108];
	ld.shared.u32 	%r1424, [%r40+8360];
	add.s32 	%r1425, %r1424, %r1423;
	min.s32 	%r1426, %r1370, %r1425;
	st.shared.u32 	[%r13+152], %r1426;
	ld.shared.u32 	%r1427, [%r40+8436];
	add.s32 	%r1428, %r1427, %r1423;
	min.s32 	%r1429, %r1373, %r1428;
	st.shared.u32 	[%r13+228], %r1429;
	ld.shared.u32 	%r1430, [%r9+5884];
	ld.shared.u32 	%r1431, [%r40+8208];
	add.s32 	%r1432, %r1431, %r1430;
	min.s32 	%r1433, %r1377, %r1432;
	st.shared.u32 	[%r13+5776], %r1433;
	ld.shared.u32 	%r1434, [%r9+5884];
	ld.shared.u32 	%r1435, [%r40+8284];
	add.s32 	%r1436, %r1435, %r1434;
	min.s32 	%r1437, %r1381, %r1436;
	st.shared.u32 	[%r13+5852], %r1437;
	ld.shared.u32 	%r1438, [%r9+5884];
	ld.shared.u32 	%r1439, [%r40+8360];
	add.s32 	%r1440, %r1439, %r1438;
	min.s32 	%r1441, %r1385, %r1440;
	st.shared.u32 	[%r13+5928], %r1441;
	ld.shared.u32 	%r1442, [%r40+8436];
	add.s32 	%r1443, %r1442, %r1438;
	min.s32 	%r1444, %r1388, %r1443;
	st.shared.u32 	[%r13+6004], %r1444;
	ld.shared.u32 	%r1445, [%r9+11660];
	ld.shared.u32 	%r1446, [%r40+8208];
	add.s32 	%r1447, %r1446, %r1445;
	min.s32 	%r1448, %r1392, %r1447;
	st.shared.u32 	[%r13+11552], %r1448;
	ld.shared.u32 	%r1449, [%r9+11660];
	ld.shared.u32 	%r1450, [%r40+8284];
	add.s32 	%r1451, %r1450, %r1449;
	min.s32 	%r1452, %r1396, %r1451;
	st.shared.u32 	[%r13+11628], %r1452;
	ld.shared.u32 	%r1453, [%r9+11660];
	ld.shared.u32 	%r1454, [%r40+8360];
	add.s32 	%r1455, %r1454, %r1453;
	min.s32 	%r1456, %r1400, %r1455;
	ld.shared.u32 	%r1457, [%r40+8436];
	add.s32 	%r1458, %r1457, %r1453;
	min.s32 	%r1459, %r1403, %r1458;
	ld.shared.u32 	%r1460, [%r9+17436];
	add.s32 	%r1461, %r1446, %r1460;
	min.s32 	%r1462, %r1406, %r1461;
	st.shared.u32 	[%r13+17328], %r1462;
	ld.shared.u32 	%r1463, [%r9+17436];
	add.s32 	%r1464, %r1450, %r1463;
	min.s32 	%r1465, %r1409, %r1464;
	st.shared.u32 	[%r13+17404], %r1465;
	ld.shared.u32 	%r1466, [%r9+17436];
	add.s32 	%r1467, %r1454, %r1466;
	min.s32 	%r1468, %r1412, %r1467;
	add.s32 	%r1469, %r1457, %r1466;
	min.s32 	%r1470, %r1414, %r1469;
	ld.shared.u32 	%r1471, [%r9+112];
	ld.shared.u32 	%r1472, [%r40+8512];
	add.s32 	%r1473, %r1472, %r1471;
	min.s32 	%r1474, %r1418, %r1473;
	st.shared.u32 	[%r13], %r1474;
	ld.shared.u32 	%r1475, [%r9+112];
	ld.shared.u32 	%r1476, [%r40+8588];
	add.s32 	%r1477, %r1476, %r1475;
	min.s32 	%r1478, %r1422, %r1477;
	st.shared.u32 	[%r13+76], %r1478;
	ld.shared.u32 	%r1479, [%r9+112];
	ld.shared.u32 	%r1480, [%r40+8664];
	add.s32 	%r1481, %r1480, %r1479;
	min.s32 	%r1482, %r1426, %r1481;
	st.shared.u32 	[%r13+152], %r1482;
	ld.shared.u32 	%r1483, [%r40+8740];
	add.s32 	%r1484, %r1483, %r1479;
	min.s32 	%r1485, %r1429, %r1484;
	st.shared.u32 	[%r13+228], %r1485;
	ld.shared.u32 	%r1486, [%r9+5888];
	ld.shared.u32 	%r1487, [%r40+8512];
	add.s32 	%r1488, %r1487, %r1486;
	min.s32 	%r1489, %r1433, %r1488;
	st.shared.u32 	[%r13+5776], %r1489;
	ld.shared.u32 	%r1490, [%r9+5888];
	ld.shared.u32 	%r1491, [%r40+8588];
	add.s32 	%r1492, %r1491, %r1490;
	min.s32 	%r1493, %r1437, %r1492;
	st.shared.u32 	[%r13+5852], %r1493;
	ld.shared.u32 	%r1494, [%r9+5888];
	ld.shared.u32 	%r1495, [%r40+8664];
	add.s32 	%r1496, %r1495, %r1494;
	min.s32 	%r1497, %r1441, %r1496;
	st.shared.u32 	[%r13+5928], %r1497;
	ld.shared.u32 	%r1498, [%r40+8740];
	add.s32 	%r1499, %r1498, %r1494;
	min.s32 	%r1500, %r1444, %r1499;
	st.shared.u32 	[%r13+6004], %r1500;
	ld.shared.u32 	%r1501, [%r9+11664];
	ld.shared.u32 	%r1502, [%r40+8512];
	add.s32 	%r1503, %r1502, %r1501;
	min.s32 	%r1504, %r1448, %r1503;
	st.shared.u32 	[%r13+11552], %r1504;
	ld.shared.u32 	%r1505, [%r9+11664];
	ld.shared.u32 	%r1506, [%r40+8588];
	add.s32 	%r1507, %r1506, %r1505;
	min.s32 	%r1508, %r1452, %r1507;
	st.shared.u32 	[%r13+11628], %r1508;
	ld.shared.u32 	%r1509, [%r9+11664];
	ld.shared.u32 	%r1510, [%r40+8664];
	add.s32 	%r1511, %r1510, %r1509;
	min.s32 	%r1512, %r1456, %r1511;
	ld.shared.u32 	%r1513, [%r40+8740];
	add.s32 	%r1514, %r1513, %r1509;
	min.s32 	%r1515, %r1459, %r1514;
	ld.shared.u32 	%r1516, [%r9+17440];
	add.s32 	%r1517, %r1502, %r1516;
	min.s32 	%r1518, %r1462, %r1517;
	st.shared.u32 	[%r13+17328], %r1518;
	ld.shared.u32 	%r1519, [%r9+17440];
	add.s32 	%r1520, %r1506, %r1519;
	min.s32 	%r1521, %r1465, %r1520;
	st.shared.u32 	[%r13+17404], %r1521;
	ld.shared.u32 	%r1522, [%r9+17440];
	add.s32 	%r1523, %r1510, %r1522;
	min.s32 	%r1524, %r1468, %r1523;
	add.s32 	%r1525, %r1513, %r1522;
	min.s32 	%r1526, %r1470, %r1525;
	ld.shared.u32 	%r1527, [%r9+116];
	ld.shared.u32 	%r1528, [%r40+8816];
	add.s32 	%r1529, %r1528, %r1527;
	min.s32 	%r1530, %r1474, %r1529;
	st.shared.u32 	[%r13], %r1530;
	ld.shared.u32 	%r1531, [%r9+116];
	ld.shared.u32 	%r1532, [%r40+8892];
	add.s32 	%r1533, %r1532, %r1531;
	min.s32 	%r1534, %r1478, %r1533;
	st.shared.u32 	[%r13+76], %r1534;
	ld.shared.u32 	%r1535, [%r9+116];
	ld.shared.u32 	%r1536, [%r40+8968];
	add.s32 	%r1537, %r1536, %r1535;
	min.s32 	%r1538, %r1482, %r1537;
	st.shared.u32 	[%r13+152], %r1538;
	ld.shared.u32 	%r1539, [%r40+9044];
	add.s32 	%r1540, %r1539, %r1535;
	min.s32 	%r1541, %r1485, %r1540;
	st.shared.u32 	[%r13+228], %r1541;
	ld.shared.u32 	%r1542, [%r9+5892];
	ld.shared.u32 	%r1543, [%r40+8816];
	add.s32 	%r1544, %r1543, %r1542;
	min.s32 	%r1545, %r1489, %r1544;
	st.shared.u32 	[%r13+5776], %r1545;
	ld.shared.u32 	%r1546, [%r9+5892];
	ld.shared.u32 	%r1547, [%r40+8892];
	add.s32 	%r1548, %r1547, %r1546;
	min.s32 	%r1549, %r1493, %r1548;
	st.shared.u32 	[%r13+5852], %r1549;
	ld.shared.u32 	%r1550, [%r9+5892];
	ld.shared.u32 	%r1551, [%r40+8968];
	add.s32 	%r1552, %r1551, %r1550;
	min.s32 	%r1553, %r1497, %r1552;
	st.shared.u32 	[%r13+5928], %r1553;
	ld.shared.u32 	%r1554, [%r40+9044];
	add.s32 	%r1555, %r1554, %r1550;
	min.s32 	%r1556, %r1500, %r1555;
	st.shared.u32 	[%r13+6004], %r1556;
	ld.shared.u32 	%r1557, [%r9+11668];
	ld.shared.u32 	%r1558, [%r40+8816];
	add.s32 	%r1559, %r1558, %r1557;
	min.s32 	%r1560, %r1504, %r1559;
	st.shared.u32 	[%r13+11552], %r1560;
	ld.shared.u32 	%r1561, [%r9+11668];
	ld.shared.u32 	%r1562, [%r40+8892];
	add.s32 	%r1563, %r1562, %r1561;
	min.s32 	%r1564, %r1508, %r1563;
	st.shared.u32 	[%r13+11628], %r1564;
	ld.shared.u32 	%r1565, [%r9+11668];
	ld.shared.u32 	%r1566, [%r40+8968];
	add.s32 	%r1567, %r1566, %r1565;
	min.s32 	%r1568, %r1512, %r1567;
	ld.shared.u32 	%r1569, [%r40+9044];
	add.s32 	%r1570, %r1569, %r1565;
	min.s32 	%r1571, %r1515, %r1570;
	ld.shared.u32 	%r1572, [%r9+17444];
	add.s32 	%r1573, %r1558, %r1572;
	min.s32 	%r1574, %r1518, %r1573;
	st.shared.u32 	[%r13+17328], %r1574;
	ld.shared.u32 	%r1575, [%r9+17444];
	add.s32 	%r1576, %r1562, %r1575;
	min.s32 	%r1577, %r1521, %r1576;
	st.shared.u32 	[%r13+17404], %r1577;
	ld.shared.u32 	%r1578, [%r9+17444];
	add.s32 	%r1579, %r1566, %r1578;
	min.s32 	%r1580, %r1524, %r1579;
	add.s32 	%r1581, %r1569, %r1578;
	min.s32 	%r1582, %r1526, %r1581;
	ld.shared.u32 	%r1583, [%r9+120];
	ld.shared.u32 	%r1584, [%r40+9120];
	add.s32 	%r1585, %r1584, %r1583;
	min.s32 	%r1586, %r1530, %r1585;
	st.shared.u32 	[%r13], %r1586;
	ld.shared.u32 	%r1587, [%r9+120];
	ld.shared.u32 	%r1588, [%r40+9196];
	add.s32 	%r1589, %r1588, %r1587;
	min.s32 	%r1590, %r1534, %r1589;
	st.shared.u32 	[%r13+76], %r1590;
	ld.shared.u32 	%r1591, [%r9+120];
	ld.shared.u32 	%r1592, [%r40+9272];
	add.s32 	%r1593, %r1592, %r1591;
	min.s32 	%r1594, %r1538, %r1593;
	st.shared.u32 	[%r13+152], %r1594;
	ld.shared.u32 	%r1595, [%r40+9348];
	add.s32 	%r1596, %r1595, %r1591;
	min.s32 	%r1597, %r1541, %r1596;
	st.shared.u32 	[%r13+228], %r1597;
	ld.shared.u32 	%r1598, [%r9+5896];
	ld.shared.u32 	%r1599, [%r40+9120];
	add.s32 	%r1600, %r1599, %r1598;
	min.s32 	%r1601, %r1545, %r1600;
	st.shared.u32 	[%r13+5776], %r1601;
	ld.shared.u32 	%r1602, [%r9+5896];
	ld.shared.u32 	%r1603, [%r40+9196];
	add.s32 	%r1604, %r1603, %r1602;
	min.s32 	%r1605, %r1549, %r1604;
	st.shared.u32 	[%r13+5852], %r1605;
	ld.shared.u32 	%r1606, [%r9+5896];
	ld.shared.u32 	%r1607, [%r40+9272];
	add.s32 	%r1608, %r1607, %r1606;
	min.s32 	%r1609, %r1553, %r1608;
	st.shared.u32 	[%r13+5928], %r1609;
	ld.shared.u32 	%r1610, [%r40+9348];
	add.s32 	%r1611, %r1610, %r1606;
	min.s32 	%r1612, %r1556, %r1611;
	st.shared.u32 	[%r13+6004], %r1612;
	ld.shared.u32 	%r1613, [%r9+11672];
	ld.shared.u32 	%r1614, [%r40+9120];
	add.s32 	%r1615, %r1614, %r1613;
	min.s32 	%r1616, %r1560, %r1615;
	st.shared.u32 	[%r13+11552], %r1616;
	ld.shared.u32 	%r1617, [%r9+11672];
	ld.shared.u32 	%r1618, [%r40+9196];
	add.s32 	%r1619, %r1618, %r1617;
	min.s32 	%r1620, %r1564, %r1619;
	st.shared.u32 	[%r13+11628], %r1620;
	ld.shared.u32 	%r1621, [%r9+11672];
	ld.shared.u32 	%r1622, [%r40+9272];
	add.s32 	%r1623, %r1622, %r1621;
	min.s32 	%r1624, %r1568, %r1623;
	ld.shared.u32 	%r1625, [%r40+9348];
	add.s32 	%r1626, %r1625, %r1621;
	min.s32 	%r1627, %r1571, %r1626;
	ld.shared.u32 	%r1628, [%r9+17448];
	add.s32 	%r1629, %r1614, %r1628;
	min.s32 	%r1630, %r1574, %r1629;
	st.shared.u32 	[%r13+17328], %r1630;
	ld.shared.u32 	%r1631, [%r9+17448];
	add.s32 	%r1632, %r1618, %r1631;
	min.s32 	%r1633, %r1577, %r1632;
	st.shared.u32 	[%r13+17404], %r1633;
	ld.shared.u32 	%r1634, [%r9+17448];
	add.s32 	%r1635, %r1622, %r1634;
	min.s32 	%r1636, %r1580, %r1635;
	add.s32 	%r1637, %r1625, %r1634;
	min.s32 	%r1638, %r1582, %r1637;
	ld.shared.u32 	%r1639, [%r9+124];
	ld.shared.u32 	%r1640, [%r40+9424];
	add.s32 	%r1641, %r1640, %r1639;
	min.s32 	%r1642, %r1586, %r1641;
	st.shared.u32 	[%r13], %r1642;
	ld.shared.u32 	%r1643, [%r9+124];
	ld.shared.u32 	%r1644, [%r40+9500];
	add.s32 	%r1645, %r1644, %r1643;
	min.s32 	%r1646, %r1590, %r1645;
	st.shared.u32 	[%r13+76], %r1646;
	ld.shared.u32 	%r1647, [%r9+124];
	ld.shared.u32 	%r1648, [%r40+9576];
	add.s32 	%r1649, %r1648, %r1647;
	min.s32 	%r1650, %r1594, %r1649;
	st.shared.u32 	[%r13+152], %r1650;
	ld.shared.u32 	%r1651, [%r40+9652];
	add.s32 	%r1652, %r1651, %r1647;
	min.s32 	%r1653, %r1597, %r1652;
	st.shared.u32 	[%r13+228], %r1653;
	ld.shared.u32 	%r1654, [%r9+5900];
	ld.shared.u32 	%r1655, [%r40+9424];
	add.s32 	%r1656, %r1655, %r1654;
	min.s32 	%r1657, %r1601, %r1656;
	st.shared.u32 	[%r13+5776], %r1657;
	ld.shared.u32 	%r1658, [%r9+5900];
	ld.shared.u32 	%r1659, [%r40+9500];
	add.s32 	%r1660, %r1659, %r1658;
	min.s32 	%r1661, %r1605, %r1660;
	st.shared.u32 	[%r13+5852], %r1661;
	ld.shared.u32 	%r1662, [%r9+5900];
	ld.shared.u32 	%r1663, [%r40+9576];
	add.s32 	%r1664, %r1663, %r1662;
	min.s32 	%r1665, %r1609, %r1664;
	st.shared.u32 	[%r13+5928], %r1665;
	ld.shared.u32 	%r1666, [%r40+9652];
	add.s32 	%r1667, %r1666, %r1662;
	min.s32 	%r1668, %r1612, %r1667;
	st.shared.u32 	[%r13+6004], %r1668;
	ld.shared.u32 	%r1669, [%r9+11676];
	ld.shared.u32 	%r1670, [%r40+9424];
	add.s32 	%r1671, %r1670, %r1669;
	min.s32 	%r1672, %r1616, %r1671;
	st.shared.u32 	[%r13+11552], %r1672;
	ld.shared.u32 	%r1673, [%r9+11676];
	ld.shared.u32 	%r1674, [%r40+9500];
	add.s32 	%r1675, %r1674, %r1673;
	min.s32 	%r1676, %r1620, %r1675;
	st.shared.u32 	[%r13+11628], %r1676;
	ld.shared.u32 	%r1677, [%r9+11676];
	ld.shared.u32 	%r1678, [%r40+9576];
	add.s32 	%r1679, %r1678, %r1677;
	min.s32 	%r1680, %r1624, %r1679;
	ld.shared.u32 	%r1681, [%r40+9652];
	add.s32 	%r1682, %r1681, %r1677;
	min.s32 	%r1683, %r1627, %r1682;
	ld.shared.u32 	%r1684, [%r9+17452];
	add.s32 	%r1685, %r1670, %r1684;
	min.s32 	%r1686, %r1630, %r1685;
	st.shared.u32 	[%r13+17328], %r1686;
	ld.shared.u32 	%r1687, [%r9+17452];
	add.s32 	%r1688, %r1674, %r1687;
	min.s32 	%r1689, %r1633, %r1688;
	st.shared.u32 	[%r13+17404], %r1689;
	ld.shared.u32 	%r1690, [%r9+17452];
	add.s32 	%r1691, %r1678, %r1690;
	min.s32 	%r1692, %r1636, %r1691;
	add.s32 	%r1693, %r1681, %r1690;
	min.s32 	%r1694, %r1638, %r1693;
	ld.shared.u32 	%r1695, [%r9+128];
	ld.shared.u32 	%r1696, [%r40+9728];
	add.s32 	%r1697, %r1696, %r1695;
	min.s32 	%r1698, %r1642, %r1697;
	st.shared.u32 	[%r13], %r1698;
	ld.shared.u32 	%r1699, [%r9+128];
	ld.shared.u32 	%r1700, [%r40+9804];
	add.s32 	%r1701, %r1700, %r1699;
	min.s32 	%r1702, %r1646, %r1701;
	st.shared.u32 	[%r13+76], %r1702;
	ld.shared.u32 	%r1703, [%r9+128];
	ld.shared.u32 	%r1704, [%r40+9880];
	add.s32 	%r1705, %r1704, %r1703;
	min.s32 	%r1706, %r1650, %r1705;
	st.shared.u32 	[%r13+152], %r1706;
	ld.shared.u32 	%r1707, [%r40+9956];
	add.s32 	%r1708, %r1707, %r1703;
	min.s32 	%r1709, %r1653, %r1708;
	st.shared.u32 	[%r13+228], %r1709;
	ld.shared.u32 	%r1710, [%r9+5904];
	ld.shared.u32 	%r1711, [%r40+9728];
	add.s32 	%r1712, %r1711, %r1710;
	min.s32 	%r1713, %r1657, %r1712;
	st.shared.u32 	[%r13+5776], %r1713;
	ld.shared.u32 	%r1714, [%r9+5904];
	ld.shared.u32 	%r1715, [%r40+9804];
	add.s32 	%r1716, %r1715, %r1714;
	min.s32 	%r1717, %r1661, %r1716;
	st.shared.u32 	[%r13+5852], %r1717;
	ld.shared.u32 	%r1718, [%r9+5904];
	ld.shared.u32 	%r1719, [%r40+9880];
	add.s32 	%r1720, %r1719, %r1718;
	min.s32 	%r1721, %r1665, %r1720;
	st.shared.u32 	[%r13+5928], %r1721;
	ld.shared.u32 	%r1722, [%r40+9956];
	add.s32 	%r1723, %r1722, %r1718;
	min.s32 	%r1724, %r1668, %r1723;
	st.shared.u32 	[%r13+6004], %r1724;
	ld.shared.u32 	%r1725, [%r9+11680];
	ld.shared.u32 	%r1726, [%r40+9728];
	add.s32 	%r1727, %r1726, %r1725;
	min.s32 	%r1728, %r1672, %r1727;
	st.shared.u32 	[%r13+11552], %r1728;
	ld.shared.u32 	%r1729, [%r9+11680];
	ld.shared.u32 	%r1730, [%r40+9804];
	add.s32 	%r1731, %r1730, %r1729;
	min.s32 	%r1732, %r1676, %r1731;
	st.shared.u32 	[%r13+11628], %r1732;
	ld.shared.u32 	%r1733, [%r9+11680];
	ld.shared.u32 	%r1734, [%r40+9880];
	add.s32 	%r1735, %r1734, %r1733;
	min.s32 	%r1736, %r1680, %r1735;
	ld.shared.u32 	%r1737, [%r40+9956];
	add.s32 	%r1738, %r1737, %r1733;
	min.s32 	%r1739, %r1683, %r1738;
	ld.shared.u32 	%r1740, [%r9+17456];
	add.s32 	%r1741, %r1726, %r1740;
	min.s32 	%r1742, %r1686, %r1741;
	st.shared.u32 	[%r13+17328], %r1742;
	ld.shared.u32 	%r1743, [%r9+17456];
	add.s32 	%r1744, %r1730, %r1743;
	min.s32 	%r1745, %r1689, %r1744;
	st.shared.u32 	[%r13+17404], %r1745;
	ld.shared.u32 	%r1746, [%r9+17456];
	add.s32 	%r1747, %r1734, %r1746;
	min.s32 	%r1748, %r1692, %r1747;
	add.s32 	%r1749, %r1737, %r1746;
	min.s32 	%r1750, %r1694, %r1749;
	ld.shared.u32 	%r1751, [%r9+132];
	ld.shared.u32 	%r1752, [%r40+10032];
	add.s32 	%r1753, %r1752, %r1751;
	min.s32 	%r1754, %r1698, %r1753;
	st.shared.u32 	[%r13], %r1754;
	ld.shared.u32 	%r1755, [%r9+132];
	ld.shared.u32 	%r1756, [%r40+10108];
	add.s32 	%r1757, %r1756, %r1755;
	min.s32 	%r1758, %r1702, %r1757;
	st.shared.u32 	[%r13+76], %r1758;
	ld.shared.u32 	%r1759, [%r9+132];
	ld.shared.u32 	%r1760, [%r40+10184];
	add.s32 	%r1761, %r1760, %r1759;
	min.s32 	%r1762, %r1706, %r1761;
	st.shared.u32 	[%r13+152], %r1762;
	ld.shared.u32 	%r1763, [%r40+10260];
	add.s32 	%r1764, %r1763, %r1759;
	min.s32 	%r1765, %r1709, %r1764;
	st.shared.u32 	[%r13+228], %r1765;
	ld.shared.u32 	%r1766, [%r9+5908];
	ld.shared.u32 	%r1767, [%r40+10032];
	add.s32 	%r1768, %r1767, %r1766;
	min.s32 	%r1769, %r1713, %r1768;
	st.shared.u32 	[%r13+5776], %r1769;
	ld.shared.u32 	%r1770, [%r9+5908];
	ld.shared.u32 	%r1771, [%r40+10108];
	add.s32 	%r1772, %r1771, %r1770;
	min.s32 	%r1773, %r1717, %r1772;
	st.shared.u32 	[%r13+5852], %r1773;
	ld.shared.u32 	%r1774, [%r9+5908];
	ld.shared.u32 	%r1775, [%r40+10184];
	add.s32 	%r1776, %r1775, %r1774;
	min.s32 	%r1777, %r1721, %r1776;
	st.shared.u32 	[%r13+5928], %r1777;
	ld.shared.u32 	%r1778, [%r40+10260];
	add.s32 	%r1779, %r1778, %r1774;
	min.s32 	%r1780, %r1724, %r1779;
	st.shared.u32 	[%r13+6004], %r1780;
	ld.shared.u32 	%r1781, [%r9+11684];
	ld.shared.u32 	%r1782, [%r40+10032];
	add.s32 	%r1783, %r1782, %r1781;
	min.s32 	%r1784, %r1728, %r1783;
	st.shared.u32 	[%r13+11552], %r1784;
	ld.shared.u32 	%r1785, [%r9+11684];
	ld.shared.u32 	%r1786, [%r40+10108];
	add.s32 	%r1787, %r1786, %r1785;
	min.s32 	%r1788, %r1732, %r1787;
	st.shared.u32 	[%r13+11628], %r1788;
	ld.shared.u32 	%r1789, [%r9+11684];
	ld.shared.u32 	%r1790, [%r40+10184];
	add.s32 	%r1791, %r1790, %r1789;
	min.s32 	%r1792, %r1736, %r1791;
	ld.shared.u32 	%r1793, [%r40+10260];
	add.s32 	%r1794, %r1793, %r1789;
	min.s32 	%r1795, %r1739, %r1794;
	ld.shared.u32 	%r1796, [%r9+17460];
	add.s32 	%r1797, %r1782, %r1796;
	min.s32 	%r1798, %r1742, %r1797;
	st.shared.u32 	[%r13+17328], %r1798;
	ld.shared.u32 	%r1799, [%r9+17460];
	add.s32 	%r1800, %r1786, %r1799;
	min.s32 	%r1801, %r1745, %r1800;
	st.shared.u32 	[%r13+17404], %r1801;
	ld.shared.u32 	%r1802, [%r9+17460];
	add.s32 	%r1803, %r1790, %r1802;
	min.s32 	%r1804, %r1748, %r1803;
	add.s32 	%r1805, %r1793, %r1802;
	min.s32 	%r1806, %r1750, %r1805;
	ld.shared.u32 	%r1807, [%r9+136];
	ld.shared.u32 	%r1808, [%r40+10336];
	add.s32 	%r1809, %r1808, %r1807;
	min.s32 	%r1810, %r1754, %r1809;
	st.shared.u32 	[%r13], %r1810;
	ld.shared.u32 	%r1811, [%r9+136];
	ld.shared.u32 	%r1812, [%r40+10412];
	add.s32 	%r1813, %r1812, %r1811;
	min.s32 	%r1814, %r1758, %r1813;
	st.shared.u32 	[%r13+76], %r1814;
	ld.shared.u32 	%r1815, [%r9+136];
	ld.shared.u32 	%r1816, [%r40+10488];
	add.s32 	%r1817, %r1816, %r1815;
	min.s32 	%r1818, %r1762, %r1817;
	st.shared.u32 	[%r13+152], %r1818;
	ld.shared.u32 	%r1819, [%r40+10564];
	add.s32 	%r1820, %r1819, %r1815;
	min.s32 	%r1821, %r1765, %r1820;
	st.shared.u32 	[%r13+228], %r1821;
	ld.shared.u32 	%r1822, [%r9+5912];
	ld.shared.u32 	%r1823, [%r40+10336];
	add.s32 	%r1824, %r1823, %r1822;
	min.s32 	%r1825, %r1769, %r1824;
	st.shared.u32 	[%r13+5776], %r1825;
	ld.shared.u32 	%r1826, [%r9+5912];
	ld.shared.u32 	%r1827, [%r40+10412];
	add.s32 	%r1828, %r1827, %r1826;
	min.s32 	%r1829, %r1773, %r1828;
	st.shared.u32 	[%r13+5852], %r1829;
	ld.shared.u32 	%r1830, [%r9+5912];
	ld.shared.u32 	%r1831, [%r40+10488];
	add.s32 	%r1832, %r1831, %r1830;
	min.s32 	%r1833, %r1777, %r1832;
	st.shared.u32 	[%r13+5928], %r1833;
	ld.shared.u32 	%r1834, [%r40+10564];
	add.s32 	%r1835, %r1834, %r1830;
	min.s32 	%r1836, %r1780, %r1835;
	st.shared.u32 	[%r13+6004], %r1836;
	ld.shared.u32 	%r1837, [%r9+11688];
	ld.shared.u32 	%r1838, [%r40+10336];
	add.s32 	%r1839, %r1838, %r1837;
	min.s32 	%r1840, %r1784, %r1839;
	st.shared.u32 	[%r13+11552], %r1840;
	ld.shared.u32 	%r1841, [%r9+11688];
	ld.shared.u32 	%r1842, [%r40+10412];
	add.s32 	%r1843, %r1842, %r1841;
	min.s32 	%r1844, %r1788, %r1843;
	st.shared.u32 	[%r13+11628], %r1844;
	ld.shared.u32 	%r1845, [%r9+11688];
	ld.shared.u32 	%r1846, [%r40+10488];
	add.s32 	%r1847, %r1846, %r1845;
	min.s32 	%r1848, %r1792, %r1847;
	ld.shared.u32 	%r1849, [%r40+10564];
	add.s32 	%r1850, %r1849, %r1845;
	min.s32 	%r1851, %r1795, %r1850;
	ld.shared.u32 	%r1852, [%r9+17464];
	add.s32 	%r1853, %r1838, %r1852;
	min.s32 	%r1854, %r1798, %r1853;
	st.shared.u32 	[%r13+17328], %r1854;
	ld.shared.u32 	%r1855, [%r9+17464];
	add.s32 	%r1856, %r1842, %r1855;
	min.s32 	%r1857, %r1801, %r1856;
	st.shared.u32 	[%r13+17404], %r1857;
	ld.shared.u32 	%r1858, [%r9+17464];
	add.s32 	%r1859, %r1846, %r1858;
	min.s32 	%r1860, %r1804, %r1859;
	add.s32 	%r1861, %r1849, %r1858;
	min.s32 	%r1862, %r1806, %r1861;
	ld.shared.u32 	%r1863, [%r9+140];
	ld.shared.u32 	%r1864, [%r40+10640];
	add.s32 	%r1865, %r1864, %r1863;
	min.s32 	%r1866, %r1810, %r1865;
	st.shared.u32 	[%r13], %r1866;
	ld.shared.u32 	%r1867, [%r9+140];
	ld.shared.u32 	%r1868, [%r40+10716];
	add.s32 	%r1869, %r1868, %r1867;
	min.s32 	%r1870, %r1814, %r1869;
	st.shared.u32 	[%r13+76], %r1870;
	ld.shared.u32 	%r1871, [%r9+140];
	ld.shared.u32 	%r1872, [%r40+10792];
	add.s32 	%r1873, %r1872, %r1871;
	min.s32 	%r1874, %r1818, %r1873;
	st.shared.u32 	[%r13+152], %r1874;
	ld.shared.u32 	%r1875, [%r40+10868];
	add.s32 	%r1876, %r1875, %r1871;
	min.s32 	%r1877, %r1821, %r1876;
	st.shared.u32 	[%r13+228], %r1877;
	ld.shared.u32 	%r1878, [%r9+5916];
	ld.shared.u32 	%r1879, [%r40+10640];
	add.s32 	%r1880, %r1879, %r1878;
	min.s32 	%r1881, %r1825, %r1880;
	st.shared.u32 	[%r13+5776], %r1881;
	ld.shared.u32 	%r1882, [%r9+5916];
	ld.shared.u32 	%r1883, [%r40+10716];
	add.s32 	%r1884, %r1883, %r1882;
	min.s32 	%r1885, %r1829, %r1884;
	st.shared.u32 	[%r13+5852], %r1885;
	ld.shared.u32 	%r1886, [%r9+5916];
	ld.shared.u32 	%r1887, [%r40+10792];
	add.s32 	%r1888, %r1887, %r1886;
	min.s32 	%r1889, %r1833, %r1888;
	st.shared.u32 	[%r13+5928], %r1889;
	ld.shared.u32 	%r1890, [%r40+10868];
	add.s32 	%r1891, %r1890, %r1886;
	min.s32 	%r1892, %r1836, %r1891;
	st.shared.u32 	[%r13+6004], %r1892;
	ld.shared.u32 	%r1893, [%r9+11692];
	ld.shared.u32 	%r1894, [%r40+10640];
	add.s32 	%r1895, %r1894, %r1893;
	min.s32 	%r1896, %r1840, %r1895;
	st.shared.u32 	[%r13+11552], %r1896;
	ld.shared.u32 	%r1897, [%r9+11692];
	ld.shared.u32 	%r1898, [%r40+10716];
	add.s32 	%r1899, %r1898, %r1897;
	min.s32 	%r1900, %r1844, %r1899;
	st.shared.u32 	[%r13+11628], %r1900;
	ld.shared.u32 	%r1901, [%r9+11692];
	ld.shared.u32 	%r1902, [%r40+10792];
	add.s32 	%r1903, %r1902, %r1901;
	min.s32 	%r1904, %r1848, %r1903;
	ld.shared.u32 	%r1905, [%r40+10868];
	add.s32 	%r1906, %r1905, %r1901;
	min.s32 	%r1907, %r1851, %r1906;
	ld.shared.u32 	%r1908, [%r9+17468];
	add.s32 	%r1909, %r1894, %r1908;
	min.s32 	%r1910, %r1854, %r1909;
	st.shared.u32 	[%r13+17328], %r1910;
	ld.shared.u32 	%r1911, [%r9+17468];
	add.s32 	%r1912, %r1898, %r1911;
	min.s32 	%r1913, %r1857, %r1912;
	st.shared.u32 	[%r13+17404], %r1913;
	ld.shared.u32 	%r1914, [%r9+17468];
	add.s32 	%r1915, %r1902, %r1914;
	min.s32 	%r1916, %r1860, %r1915;
	add.s32 	%r1917, %r1905, %r1914;
	min.s32 	%r1918, %r1862, %r1917;
	ld.shared.u32 	%r1919, [%r9+144];
	ld.shared.u32 	%r1920, [%r40+10944];
	add.s32 	%r1921, %r1920, %r1919;
	min.s32 	%r1922, %r1866, %r1921;
	st.shared.u32 	[%r13], %r1922;
	ld.shared.u32 	%r1923, [%r9+144];
	ld.shared.u32 	%r1924, [%r40+11020];
	add.s32 	%r1925, %r1924, %r1923;
	min.s32 	%r1926, %r1870, %r1925;
	st.shared.u32 	[%r13+76], %r1926;
	ld.shared.u32 	%r1927, [%r9+144];
	ld.shared.u32 	%r1928, [%r40+11096];
	add.s32 	%r1929, %r1928, %r1927;
	min.s32 	%r1930, %r1874, %r1929;
	st.shared.u32 	[%r13+152], %r1930;
	ld.shared.u32 	%r1931, [%r40+11172];
	add.s32 	%r1932, %r1931, %r1927;
	min.s32 	%r1933, %r1877, %r1932;
	st.shared.u32 	[%r13+228], %r1933;
	ld.shared.u32 	%r1934, [%r9+5920];
	ld.shared.u32 	%r1935, [%r40+10944];
	add.s32 	%r1936, %r1935, %r1934;
	min.s32 	%r1937, %r1881, %r1936;
	st.shared.u32 	[%r13+5776], %r1937;
	ld.shared.u32 	%r1938, [%r9+5920];
	ld.shared.u32 	%r1939, [%r40+11020];
	add.s32 	%r1940, %r1939, %r1938;
	min.s32 	%r1941, %r1885, %r1940;
	st.shared.u32 	[%r13+5852], %r1941;
	ld.shared.u32 	%r1942, [%r9+5920];
	ld.shared.u32 	%r1943, [%r40+11096];
	add.s32 	%r1944, %r1943, %r1942;
	min.s32 	%r1945, %r1889, %r1944;
	st.shared.u32 	[%r13+5928], %r1945;
	ld.shared.u32 	%r1946, [%r40+11172];
	add.s32 	%r1947, %r1946, %r1942;
	min.s32 	%r1948, %r1892, %r1947;
	st.shared.u32 	[%r13+6004], %r1948;
	ld.shared.u32 	%r1949, [%r9+11696];
	ld.shared.u32 	%r1950, [%r40+10944];
	add.s32 	%r1951, %r1950, %r1949;
	min.s32 	%r1952, %r1896, %r1951;
	st.shared.u32 	[%r13+11552], %r1952;
	ld.shared.u32 	%r1953, [%r9+11696];
	ld.shared.u32 	%r1954, [%r40+11020];
	add.s32 	%r1955, %r1954, %r1953;
	min.s32 	%r1956, %r1900, %r1955;
	st.shared.u32 	[%r13+11628], %r1956;
	ld.shared.u32 	%r1957, [%r9+11696];
	ld.shared.u32 	%r1958, [%r40+11096];
	add.s32 	%r1959, %r1958, %r1957;
	min.s32 	%r1960, %r1904, %r1959;
	ld.shared.u32 	%r1961, [%r40+11172];
	add.s32 	%r1962, %r1961, %r1957;
	min.s32 	%r1963, %r1907, %r1962;
	ld.shared.u32 	%r1964, [%r9+17472];
	add.s32 	%r1965, %r1950, %r1964;
	min.s32 	%r1966, %r1910, %r1965;
	st.shared.u32 	[%r13+17328], %r1966;
	ld.shared.u32 	%r1967, [%r9+17472];
	add.s32 	%r1968, %r1954, %r1967;
	min.s32 	%r1969, %r1913, %r1968;
	st.shared.u32 	[%r13+17404], %r1969;
	ld.shared.u32 	%r1970, [%r9+17472];
	add.s32 	%r1971, %r1958, %r1970;
	min.s32 	%r1972, %r1916, %r1971;
	add.s32 	%r1973, %r1961, %r1970;
	min.s32 	%r1974, %r1918, %r1973;
	ld.shared.u32 	%r1975, [%r9+148];
	ld.shared.u32 	%r1976, [%r40+11248];
	add.s32 	%r1977, %r1976, %r1975;
	min.s32 	%r1978, %r1922, %r1977;
	st.shared.u32 	[%r13], %r1978;
	ld.shared.u32 	%r1979, [%r9+148];
	ld.shared.u32 	%r1980, [%r40+11324];
	add.s32 	%r1981, %r1980, %r1979;
	min.s32 	%r1982, %r1926, %r1981;
	st.shared.u32 	[%r13+76], %r1982;
	ld.shared.u32 	%r1983, [%r9+148];
	ld.shared.u32 	%r1984, [%r40+11400];
	add.s32 	%r1985, %r1984, %r1983;
	min.s32 	%r1986, %r1930, %r1985;
	st.shared.u32 	[%r13+152], %r1986;
	ld.shared.u32 	%r1987, [%r40+11476];
	add.s32 	%r1988, %r1987, %r1983;
	min.s32 	%r1989, %r1933, %r1988;
	st.shared.u32 	[%r13+228], %r1989;
	ld.shared.u32 	%r1990, [%r9+5924];
	ld.shared.u32 	%r1991, [%r40+11248];
	add.s32 	%r1992, %r1991, %r1990;
	min.s32 	%r1993, %r1937, %r1992;
	st.shared.u32 	[%r13+5776], %r1993;
	ld.shared.u32 	%r1994, [%r9+5924];
	ld.shared.u32 	%r1995, [%r40+11324];
	add.s32 	%r1996, %r1995, %r1994;
	min.s32 	%r1997, %r1941, %r1996;
	st.shared.u32 	[%r13+5852], %r1997;
	ld.shared.u32 	%r1998, [%r9+5924];
	ld.shared.u32 	%r1999, [%r40+11400];
	add.s32 	%r2000, %r1999, %r1998;
	min.s32 	%r2001, %r1945, %r2000;
	st.shared.u32 	[%r13+5928], %r2001;
	ld.shared.u32 	%r2002, [%r40+11476];
	add.s32 	%r2003, %r2002, %r1998;
	min.s32 	%r2004, %r1948, %r2003;
	st.shared.u32 	[%r13+6004], %r2004;
	ld.shared.u32 	%r2005, [%r9+11700];
	ld.shared.u32 	%r2006, [%r40+11248];
	add.s32 	%r2007, %r2006, %r2005;
	min.s32 	%r2008, %r1952, %r2007;
	st.shared.u32 	[%r13+11552], %r2008;
	ld.shared.u32 	%r2009, [%r9+11700];
	ld.shared.u32 	%r2010, [%r40+11324];
	add.s32 	%r2011, %r2010, %r2009;
	min.s32 	%r2012, %r1956, %r2011;
	st.shared.u32 	[%r13+11628], %r2012;
	ld.shared.u32 	%r2013, [%r9+11700];
	ld.shared.u32 	%r2014, [%r40+11400];
	add.s32 	%r2015, %r2014, %r2013;
	min.s32 	%r2016, %r1960, %r2015;
	st.shared.u32 	[%r13+11704], %r2016;
	ld.shared.u32 	%r2017, [%r40+11476];
	add.s32 	%r2018, %r2017, %r2013;
	min.s32 	%r2019, %r1963, %r2018;
	st.shared.u32 	[%r13+11780], %r2019;
	ld.shared.u32 	%r2020, [%r9+17476];
	add.s32 	%r2021, %r2006, %r2020;
	min.s32 	%r2022, %r1966, %r2021;
	st.shared.u32 	[%r13+17328], %r2022;
	ld.shared.u32 	%r2023, [%r9+17476];
	add.s32 	%r2024, %r2010, %r2023;
	min.s32 	%r2025, %r1969, %r2024;
	st.shared.u32 	[%r13+17404], %r2025;
	ld.shared.u32 	%r2026, [%r9+17476];
	add.s32 	%r2027, %r2014, %r2026;
	min.s32 	%r2028, %r1972, %r2027;
	st.shared.u32 	[%r13+17480], %r2028;
	add.s32 	%r2029, %r2017, %r2026;
	min.s32 	%r2030, %r1974, %r2029;
	ld.shared.u32 	%r2031, [%r9+152];
	ld.shared.u32 	%r2032, [%r40+11552];
	add.s32 	%r2033, %r2032, %r2031;
	min.s32 	%r2034, %r1978, %r2033;
	st.shared.u32 	[%r13], %r2034;
	ld.shared.u32 	%r2035, [%r9+152];
	ld.shared.u32 	%r2036, [%r40+11628];
	add.s32 	%r2037, %r2036, %r2035;
	min.s32 	%r2038, %r1982, %r2037;
	st.shared.u32 	[%r13+76], %r2038;
	ld.shared.u32 	%r2039, [%r9+152];
	ld.shared.u32 	%r2040, [%r40+11704];
	add.s32 	%r2041, %r2040, %r2039;
	min.s32 	%r2042, %r1986, %r2041;
	st.shared.u32 	[%r13+152], %r2042;
	ld.shared.u32 	%r2043, [%r9+152];
	ld.shared.u32 	%r2044, [%r40+11780];
	add.s32 	%r2045, %r2044, %r2043;
	min.s32 	%r2046, %r1989, %r2045;
	st.shared.u32 	[%r13+228], %r2046;
	ld.shared.u32 	%r2047, [%r9+5928];
	ld.shared.u32 	%r2048, [%r40+11552];
	add.s32 	%r2049, %r2048, %r2047;
	min.s32 	%r2050, %r1993, %r2049;
	st.shared.u32 	[%r13+5776], %r2050;
	ld.shared.u32 	%r2051, [%r9+5928];
	ld.shared.u32 	%r2052, [%r40+11628];
	add.s32 	%r2053, %r2052, %r2051;
	min.s32 	%r2054, %r1997, %r2053;
	st.shared.u32 	[%r13+5852], %r2054;
	ld.shared.u32 	%r2055, [%r9+5928];
	ld.shared.u32 	%r2056, [%r40+11704];
	add.s32 	%r2057, %r2056, %r2055;
	min.s32 	%r2058, %r2001, %r2057;
	st.shared.u32 	[%r13+5928], %r2058;
	ld.shared.u32 	%r2059, [%r9+5928];
	ld.shared.u32 	%r2060, [%r40+11780];
	add.s32 	%r2061, %r2060, %r2059;
	min.s32 	%r2062, %r2004, %r2061;
	st.shared.u32 	[%r13+6004], %r2062;
	ld.shared.u32 	%r2063, [%r9+11704];
	ld.shared.u32 	%r2064, [%r40+11552];
	add.s32 	%r2065, %r2064, %r2063;
	min.s32 	%r2066, %r2008, %r2065;
	st.shared.u32 	[%r13+11552], %r2066;
	ld.shared.u32 	%r2067, [%r9+11704];
	ld.shared.u32 	%r2068, [%r40+11628];
	add.s32 	%r2069, %r2068, %r2067;
	min.s32 	%r2070, %r2012, %r2069;
	st.shared.u32 	[%r13+11628], %r2070;
	ld.shared.u32 	%r2071, [%r9+11704];
	ld.shared.u32 	%r2072, [%r40+11704];
	add.s32 	%r2073, %r2072, %r2071;
	min.s32 	%r2074, %r2016, %r2073;
	st.shared.u32 	[%r13+11704], %r2074;
	ld.shared.u32 	%r2075, [%r9+11704];
	ld.shared.u32 	%r2076, [%r40+11780];
	add.s32 	%r2077, %r2076, %r2075;
	min.s32 	%r2078, %r2019, %r2077;
	st.shared.u32 	[%r13+11780], %r2078;
	ld.shared.u32 	%r2079, [%r9+17480];
	ld.shared.u32 	%r2080, [%r40+11552];
	add.s32 	%r2081, %r2080, %r2079;
	min.s32 	%r2082, %r2022, %r2081;
	st.shared.u32 	[%r13+17328], %r2082;
	ld.shared.u32 	%r2083, [%r9+17480];
	ld.shared.u32 	%r2084, [%r40+11628];
	add.s32 	%r2085, %r2084, %r2083;
	min.s32 	%r2086, %r2025, %r2085;
	st.shared.u32 	[%r13+17404], %r2086;
	ld.shared.u32 	%r2087, [%r9+17480];
	ld.shared.u32 	%r2088, [%r40+11704];
	add.s32 	%r2089, %r2088, %r2087;
	min.s32 	%r2090, %r2028, %r2089;
	st.shared.u32 	[%r13+17480], %r2090;
	ld.shared.u32 	%r2091, [%r9+17480];
	ld.shared.u32 	%r2092, [%r40+11780];
	add.s32 	%r2093, %r2092, %r2091;
	min.s32 	%r2094, %r2030, %r2093;
	ld.shared.u32 	%r2095, [%r9+156];
	ld.shared.u32 	%r2096, [%r40+11856];
	add.s32 	%r2097, %r2096, %r2095;
	min.s32 	%r2098, %r2034, %r2097;
	st.shared.u32 	[%r13], %r2098;
	ld.shared.u32 	%r2099, [%r9+156];
	ld.shared.u32 	%r2100, [%r40+11932];
	add.s32 	%r2101, %r2100, %r2099;
	min.s32 	%r2102, %r2038, %r2101;
	st.shared.u32 	[%r13+76], %r2102;
	ld.shared.u32 	%r2103, [%r9+156];
	ld.shared.u32 	%r2104, [%r40+12008];
	add.s32 	%r2105, %r2104, %r2103;
	min.s32 	%r2106, %r2042, %r2105;
	st.shared.u32 	[%r13+152], %r2106;
	ld.shared.u32 	%r2107, [%r9+156];
	ld.shared.u32 	%r2108, [%r40+12084];
	add.s32 	%r2109, %r2108, %r2107;
	min.s32 	%r2110, %r2046, %r2109;
	st.shared.u32 	[%r13+228], %r2110;
	ld.shared.u32 	%r2111, [%r9+5932];
	ld.shared.u32 	%r2112, [%r40+11856];
	add.s32 	%r2113, %r2112, %r2111;
	min.s32 	%r2114, %r2050, %r2113;
	st.shared.u32 	[%r13+5776], %r2114;
	ld.shared.u32 	%r2115, [%r9+5932];
	ld.shared.u32 	%r2116, [%r40+11932];
	add.s32 	%r2117, %r2116, %r2115;
	min.s32 	%r2118, %r2054, %r2117;
	st.shared.u32 	[%r13+5852], %r2118;
	ld.shared.u32 	%r2119, [%r9+5932];
	ld.shared.u32 	%r2120, [%r40+12008];
	add.s32 	%r2121, %r2120, %r2119;
	min.s32 	%r2122, %r2058, %r2121;
	st.shared.u32 	[%r13+5928], %r2122;
	ld.shared.u32 	%r2123, [%r9+5932];
	ld.shared.u32 	%r2124, [%r40+12084];
	add.s32 	%r2125, %r2124, %r2123;
	min.s32 	%r2126, %r2062, %r2125;
	st.shared.u32 	[%r13+6004], %r2126;
	ld.shared.u32 	%r2127, [%r9+11708];
	ld.shared.u32 	%r2128, [%r40+11856];
	add.s32 	%r2129, %r2128, %r2127;
	min.s32 	%r2130, %r2066, %r2129;
	st.shared.u32 	[%r13+11552], %r2130;
	ld.shared.u32 	%r2131, [%r9+11708];
	ld.shared.u32 	%r2132, [%r40+11932];
	add.s32 	%r2133, %r2132, %r2131;
	min.s32 	%r2134, %r2070, %r2133;
	st.shared.u32 	[%r13+11628], %r2134;
	ld.shared.u32 	%r2135, [%r9+11708];
	ld.shared.u32 	%r2136, [%r40+12008];
	add.s32 	%r2137, %r2136, %r2135;
	min.s32 	%r2138, %r2074, %r2137;
	st.shared.u32 	[%r13+11704], %r2138;
	ld.shared.u32 	%r2139, [%r9+11708];
	ld.shared.u32 	%r2140, [%r40+12084];
	add.s32 	%r2141, %r2140, %r2139;
	min.s32 	%r2142, %r2078, %r2141;
	st.shared.u32 	[%r13+11780], %r2142;
	ld.shared.u32 	%r2143, [%r9+17484];
	ld.shared.u32 	%r2144, [%r40+11856];
	add.s32 	%r2145, %r2144, %r2143;
	min.s32 	%r2146, %r2082, %r2145;
	st.shared.u32 	[%r13+17328], %r2146;
	ld.shared.u32 	%r2147, [%r9+17484];
	ld.shared.u32 	%r2148, [%r40+11932];
	add.s32 	%r2149, %r2148, %r2147;
	min.s32 	%r2150, %r2086, %r2149;
	st.shared.u32 	[%r13+17404], %r2150;
	ld.shared.u32 	%r2151, [%r9+17484];
	ld.shared.u32 	%r2152, [%r40+12008];
	add.s32 	%r2153, %r2152, %r2151;
	min.s32 	%r2154, %r2090, %r2153;
	st.shared.u32 	[%r13+17480], %r2154;
	ld.shared.u32 	%r2155, [%r9+17484];
	ld.shared.u32 	%r2156, [%r40+12084];
	add.s32 	%r2157, %r2156, %r2155;
	min.s32 	%r2158, %r2094, %r2157;
	ld.shared.u32 	%r2159, [%r9+160];
	ld.shared.u32 	%r2160, [%r40+12160];
	add.s32 	%r2161, %r2160, %r2159;
	min.s32 	%r2162, %r2098, %r2161;
	st.shared.u32 	[%r13], %r2162;
	ld.shared.u32 	%r2163, [%r9+160];
	ld.shared.u32 	%r2164, [%r40+12236];
	add.s32 	%r2165, %r2164, %r2163;
	min.s32 	%r2166, %r2102, %r2165;
	st.shared.u32 	[%r13+76], %r2166;
	ld.shared.u32 	%r2167, [%r9+160];
	ld.shared.u32 	%r2168, [%r40+12312];
	add.s32 	%r2169, %r2168, %r2167;
	min.s32 	%r2170, %r2106, %r2169;
	st.shared.u32 	[%r13+152], %r2170;
	ld.shared.u32 	%r2171, [%r9+160];
	ld.shared.u32 	%r2172, [%r40+12388];
	add.s32 	%r2173, %r2172, %r2171;
	min.s32 	%r2174, %r2110, %r2173;
	st.shared.u32 	[%r13+228], %r2174;
	ld.shared.u32 	%r2175, [%r9+5936];
	ld.shared.u32 	%r2176, [%r40+12160];
	add.s32 	%r2177, %r2176, %r2175;
	min.s32 	%r2178, %r2114, %r2177;
	st.shared.u32 	[%r13+5776], %r2178;
	ld.shared.u32 	%r2179, [%r9+5936];
	ld.shared.u32 	%r2180, [%r40+12236];
	add.s32 	%r2181, %r2180, %r2179;
	min.s32 	%r2182, %r2118, %r2181;
	st.shared.u32 	[%r13+5852], %r2182;
	ld.shared.u32 	%r2183, [%r9+5936];
	ld.shared.u32 	%r2184, [%r40+12312];
	add.s32 	%r2185, %r2184, %r2183;
	min.s32 	%r2186, %r2122, %r2185;
	st.shared.u32 	[%r13+5928], %r2186;
	ld.shared.u32 	%r2187, [%r9+5936];
	ld.shared.u32 	%r2188, [%r40+12388];
	add.s32 	%r2189, %r2188, %r2187;
	min.s32 	%r2190, %r2126, %r2189;
	st.shared.u32 	[%r13+6004], %r2190;
	ld.shared.u32 	%r2191, [%r9+11712];
	ld.shared.u32 	%r2192, [%r40+12160];
	add.s32 	%r2193, %r2192, %r2191;
	min.s32 	%r2194, %r2130, %r2193;
	st.shared.u32 	[%r13+11552], %r2194;
	ld.shared.u32 	%r2195, [%r9+11712];
	ld.shared.u32 	%r2196, [%r40+12236];
	add.s32 	%r2197, %r2196, %r2195;
	min.s32 	%r2198, %r2134, %r2197;
	st.shared.u32 	[%r13+11628], %r2198;
	ld.shared.u32 	%r2199, [%r9+11712];
	ld.shared.u32 	%r2200, [%r40+12312];
	add.s32 	%r2201, %r2200, %r2199;
	min.s32 	%r2202, %r2138, %r2201;
	st.shared.u32 	[%r13+11704], %r2202;
	ld.shared.u32 	%r2203, [%r9+11712];
	ld.shared.u32 	%r2204, [%r40+12388];
	add.s32 	%r2205, %r2204, %r2203;
	min.s32 	%r2206, %r2142, %r2205;
	st.shared.u32 	[%r13+11780], %r2206;
	ld.shared.u32 	%r2207, [%r9+17488];
	ld.shared.u32 	%r2208, [%r40+12160];
	add.s32 	%r2209, %r2208, %r2207;
	min.s32 	%r2210, %r2146, %r2209;
	st.shared.u32 	[%r13+17328], %r2210;
	ld.shared.u32 	%r2211, [%r9+17488];
	ld.shared.u32 	%r2212, [%r40+12236];
	add.s32 	%r2213, %r2212, %r2211;
	min.s32 	%r2214, %r2150, %r2213;
	st.shared.u32 	[%r13+17404], %r2214;
	ld.shared.u32 	%r2215, [%r9+17488];
	ld.shared.u32 	%r2216, [%r40+12312];
	add.s32 	%r2217, %r2216, %r2215;
	min.s32 	%r2218, %r2154, %r2217;
	st.shared.u32 	[%r13+17480], %r2218;
	ld.shared.u32 	%r2219, [%r9+17488];
	ld.shared.u32 	%r2220, [%r40+12388];
	add.s32 	%r2221, %r2220, %r2219;
	min.s32 	%r2222, %r2158, %r2221;
	ld.shared.u32 	%r2223, [%r9+164];
	ld.shared.u32 	%r2224, [%r40+12464];
	add.s32 	%r2225, %r2224, %r2223;
	min.s32 	%r2226, %r2162, %r2225;
	st.shared.u32 	[%r13], %r2226;
	ld.shared.u32 	%r2227, [%r9+164];
	ld.shared.u32 	%r2228, [%r40+12540];
	add.s32 	%r2229, %r2228, %r2227;
	min.s32 	%r2230, %r2166, %r2229;
	st.shared.u32 	[%r13+76], %r2230;
	ld.shared.u32 	%r2231, [%r9+164];
	ld.shared.u32 	%r2232, [%r40+12616];
	add.s32 	%r2233, %r2232, %r2231;
	min.s32 	%r2234, %r2170, %r2233;
	st.shared.u32 	[%r13+152], %r2234;
	ld.shared.u32 	%r2235, [%r9+164];
	ld.shared.u32 	%r2236, [%r40+12692];
	add.s32 	%r2237, %r2236, %r2235;
	min.s32 	%r2238, %r2174, %r2237;
	st.shared.u32 	[%r13+228], %r2238;
	ld.shared.u32 	%r2239, [%r9+5940];
	ld.shared.u32 	%r2240, [%r40+12464];
	add.s32 	%r2241, %r2240, %r2239;
	min.s32 	%r2242, %r2178, %r2241;
	st.shared.u32 	[%r13+5776], %r2242;
	ld.shared.u32 	%r2243, [%r9+5940];
	ld.shared.u32 	%r2244, [%r40+12540];
	add.s32 	%r2245, %r2244, %r2243;
	min.s32 	%r2246, %r2182, %r2245;
	st.shared.u32 	[%r13+5852], %r2246;
	ld.shared.u32 	%r2247, [%r9+5940];
	ld.shared.u32 	%r2248, [%r40+12616];
	add.s32 	%r2249, %r2248, %r2247;
	min.s32 	%r2250, %r2186, %r2249;
	st.shared.u32 	[%r13+5928], %r2250;
	ld.shared.u32 	%r2251, [%r9+5940];
	ld.shared.u32 	%r2252, [%r40+12692];
	add.s32 	%r2253, %r2252, %r2251;
	min.s32 	%r2254, %r2190, %r2253;
	st.shared.u32 	[%r13+6004], %r2254;
	ld.shared.u32 	%r2255, [%r9+11716];
	ld.shared.u32 	%r2256, [%r40+12464];
	add.s32 	%r2257, %r2256, %r2255;
	min.s32 	%r2258, %r2194, %r2257;
	st.shared.u32 	[%r13+11552], %r2258;
	ld.shared.u32 	%r2259, [%r9+11716];
	ld.shared.u32 	%r2260, [%r40+12540];
	add.s32 	%r2261, %r2260, %r2259;
	min.s32 	%r2262, %r2198, %r2261;
	st.shared.u32 	[%r13+11628], %r2262;
	ld.shared.u32 	%r2263, [%r9+11716];
	ld.shared.u32 	%r2264, [%r40+12616];
	add.s32 	%r2265, %r2264, %r2263;
	min.s32 	%r2266, %r2202, %r2265;
	st.shared.u32 	[%r13+11704], %r2266;
	ld.shared.u32 	%r2267, [%r9+11716];
	ld.shared.u32 	%r2268, [%r40+12692];
	add.s32 	%r2269, %r2268, %r2267;
	min.s32 	%r2270, %r2206, %r2269;
	st.shared.u32 	[%r13+11780], %r2270;
	ld.shared.u32 	%r2271, [%r9+17492];
	ld.shared.u32 	%r2272, [%r40+12464];
	add.s32 	%r2273, %r2272, %r2271;
	min.s32 	%r2274, %r2210, %r2273;
	st.shared.u32 	[%r13+17328], %r2274;
	ld.shared.u32 	%r2275, [%r9+17492];
	ld.shared.u32 	%r2276, [%r40+12540];
	add.s32 	%r2277, %r2276, %r2275;
	min.s32 	%r2278, %r2214, %r2277;
	st.shared.u32 	[%r13+17404], %r2278;
	ld.shared.u32 	%r2279, [%r9+17492];
	ld.shared.u32 	%r2280, [%r40+12616];
	add.s32 	%r2281, %r2280, %r2279;
	min.s32 	%r2282, %r2218, %r2281;
	st.shared.u32 	[%r13+17480], %r2282;
	ld.shared.u32 	%r2283, [%r9+17492];
	ld.shared.u32 	%r2284, [%r40+12692];
	add.s32 	%r2285, %r2284, %r2283;
	min.s32 	%r2286, %r2222, %r2285;
	ld.shared.u32 	%r2287, [%r9+168];
	ld.shared.u32 	%r2288, [%r40+12768];
	add.s32 	%r2289, %r2288, %r2287;
	min.s32 	%r2290, %r2226, %r2289;
	st.shared.u32 	[%r13], %r2290;
	ld.shared.u32 	%r2291, [%r9+168];
	ld.shared.u32 	%r2292, [%r40+12844];
	add.s32 	%r2293, %r2292, %r2291;
	min.s32 	%r2294, %r2230, %r2293;
	st.shared.u32 	[%r13+76], %r2294;
	ld.shared.u32 	%r2295, [%r9+168];
	ld.shared.u32 	%r2296, [%r40+12920];
	add.s32 	%r2297, %r2296, %r2295;
	min.s32 	%r2298, %r2234, %r2297;
	st.shared.u32 	[%r13+152], %r2298;
	ld.shared.u32 	%r2299, [%r9+168];
	ld.shared.u32 	%r2300, [%r40+12996];
	add.s32 	%r2301, %r2300, %r2299;
	min.s32 	%r2302, %r2238, %r2301;
	st.shared.u32 	[%r13+228], %r2302;
	ld.shared.u32 	%r2303, [%r9+5944];
	ld.shared.u32 	%r2304, [%r40+12768];
	add.s32 	%r2305, %r2304, %r2303;
	min.s32 	%r2306, %r2242, %r2305;
	st.shared.u32 	[%r13+5776], %r2306;
	ld.shared.u32 	%r2307, [%r9+5944];
	ld.shared.u32 	%r2308, [%r40+12844];
	add.s32 	%r2309, %r2308, %r2307;
	min.s32 	%r2310, %r2246, %r2309;
	st.shared.u32 	[%r13+5852], %r2310;
	ld.shared.u32 	%r2311, [%r9+5944];
	ld.shared.u32 	%r2312, [%r40+12920];
	add.s32 	%r2313, %r2312, %r2311;
	min.s32 	%r2314, %r2250, %r2313;
	st.shared.u32 	[%r13+5928], %r2314;
	ld.shared.u32 	%r2315, [%r9+5944];
	ld.shared.u32 	%r2316, [%r40+12996];
	add.s32 	%r2317, %r2316, %r2315;
	min.s32 	%r2318, %r2254, %r2317;
	st.shared.u32 	[%r13+6004], %r2318;
	ld.shared.u32 	%r2319, [%r9+11720];
	ld.shared.u32 	%r2320, [%r40+12768];
	add.s32 	%r2321, %r2320, %r2319;
	min.s32 	%r2322, %r2258, %r2321;
	st.shared.u32 	[%r13+11552], %r2322;
	ld.shared.u32 	%r2323, [%r9+11720];
	ld.shared.u32 	%r2324, [%r40+12844];
	add.s32 	%r2325, %r2324, %r2323;
	min.s32 	%r2326, %r2262, %r2325;
	st.shared.u32 	[%r13+11628], %r2326;
	ld.shared.u32 	%r2327, [%r9+11720];
	ld.shared.u32 	%r2328, [%r40+12920];
	add.s32 	%r2329, %r2328, %r2327;
	min.s32 	%r2330, %r2266, %r2329;
	st.shared.u32 	[%r13+11704], %r2330;
	ld.shared.u32 	%r2331, [%r9+11720];
	ld.shared.u32 	%r2332, [%r40+12996];
	add.s32 	%r2333, %r2332, %r2331;
	min.s32 	%r2334, %r2270, %r2333;
	st.shared.u32 	[%r13+11780], %r2334;
	ld.shared.u32 	%r2335, [%r9+17496];
	ld.shared.u32 	%r2336, [%r40+12768];
	add.s32 	%r2337, %r2336, %r2335;
	min.s32 	%r2338, %r2274, %r2337;
	st.shared.u32 	[%r13+17328], %r2338;
	ld.shared.u32 	%r2339, [%r9+17496];
	ld.shared.u32 	%r2340, [%r40+12844];
	add.s32 	%r2341, %r2340, %r2339;
	min.s32 	%r2342, %r2278, %r2341;
	st.shared.u32 	[%r13+17404], %r2342;
	ld.shared.u32 	%r2343, [%r9+17496];
	ld.shared.u32 	%r2344, [%r40+12920];
	add.s32 	%r2345, %r2344, %r2343;
	min.s32 	%r2346, %r2282, %r2345;
	st.shared.u32 	[%r13+17480], %r2346;
	ld.shared.u32 	%r2347, [%r9+17496];
	ld.shared.u32 	%r2348, [%r40+12996];
	add.s32 	%r2349, %r2348, %r2347;
	min.s32 	%r2350, %r2286, %r2349;
	ld.shared.u32 	%r2351, [%r9+172];
	ld.shared.u32 	%r2352, [%r40+13072];
	add.s32 	%r2353, %r2352, %r2351;
	min.s32 	%r2354, %r2290, %r2353;
	st.shared.u32 	[%r13], %r2354;
	ld.shared.u32 	%r2355, [%r9+172];
	ld.shared.u32 	%r2356, [%r40+13148];
	add.s32 	%r2357, %r2356, %r2355;
	min.s32 	%r2358, %r2294, %r2357;
	st.shared.u32 	[%r13+76], %r2358;
	ld.shared.u32 	%r2359, [%r9+172];
	ld.shared.u32 	%r2360, [%r40+13224];
	add.s32 	%r2361, %r2360, %r2359;
	min.s32 	%r2362, %r2298, %r2361;
	st.shared.u32 	[%r13+152], %r2362;
	ld.shared.u32 	%r2363, [%r9+172];
	ld.shared.u32 	%r2364, [%r40+13300];
	add.s32 	%r2365, %r2364, %r2363;
	min.s32 	%r2366, %r2302, %r2365;
	st.shared.u32 	[%r13+228], %r2366;
	ld.shared.u32 	%r2367, [%r9+5948];
	ld.shared.u32 	%r2368, [%r40+13072];
	add.s32 	%r2369, %r2368, %r2367;
	min.s32 	%r2370, %r2306, %r2369;
	st.shared.u32 	[%r13+5776], %r2370;
	ld.shared.u32 	%r2371, [%r9+5948];
	ld.shared.u32 	%r2372, [%r40+13148];
	add.s32 	%r2373, %r2372, %r2371;
	min.s32 	%r2374, %r2310, %r2373;
	st.shared.u32 	[%r13+5852], %r2374;
	ld.shared.u32 	%r2375, [%r9+5948];
	ld.shared.u32 	%r2376, [%r40+13224];
	add.s32 	%r2377, %r2376, %r2375;
	min.s32 	%r2378, %r2314, %r2377;
	st.shared.u32 	[%r13+5928], %r2378;
	ld.shared.u32 	%r2379, [%r9+5948];
	ld.shared.u32 	%r2380, [%r40+13300];
	add.s32 	%r2381, %r2380, %r2379;
	min.s32 	%r2382, %r2318, %r2381;
	st.shared.u32 	[%r13+6004], %r2382;
	ld.shared.u32 	%r2383, [%r9+11724];
	ld.shared.u32 	%r2384, [%r40+13072];
	add.s32 	%r2385, %r2384, %r2383;
	min.s32 	%r2386, %r2322, %r2385;
	st.shared.u32 	[%r13+11552], %r2386;
	ld.shared.u32 	%r2387, [%r9+11724];
	ld.shared.u32 	%r2388, [%r40+13148];
	add.s32 	%r2389, %r2388, %r2387;
	min.s32 	%r2390, %r2326, %r2389;
	st.shared.u32 	[%r13+11628], %r2390;
	ld.shared.u32 	%r2391, [%r9+11724];
	ld.shared.u32 	%r2392, [%r40+13224];
	add.s32 	%r2393, %r2392, %r2391;
	min.s32 	%r2394, %r2330, %r2393;
	st.shared.u32 	[%r13+11704], %r2394;
	ld.shared.u32 	%r2395, [%r9+11724];
	ld.shared.u32 	%r2396, [%r40+13300];
	add.s32 	%r2397, %r2396, %r2395;
	min.s32 	%r2398, %r2334, %r2397;
	st.shared.u32 	[%r13+11780], %r2398;
	ld.shared.u32 	%r2399, [%r9+17500];
	ld.shared.u32 	%r2400, [%r40+13072];
	add.s32 	%r2401, %r2400, %r2399;
	min.s32 	%r2402, %r2338, %r2401;
	st.shared.u32 	[%r13+17328], %r2402;
	ld.shared.u32 	%r2403, [%r9+17500];
	ld.shared.u32 	%r2404, [%r40+13148];
	add.s32 	%r2405, %r2404, %r2403;
	min.s32 	%r2406, %r2342, %r2405;
	st.shared.u32 	[%r13+17404], %r2406;
	ld.shared.u32 	%r2407, [%r9+17500];
	ld.shared.u32 	%r2408, [%r40+13224];
	add.s32 	%r2409, %r2408, %r2407;
	min.s32 	%r2410, %r2346, %r2409;
	st.shared.u32 	[%r13+17480], %r2410;
	ld.shared.u32 	%r2411, [%r9+17500];
	ld.shared.u32 	%r2412, [%r40+13300];
	add.s32 	%r2413, %r2412, %r2411;
	min.s32 	%r2414, %r2350, %r2413;
	ld.shared.u32 	%r2415, [%r9+176];
	ld.shared.u32 	%r2416, [%r40+13376];
	add.s32 	%r2417, %r2416, %r2415;
	min.s32 	%r2418, %r2354, %r2417;
	st.shared.u32 	[%r13], %r2418;
	ld.shared.u32 	%r2419, [%r9+176];
	ld.shared.u32 	%r2420, [%r40+13452];
	add.s32 	%r2421, %r2420, %r2419;
	min.s32 	%r2422, %r2358, %r2421;
	st.shared.u32 	[%r13+76], %r2422;
	ld.shared.u32 	%r2423, [%r9+176];
	ld.shared.u32 	%r2424, [%r40+13528];
	add.s32 	%r2425, %r2424, %r2423;
	min.s32 	%r2426, %r2362, %r2425;
	st.shared.u32 	[%r13+152], %r2426;
	ld.shared.u32 	%r2427, [%r9+176];
	ld.shared.u32 	%r2428, [%r40+13604];
	add.s32 	%r2429, %r2428, %r2427;
	min.s32 	%r2430, %r2366, %r2429;
	st.shared.u32 	[%r13+228], %r2430;
	ld.shared.u32 	%r2431, [%r9+5952];
	ld.shared.u32 	%r2432, [%r40+13376];
	add.s32 	%r2433, %r2432, %r2431;
	min.s32 	%r2434, %r2370, %r2433;
	st.shared.u32 	[%r13+5776], %r2434;
	ld.shared.u32 	%r2435, [%r9+5952];
	ld.shared.u32 	%r2436, [%r40+13452];
	add.s32 	%r2437, %r2436, %r2435;
	min.s32 	%r2438, %r2374, %r2437;
	st.shared.u32 	[%r13+5852], %r2438;
	ld.shared.u32 	%r2439, [%r9+5952];
	ld.shared.u32 	%r2440, [%r40+13528];
	add.s32 	%r2441, %r2440, %r2439;
	min.s32 	%r2442, %r2378, %r2441;
	st.shared.u32 	[%r13+5928], %r2442;
	ld.shared.u32 	%r2443, [%r9+5952];
	ld.shared.u32 	%r2444, [%r40+13604];
	add.s32 	%r2445, %r2444, %r2443;
	min.s32 	%r2446, %r2382, %r2445;
	st.shared.u32 	[%r13+6004], %r2446;
	ld.shared.u32 	%r2447, [%r9+11728];
	ld.shared.u32 	%r2448, [%r40+13376];
	add.s32 	%r2449, %r2448, %r2447;
	min.s32 	%r2450, %r2386, %r2449;
	st.shared.u32 	[%r13+11552], %r2450;
	ld.shared.u32 	%r2451, [%r9+11728];
	ld.shared.u32 	%r2452, [%r40+13452];
	add.s32 	%r2453, %r2452, %r2451;
	min.s32 	%r2454, %r2390, %r2453;
	st.shared.u32 	[%r13+11628], %r2454;
	ld.shared.u32 	%r2455, [%r9+11728];
	ld.shared.u32 	%r2456, [%r40+13528];
	add.s32 	%r2457, %r2456, %r2455;
	min.s32 	%r2458, %r2394, %r2457;
	st.shared.u32 	[%r13+11704], %r2458;
	ld.shared.u32 	%r2459, [%r9+11728];
	ld.shared.u32 	%r2460, [%r40+13604];
	add.s32 	%r2461, %r2460, %r2459;
	min.s32 	%r2462, %r2398, %r2461;
	st.shared.u32 	[%r13+11780], %r2462;
	ld.shared.u32 	%r2463, [%r9+17504];
	ld.shared.u32 	%r2464, [%r40+13376];
	add.s32 	%r2465, %r2464, %r2463;
	min.s32 	%r2466, %r2402, %r2465;
	st.shared.u32 	[%r13+17328], %r2466;
	ld.shared.u32 	%r2467, [%r9+17504];
	ld.shared.u32 	%r2468, [%r40+13452];
	add.s32 	%r2469, %r2468, %r2467;
	min.s32 	%r2470, %r2406, %r2469;
	st.shared.u32 	[%r13+17404], %r2470;
	ld.shared.u32 	%r2471, [%r9+17504];
	ld.shared.u32 	%r2472, [%r40+13528];
	add.s32 	%r2473, %r2472, %r2471;
	min.s32 	%r2474, %r2410, %r2473;
	st.shared.u32 	[%r13+17480], %r2474;
	ld.shared.u32 	%r2475, [%r9+17504];
	ld.shared.u32 	%r2476, [%r40+13604];
	add.s32 	%r2477, %r2476, %r2475;
	min.s32 	%r2478, %r2414, %r2477;
	ld.shared.u32 	%r2479, [%r9+180];
	ld.shared.u32 	%r2480, [%r40+13680];
	add.s32 	%r2481, %r2480, %r2479;
	min.s32 	%r2482, %r2418, %r2481;
	st.shared.u32 	[%r13], %r2482;
	ld.shared.u32 	%r2483, [%r9+180];
	ld.shared.u32 	%r2484, [%r40+13756];
	add.s32 	%r2485, %r2484, %r2483;
	min.s32 	%r2486, %r2422, %r2485;
	st.shared.u32 	[%r13+76], %r2486;
	ld.shared.u32 	%r2487, [%r9+180];
	ld.shared.u32 	%r2488, [%r40+13832];
	add.s32 	%r2489, %r2488, %r2487;
	min.s32 	%r2490, %r2426, %r2489;
	st.shared.u32 	[%r13+152], %r2490;
	ld.shared.u32 	%r2491, [%r9+180];
	ld.shared.u32 	%r2492, [%r40+13908];
	add.s32 	%r2493, %r2492, %r2491;
	min.s32 	%r2494, %r2430, %r2493;
	st.shared.u32 	[%r13+228], %r2494;
	ld.shared.u32 	%r2495, [%r9+5956];
	ld.shared.u32 	%r2496, [%r40+13680];
	add.s32 	%r2497, %r2496, %r2495;
	min.s32 	%r2498, %r2434, %r2497;
	st.shared.u32 	[%r13+5776], %r2498;
	ld.shared.u32 	%r2499, [%r9+5956];
	ld.shared.u32 	%r2500, [%r40+13756];
	add.s32 	%r2501, %r2500, %r2499;
	min.s32 	%r2502, %r2438, %r2501;
	st.shared.u32 	[%r13+5852], %r2502;
	ld.shared.u32 	%r2503, [%r9+5956];
	ld.shared.u32 	%r2504, [%r40+13832];
	add.s32 	%r2505, %r2504, %r2503;
	min.s32 	%r2506, %r2442, %r2505;
	st.shared.u32 	[%r13+5928], %r2506;
	ld.shared.u32 	%r2507, [%r9+5956];
	ld.shared.u32 	%r2508, [%r40+13908];
	add.s32 	%r2509, %r2508, %r2507;
	min.s32 	%r2510, %r2446, %r2509;
	st.shared.u32 	[%r13+6004], %r2510;
	ld.shared.u32 	%r2511, [%r9+11732];
	ld.shared.u32 	%r2512, [%r40+13680];
	add.s32 	%r2513, %r2512, %r2511;
	min.s32 	%r2514, %r2450, %r2513;
	st.shared.u32 	[%r13+11552], %r2514;
	ld.shared.u32 	%r2515, [%r9+11732];
	ld.shared.u32 	%r2516, [%r40+13756];
	add.s32 	%r2517, %r2516, %r2515;
	min.s32 	%r2518, %r2454, %r2517;
	st.shared.u32 	[%r13+11628], %r2518;
	ld.shared.u32 	%r2519, [%r9+11732];
	ld.shared.u32 	%r2520, [%r40+13832];
	add.s32 	%r2521, %r2520, %r2519;
	min.s32 	%r2522, %r2458, %r2521;
	st.shared.u32 	[%r13+11704], %r2522;
	ld.shared.u32 	%r2523, [%r9+11732];
	ld.shared.u32 	%r2524, [%r40+13908];
	add.s32 	%r2525, %r2524, %r2523;
	min.s32 	%r2526, %r2462, %r2525;
	st.shared.u32 	[%r13+11780], %r2526;
	ld.shared.u32 	%r2527, [%r9+17508];
	ld.shared.u32 	%r2528, [%r40+13680];
	add.s32 	%r2529, %r2528, %r2527;
	min.s32 	%r2530, %r2466, %r2529;
	st.shared.u32 	[%r13+17328], %r2530;
	ld.shared.u32 	%r2531, [%r9+17508];
	ld.shared.u32 	%r2532, [%r40+13756];
	add.s32 	%r2533, %r2532, %r2531;
	min.s32 	%r2534, %r2470, %r2533;
	st.shared.u32 	[%r13+17404], %r2534;
	ld.shared.u32 	%r2535, [%r9+17508];
	ld.shared.u32 	%r2536, [%r40+13832];
	add.s32 	%r2537, %r2536, %r2535;
	min.s32 	%r2538, %r2474, %r2537;
	st.shared.u32 	[%r13+17480], %r2538;
	ld.shared.u32 	%r2539, [%r9+17508];
	ld.shared.u32 	%r2540, [%r40+13908];
	add.s32 	%r2541, %r2540, %r2539;
	min.s32 	%r2542, %r2478, %r2541;
	ld.shared.u32 	%r2543, [%r9+184];
	ld.shared.u32 	%r2544, [%r40+13984];
	add.s32 	%r2545, %r2544, %r2543;
	min.s32 	%r2546, %r2482, %r2545;
	st.shared.u32 	[%r13], %r2546;
	ld.shared.u32 	%r2547, [%r9+184];
	ld.shared.u32 	%r2548, [%r40+14060];
	add.s32 	%r2549, %r2548, %r2547;
	min.s32 	%r2550, %r2486, %r2549;
	st.shared.u32 	[%r13+76], %r2550;
	ld.shared.u32 	%r2551, [%r9+184];
	ld.shared.u32 	%r2552, [%r40+14136];
	add.s32 	%r2553, %r2552, %r2551;
	min.s32 	%r2554, %r2490, %r2553;
	st.shared.u32 	[%r13+152], %r2554;
	ld.shared.u32 	%r2555, [%r9+184];
	ld.shared.u32 	%r2556, [%r40+14212];
	add.s32 	%r2557, %r2556, %r2555;
	min.s32 	%r2558, %r2494, %r2557;
	st.shared.u32 	[%r13+228], %r2558;
	ld.shared.u32 	%r2559, [%r9+5960];
	ld.shared.u32 	%r2560, [%r40+13984];
	add.s32 	%r2561, %r2560, %r2559;
	min.s32 	%r2562, %r2498, %r2561;
	st.shared.u32 	[%r13+5776], %r2562;
	ld.shared.u32 	%r2563, [%r9+5960];
	ld.shared.u32 	%r2564, [%r40+14060];
	add.s32 	%r2565, %r2564, %r2563;
	min.s32 	%r2566, %r2502, %r2565;
	st.shared.u32 	[%r13+5852], %r2566;
	ld.shared.u32 	%r2567, [%r9+5960];
	ld.shared.u32 	%r2568, [%r40+14136];
	add.s32 	%r2569, %r2568, %r2567;
	min.s32 	%r2570, %r2506, %r2569;
	st.shared.u32 	[%r13+5928], %r2570;
	ld.shared.u32 	%r2571, [%r9+5960];
	ld.shared.u32 	%r2572, [%r40+14212];
	add.s32 	%r2573, %r2572, %r2571;
	min.s32 	%r2574, %r2510, %r2573;
	st.shared.u32 	[%r13+6004], %r2574;
	ld.shared.u32 	%r2575, [%r9+11736];
	ld.shared.u32 	%r2576, [%r40+13984];
	add.s32 	%r2577, %r2576, %r2575;
	min.s32 	%r2578, %r2514, %r2577;
	st.shared.u32 	[%r13+11552], %r2578;
	ld.shared.u32 	%r2579, [%r9+11736];
	ld.shared.u32 	%r2580, [%r40+14060];
	add.s32 	%r2581, %r2580, %r2579;
	min.s32 	%r2582, %r2518, %r2581;
	st.shared.u32 	[%r13+11628], %r2582;
	ld.shared.u32 	%r2583, [%r9+11736];
	ld.shared.u32 	%r2584, [%r40+14136];
	add.s32 	%r2585, %r2584, %r2583;
	min.s32 	%r2586, %r2522, %r2585;
	st.shared.u32 	[%r13+11704], %r2586;
	ld.shared.u32 	%r2587, [%r9+11736];
	ld.shared.u32 	%r2588, [%r40+14212];
	add.s32 	%r2589, %r2588, %r2587;
	min.s32 	%r2590, %r2526, %r2589;
	st.shared.u32 	[%r13+11780], %r2590;
	ld.shared.u32 	%r2591, [%r9+17512];
	ld.shared.u32 	%r2592, [%r40+13984];
	add.s32 	%r2593, %r2592, %r2591;
	min.s32 	%r2594, %r2530, %r2593;
	st.shared.u32 	[%r13+17328], %r2594;
	ld.shared.u32 	%r2595, [%r9+17512];
	ld.shared.u32 	%r2596, [%r40+14060];
	add.s32 	%r2597, %r2596, %r2595;
	min.s32 	%r2598, %r2534, %r2597;
	st.shared.u32 	[%r13+17404], %r2598;
	ld.shared.u32 	%r2599, [%r9+17512];
	ld.shared.u32 	%r2600, [%r40+14136];
	add.s32 	%r2601, %r2600, %r2599;
	min.s32 	%r2602, %r2538, %r2601;
	st.shared.u32 	[%r13+17480], %r2602;
	ld.shared.u32 	%r2603, [%r9+17512];
	ld.shared.u32 	%r2604, [%r40+14212];
	add.s32 	%r2605, %r2604, %r2603;
	min.s32 	%r2606, %r2542, %r2605;
	ld.shared.u32 	%r2607, [%r9+188];
	ld.shared.u32 	%r2608, [%r40+14288];
	add.s32 	%r2609, %r2608, %r2607;
	min.s32 	%r2610, %r2546, %r2609;
	st.shared.u32 	[%r13], %r2610;
	ld.shared.u32 	%r2611, [%r9+188];
	ld.shared.u32 	%r2612, [%r40+14364];
	add.s32 	%r2613, %r2612, %r2611;
	min.s32 	%r2614, %r2550, %r2613;
	st.shared.u32 	[%r13+76], %r2614;
	ld.shared.u32 	%r2615, [%r9+188];
	ld.shared.u32 	%r2616, [%r40+14440];
	add.s32 	%r2617, %r2616, %r2615;
	min.s32 	%r2618, %r2554, %r2617;
	st.shared.u32 	[%r13+152], %r2618;
	ld.shared.u32 	%r2619, [%r9+188];
	ld.shared.u32 	%r2620, [%r40+14516];
	add.s32 	%r2621, %r2620, %r2619;
	min.s32 	%r2622, %r2558, %r2621;
	st.shared.u32 	[%r13+228], %r2622;
	ld.shared.u32 	%r2623, [%r9+5964];
	ld.shared.u32 	%r2624, [%r40+14288];
	add.s32 	%r2625, %r2624, %r2623;
	min.s32 	%r2626, %r2562, %r2625;
	st.shared.u32 	[%r13+5776], %r2626;
	ld.shared.u32 	%r2627, [%r9+5964];
	ld.shared.u32 	%r2628, [%r40+14364];
	add.s32 	%r2629, %r2628, %r2627;
	min.s32 	%r2630, %r2566, %r2629;
	st.shared.u32 	[%r13+5852], %r2630;
	ld.shared.u32 	%r2631, [%r9+5964];
	ld.shared.u32 	%r2632, [%r40+14440];
	add.s32 	%r2633, %r2632, %r2631;
	min.s32 	%r2634, %r2570, %r2633;
	st.shared.u32 	[%r13+5928], %r2634;
	ld.shared.u32 	%r2635, [%r9+5964];
	ld.shared.u32 	%r2636, [%r40+14516];
	add.s32 	%r2637, %r2636, %r2635;
	min.s32 	%r2638, %r2574, %r2637;
	st.shared.u32 	[%r13+6004], %r2638;
	ld.shared.u32 	%r2639, [%r9+11740];
	ld.shared.u32 	%r2640, [%r40+14288];
	add.s32 	%r2641, %r2640, %r2639;
	min.s32 	%r2642, %r2578, %r2641;
	st.shared.u32 	[%r13+11552], %r2642;
	ld.shared.u32 	%r2643, [%r9+11740];
	ld.shared.u32 	%r2644, [%r40+14364];
	add.s32 	%r2645, %r2644, %r2643;
	min.s32 	%r2646, %r2582, %r2645;
	st.shared.u32 	[%r13+11628], %r2646;
	ld.shared.u32 	%r2647, [%r9+11740];
	ld.shared.u32 	%r2648, [%r40+14440];
	add.s32 	%r2649, %r2648, %r2647;
	min.s32 	%r2650, %r2586, %r2649;
	st.shared.u32 	[%r13+11704], %r2650;
	ld.shared.u32 	%r2651, [%r9+11740];
	ld.shared.u32 	%r2652, [%r40+14516];
	add.s32 	%r2653, %r2652, %r2651;
	min.s32 	%r2654, %r2590, %r2653;
	st.shared.u32 	[%r13+11780], %r2654;
	ld.shared.u32 	%r2655, [%r9+17516];
	ld.shared.u32 	%r2656, [%r40+14288];
	add.s32 	%r2657, %r2656, %r2655;
	min.s32 	%r2658, %r2594, %r2657;
	st.shared.u32 	[%r13+17328], %r2658;
	ld.shared.u32 	%r2659, [%r9+17516];
	ld.shared.u32 	%r2660, [%r40+14364];
	add.s32 	%r2661, %r2660, %r2659;
	min.s32 	%r2662, %r2598, %r2661;
	st.shared.u32 	[%r13+17404], %r2662;
	ld.shared.u32 	%r2663, [%r9+17516];
	ld.shared.u32 	%r2664, [%r40+14440];
	add.s32 	%r2665, %r2664, %r2663;
	min.s32 	%r2666, %r2602, %r2665;
	st.shared.u32 	[%r13+17480], %r2666;
	ld.shared.u32 	%r2667, [%r9+17516];
	ld.shared.u32 	%r2668, [%r40+14516];
	add.s32 	%r2669, %r2668, %r2667;
	min.s32 	%r2670, %r2606, %r2669;
	ld.shared.u32 	%r2671, [%r9+192];
	ld.shared.u32 	%r2672, [%r40+14592];
	add.s32 	%r2673, %r2672, %r2671;
	min.s32 	%r2674, %r2610, %r2673;
	st.shared.u32 	[%r13], %r2674;
	ld.shared.u32 	%r2675, [%r9+192];
	ld.shared.u32 	%r2676, [%r40+14668];
	add.s32 	%r2677, %r2676, %r2675;
	min.s32 	%r2678, %r2614, %r2677;
	st.shared.u32 	[%r13+76], %r2678;
	ld.shared.u32 	%r2679, [%r9+192];
	ld.shared.u32 	%r2680, [%r40+14744];
	add.s32 	%r2681, %r2680, %r2679;
	min.s32 	%r2682, %r2618, %r2681;
	st.shared.u32 	[%r13+152], %r2682;
	ld.shared.u32 	%r2683, [%r9+192];
	ld.shared.u32 	%r2684, [%r40+14820];
	add.s32 	%r2685, %r2684, %r2683;
	min.s32 	%r2686, %r2622, %r2685;
	st.shared.u32 	[%r13+228], %r2686;
	ld.shared.u32 	%r2687, [%r9+5968];
	ld.shared.u32 	%r2688, [%r40+14592];
	add.s32 	%r2689, %r2688, %r2687;
	min.s32 	%r2690, %r2626, %r2689;
	st.shared.u32 	[%r13+5776], %r2690;
	ld.shared.u32 	%r2691, [%r9+5968];
	ld.shared.u32 	%r2692, [%r40+14668];
	add.s32 	%r2693, %r2692, %r2691;
	min.s32 	%r2694, %r2630, %r2693;
	st.shared.u32 	[%r13+5852], %r2694;
	ld.shared.u32 	%r2695, [%r9+5968];
	ld.shared.u32 	%r2696, [%r40+14744];
	add.s32 	%r2697, %r2696, %r2695;
	min.s32 	%r2698, %r2634, %r2697;
	st.shared.u32 	[%r13+5928], %r2698;
	ld.shared.u32 	%r2699, [%r9+5968];
	ld.shared.u32 	%r2700, [%r40+14820];
	add.s32 	%r2701, %r2700, %r2699;
	min.s32 	%r2702, %r2638, %r2701;
	st.shared.u32 	[%r13+6004], %r2702;
	ld.shared.u32 	%r2703, [%r9+11744];
	ld.shared.u32 	%r2704, [%r40+14592];
	add.s32 	%r2705, %r2704, %r2703;
	min.s32 	%r2706, %r2642, %r2705;
	st.shared.u32 	[%r13+11552], %r2706;
	ld.shared.u32 	%r2707, [%r9+11744];
	ld.shared.u32 	%r2708, [%r40+14668];
	add.s32 	%r2709, %r2708, %r2707;
	min.s32 	%r2710, %r2646, %r2709;
	st.shared.u32 	[%r13+11628], %r2710;
	ld.shared.u32 	%r2711, [%r9+11744];
	ld.shared.u32 	%r2712, [%r40+14744];
	add.s32 	%r2713, %r2712, %r2711;
	min.s32 	%r2714, %r2650, %r2713;
	st.shared.u32 	[%r13+11704], %r2714;
	ld.shared.u32 	%r2715, [%r9+11744];
	ld.shared.u32 	%r2716, [%r40+14820];
	add.s32 	%r2717, %r2716, %r2715;
	min.s32 	%r2718, %r2654, %r2717;
	st.shared.u32 	[%r13+11780], %r2718;
	ld.shared.u32 	%r2719, [%r9+17520];
	ld.shared.u32 	%r2720, [%r40+14592];
	add.s32 	%r2721, %r2720, %r2719;
	min.s32 	%r2722, %r2658, %r2721;
	st.shared.u32 	[%r13+17328], %r2722;
	ld.shared.u32 	%r2723, [%r9+17520];
	ld.shared.u32 	%r2724, [%r40+14668];
	add.s32 	%r2725, %r2724, %r2723;
	min.s32 	%r2726, %r2662, %r2725;
	st.shared.u32 	[%r13+17404], %r2726;
	ld.shared.u32 	%r2727, [%r9+17520];
	ld.shared.u32 	%r2728, [%r40+14744];
	add.s32 	%r2729, %r2728, %r2727;
	min.s32 	%r2730, %r2666, %r2729;
	st.shared.u32 	[%r13+17480], %r2730;
	ld.shared.u32 	%r2731, [%r9+17520];
	ld.shared.u32 	%r2732, [%r40+14820];
	add.s32 	%r2733, %r2732, %r2731;
	min.s32 	%r2734, %r2670, %r2733;
	ld.shared.u32 	%r2735, [%r9+196];
	ld.shared.u32 	%r2736, [%r40+14896];
	add.s32 	%r2737, %r2736, %r2735;
	min.s32 	%r2738, %r2674, %r2737;
	st.shared.u32 	[%r13], %r2738;
	ld.shared.u32 	%r2739, [%r9+196];
	ld.shared.u32 	%r2740, [%r40+14972];
	add.s32 	%r2741, %r2740, %r2739;
	min.s32 	%r2742, %r2678, %r2741;
	st.shared.u32 	[%r13+76], %r2742;
	ld.shared.u32 	%r2743, [%r9+196];
	ld.shared.u32 	%r2744, [%r40+15048];
	add.s32 	%r2745, %r2744, %r2743;
	min.s32 	%r2746, %r2682, %r2745;
	st.shared.u32 	[%r13+152], %r2746;
	ld.shared.u32 	%r2747, [%r9+196];
	ld.shared.u32 	%r2748, [%r40+15124];
	add.s32 	%r2749, %r2748, %r2747;
	min.s32 	%r2750, %r2686, %r2749;
	st.shared.u32 	[%r13+228], %r2750;
	ld.shared.u32 	%r2751, [%r9+5972];
	ld.shared.u32 	%r2752, [%r40+14896];
	add.s32 	%r2753, %r2752, %r2751;
	min.s32 	%r2754, %r2690, %r2753;
	st.shared.u32 	[%r13+5776], %r2754;
	ld.shared.u32 	%r2755, [%r9+5972];
	ld.shared.u32 	%r2756, [%r40+14972];
	add.s32 	%r2757, %r2756, %r2755;
	min.s32 	%r2758, %r2694, %r2757;
	st.shared.u32 	[%r13+5852], %r2758;
	ld.shared.u32 	%r2759, [%r9+5972];
	ld.shared.u32 	%r2760, [%r40+15048];
	add.s32 	%r2761, %r2760, %r2759;
	min.s32 	%r2762, %r2698, %r2761;
	st.shared.u32 	[%r13+5928], %r2762;
	ld.shared.u32 	%r2763, [%r9+5972];
	ld.shared.u32 	%r2764, [%r40+15124];
	add.s32 	%r2765, %r2764, %r2763;
	min.s32 	%r2766, %r2702, %r2765;
	st.shared.u32 	[%r13+6004], %r2766;
	ld.shared.u32 	%r2767, [%r9+11748];
	ld.shared.u32 	%r2768, [%r40+14896];
	add.s32 	%r2769, %r2768, %r2767;
	min.s32 	%r2770, %r2706, %r2769;
	st.shared.u32 	[%r13+11552], %r2770;
	ld.shared.u32 	%r2771, [%r9+11748];
	ld.shared.u32 	%r2772, [%r40+14972];
	add.s32 	%r2773, %r2772, %r2771;
	min.s32 	%r2774, %r2710, %r2773;
	st.shared.u32 	[%r13+11628], %r2774;
	ld.shared.u32 	%r2775, [%r9+11748];
	ld.shared.u32 	%r2776, [%r40+15048];
	add.s32 	%r2777, %r2776, %r2775;
	min.s32 	%r2778, %r2714, %r2777;
	st.shared.u32 	[%r13+11704], %r2778;
	ld.shared.u32 	%r2779, [%r9+11748];
	ld.shared.u32 	%r2780, [%r40+15124];
	add.s32 	%r2781, %r2780, %r2779;
	min.s32 	%r2782, %r2718, %r2781;
	st.shared.u32 	[%r13+11780], %r2782;
	ld.shared.u32 	%r2783, [%r9+17524];
	ld.shared.u32 	%r2784, [%r40+14896];
	add.s32 	%r2785, %r2784, %r2783;
	min.s32 	%r2786, %r2722, %r2785;
	st.shared.u32 	[%r13+17328], %r2786;
	ld.shared.u32 	%r2787, [%r9+17524];
	ld.shared.u32 	%r2788, [%r40+14972];
	add.s32 	%r2789, %r2788, %r2787;
	min.s32 	%r2790, %r2726, %r2789;
	st.shared.u32 	[%r13+17404], %r2790;
	ld.shared.u32 	%r2791, [%r9+17524];
	ld.shared.u32 	%r2792, [%r40+15048];
	add.s32 	%r2793, %r2792, %r2791;
	min.s32 	%r2794, %r2730, %r2793;
	st.shared.u32 	[%r13+17480], %r2794;
	ld.shared.u32 	%r2795, [%r9+17524];
	ld.shared.u32 	%r2796, [%r40+15124];
	add.s32 	%r2797, %r2796, %r2795;
	min.s32 	%r2798, %r2734, %r2797;
	ld.shared.u32 	%r2799, [%r9+200];
	ld.shared.u32 	%r2800, [%r40+15200];
	add.s32 	%r2801, %r2800, %r2799;
	min.s32 	%r2802, %r2738, %r2801;
	st.shared.u32 	[%r13], %r2802;
	ld.shared.u32 	%r2803, [%r9+200];
	ld.shared.u32 	%r2804, [%r40+15276];
	add.s32 	%r2805, %r2804, %r2803;
	min.s32 	%r2806, %r2742, %r2805;
	st.shared.u32 	[%r13+76], %r2806;
	ld.shared.u32 	%r2807, [%r9+200];
	ld.shared.u32 	%r2808, [%r40+15352];
	add.s32 	%r2809, %r2808, %r2807;
	min.s32 	%r2810, %r2746, %r2809;
	st.shared.u32 	[%r13+152], %r2810;
	ld.shared.u32 	%r2811, [%r9+200];
	ld.shared.u32 	%r2812, [%r40+15428];
	add.s32 	%r2813, %r2812, %r2811;
	min.s32 	%r2814, %r2750, %r2813;
	st.shared.u32 	[%r13+228], %r2814;
	ld.shared.u32 	%r2815, [%r9+5976];
	ld.shared.u32 	%r2816, [%r40+15200];
	add.s32 	%r2817, %r2816, %r2815;
	min.s32 	%r2818, %r2754, %r2817;
	st.shared.u32 	[%r13+5776], %r2818;
	ld.shared.u32 	%r2819, [%r9+5976];
	ld.shared.u32 	%r2820, [%r40+15276];
	add.s32 	%r2821, %r2820, %r2819;
	min.s32 	%r2822, %r2758, %r2821;
	st.shared.u32 	[%r13+5852], %r2822;
	ld.shared.u32 	%r2823, [%r9+5976];
	ld.shared.u32 	%r2824, [%r40+15352];
	add.s32 	%r2825, %r2824, %r2823;
	min.s32 	%r2826, %r2762, %r2825;
	st.shared.u32 	[%r13+5928], %r2826;
	ld.shared.u32 	%r2827, [%r9+5976];
	ld.shared.u32 	%r2828, [%r40+15428];
	add.s32 	%r2829, %r2828, %r2827;
	min.s32 	%r2830, %r2766, %r2829;
	st.shared.u32 	[%r13+6004], %r2830;
	ld.shared.u32 	%r2831, [%r9+11752];
	ld.shared.u32 	%r2832, [%r40+15200];
	add.s32 	%r2833, %r2832, %r2831;
	min.s32 	%r2834, %r2770, %r2833;
	st.shared.u32 	[%r13+11552], %r2834;
	ld.shared.u32 	%r2835, [%r9+11752];
	ld.shared.u32 	%r2836, [%r40+15276];
	add.s32 	%r2837, %r2836, %r2835;
	min.s32 	%r2838, %r2774, %r2837;
	st.shared.u32 	[%r13+11628], %r2838;
	ld.shared.u32 	%r2839, [%r9+11752];
	ld.shared.u32 	%r2840, [%r40+15352];
	add.s32 	%r2841, %r2840, %r2839;
	min.s32 	%r2842, %r2778, %r2841;
	st.shared.u32 	[%r13+11704], %r2842;
	ld.shared.u32 	%r2843, [%r9+11752];
	ld.shared.u32 	%r2844, [%r40+15428];
	add.s32 	%r2845, %r2844, %r2843;
	min.s32 	%r2846, %r2782, %r2845;
	st.shared.u32 	[%r13+11780], %r2846;
	ld.shared.u32 	%r2847, [%r9+17528];
	ld.shared.u32 	%r2848, [%r40+15200];
	add.s32 	%r2849, %r2848, %r2847;
	min.s32 	%r2850, %r2786, %r2849;
	st.shared.u32 	[%r13+17328], %r2850;
	ld.shared.u32 	%r2851, [%r9+17528];
	ld.shared.u32 	%r2852, [%r40+15276];
	add.s32 	%r2853, %r2852, %r2851;
	min.s32 	%r2854, %r2790, %r2853;
	st.shared.u32 	[%r13+17404], %r2854;
	ld.shared.u32 	%r2855, [%r9+17528];
	ld.shared.u32 	%r2856, [%r40+15352];
	add.s32 	%r2857, %r2856, %r2855;
	min.s32 	%r2858, %r2794, %r2857;
	st.shared.u32 	[%r13+17480], %r2858;
	ld.shared.u32 	%r2859, [%r9+17528];
	ld.shared.u32 	%r2860, [%r40+15428];
	add.s32 	%r2861, %r2860, %r2859;
	min.s32 	%r2862, %r2798, %r2861;
	ld.shared.u32 	%r2863, [%r9+204];
	ld.shared.u32 	%r2864, [%r40+15504];
	add.s32 	%r2865, %r2864, %r2863;
	min.s32 	%r2866, %r2802, %r2865;
	st.shared.u32 	[%r13], %r2866;
	ld.shared.u32 	%r2867, [%r9+204];
	ld.shared.u32 	%r2868, [%r40+15580];
	add.s32 	%r2869, %r2868, %r2867;
	min.s32 	%r2870, %r2806, %r2869;
	st.shared.u32 	[%r13+76], %r2870;
	ld.shared.u32 	%r2871, [%r9+204];
	ld.shared.u32 	%r2872, [%r40+15656];
	add.s32 	%r2873, %r2872, %r2871;
	min.s32 	%r2874, %r2810, %r2873;
	st.shared.u32 	[%r13+152], %r2874;
	ld.shared.u32 	%r2875, [%r9+204];
	ld.shared.u32 	%r2876, [%r40+15732];
	add.s32 	%r2877, %r2876, %r2875;
	min.s32 	%r2878, %r2814, %r2877;
	st.shared.u32 	[%r13+228], %r2878;
	ld.shared.u32 	%r2879, [%r9+5980];
	ld.shared.u32 	%r2880, [%r40+15504];
	add.s32 	%r2881, %r2880, %r2879;
	min.s32 	%r2882, %r2818, %r2881;
	st.shared.u32 	[%r13+5776], %r2882;
	ld.shared.u32 	%r2883, [%r9+5980];
	ld.shared.u32 	%r2884, [%r40+15580];
	add.s32 	%r2885, %r2884, %r2883;
	min.s32 	%r2886, %r2822, %r2885;
	st.shared.u32 	[%r13+5852], %r2886;
	ld.shared.u32 	%r2887, [%r9+5980];
	ld.shared.u32 	%r2888, [%r40+15656];
	add.s32 	%r2889, %r2888, %r2887;
	min.s32 	%r2890, %r2826, %r2889;
	st.shared.u32 	[%r13+5928], %r2890;
	ld.shared.u32 	%r2891, [%r9+5980];
	ld.shared.u32 	%r2892, [%r40+15732];
	add.s32 	%r2893, %r2892, %r2891;
	min.s32 	%r2894, %r2830, %r2893;
	st.shared.u32 	[%r13+6004], %r2894;
	ld.shared.u32 	%r2895, [%r9+11756];
	ld.shared.u32 	%r2896, [%r40+15504];
	add.s32 	%r2897, %r2896, %r2895;
	min.s32 	%r2898, %r2834, %r2897;
	st.shared.u32 	[%r13+11552], %r2898;
	ld.shared.u32 	%r2899, [%r9+11756];
	ld.shared.u32 	%r2900, [%r40+15580];
	add.s32 	%r2901, %r2900, %r2899;
	min.s32 	%r2902, %r2838, %r2901;
	st.shared.u32 	[%r13+11628], %r2902;
	ld.shared.u32 	%r2903, [%r9+11756];
	ld.shared.u32 	%r2904, [%r40+15656];
	add.s32 	%r2905, %r2904, %r2903;
	min.s32 	%r2906, %r2842, %r2905;
	st.shared.u32 	[%r13+11704], %r2906;
	ld.shared.u32 	%r2907, [%r9+11756];
	ld.shared.u32 	%r2908, [%r40+15732];
	add.s32 	%r2909, %r2908, %r2907;
	min.s32 	%r2910, %r2846, %r2909;
	st.shared.u32 	[%r13+11780], %r2910;
	ld.shared.u32 	%r2911, [%r9+17532];
	ld.shared.u32 	%r2912, [%r40+15504];
	add.s32 	%r2913, %r2912, %r2911;
	min.s32 	%r2914, %r2850, %r2913;
	st.shared.u32 	[%r13+17328], %r2914;
	ld.shared.u32 	%r2915, [%r9+17532];
	ld.shared.u32 	%r2916, [%r40+15580];
	add.s32 	%r2917, %r2916, %r2915;
	min.s32 	%r2918, %r2854, %r2917;
	st.shared.u32 	[%r13+17404], %r2918;
	ld.shared.u32 	%r2919, [%r9+17532];
	ld.shared.u32 	%r2920, [%r40+15656];
	add.s32 	%r2921, %r2920, %r2919;
	min.s32 	%r2922, %r2858, %r2921;
	st.shared.u32 	[%r13+17480], %r2922;
	ld.shared.u32 	%r2923, [%r9+17532];
	ld.shared.u32 	%r2924, [%r40+15732];
	add.s32 	%r2925, %r2924, %r2923;
	min.s32 	%r2926, %r2862, %r2925;
	ld.shared.u32 	%r2927, [%r9+208];
	ld.shared.u32 	%r2928, [%r40+15808];
	add.s32 	%r2929, %r2928, %r2927;
	min.s32 	%r2930, %r2866, %r2929;
	st.shared.u32 	[%r13], %r2930;
	ld.shared.u32 	%r2931, [%r9+208];
	ld.shared.u32 	%r2932, [%r40+15884];
	add.s32 	%r2933, %r2932, %r2931;
	min.s32 	%r2934, %r2870, %r2933;
	st.shared.u32 	[%r13+76], %r2934;
	ld.shared.u32 	%r2935, [%r9+208];
	ld.shared.u32 	%r2936, [%r40+15960];
	add.s32 	%r2937, %r2936, %r2935;
	min.s32 	%r2938, %r2874, %r2937;
	st.shared.u32 	[%r13+152], %r2938;
	ld.shared.u32 	%r2939, [%r9+208];
	ld.shared.u32 	%r2940, [%r40+16036];
	add.s32 	%r2941, %r2940, %r2939;
	min.s32 	%r2942, %r2878, %r2941;
	st.shared.u32 	[%r13+228], %r2942;
	ld.shared.u32 	%r2943, [%r9+5984];
	ld.shared.u32 	%r2944, [%r40+15808];
	add.s32 	%r2945, %r2944, %r2943;
	min.s32 	%r2946, %r2882, %r2945;
	st.shared.u32 	[%r13+5776], %r2946;
	ld.shared.u32 	%r2947, [%r9+5984];
	ld.shared.u32 	%r2948, [%r40+15884];
	add.s32 	%r2949, %r2948, %r2947;
	min.s32 	%r2950, %r2886, %r2949;
	st.shared.u32 	[%r13+5852], %r2950;
	ld.shared.u32 	%r2951, [%r9+5984];
	ld.shared.u32 	%r2952, [%r40+15960];
	add.s32 	%r2953, %r2952, %r2951;
	min.s32 	%r2954, %r2890, %r2953;
	st.shared.u32 	[%r13+5928], %r2954;
	ld.shared.u32 	%r2955, [%r9+5984];
	ld.shared.u32 	%r2956, [%r40+16036];
	add.s32 	%r2957, %r2956, %r2955;
	min.s32 	%r2958, %r2894, %r2957;
	st.shared.u32 	[%r13+6004], %r2958;
	ld.shared.u32 	%r2959, [%r9+11760];
	ld.shared.u32 	%r2960, [%r40+15808];
	add.s32 	%r2961, %r2960, %r2959;
	min.s32 	%r2962, %r2898, %r2961;
	st.shared.u32 	[%r13+11552], %r2962;
	ld.shared.u32 	%r2963, [%r9+11760];
	ld.shared.u32 	%r2964, [%r40+15884];
	add.s32 	%r2965, %r2964, %r2963;
	min.s32 	%r2966, %r2902, %r2965;
	st.shared.u32 	[%r13+11628], %r2966;
	ld.shared.u32 	%r2967, [%r9+11760];
	ld.shared.u32 	%r2968, [%r40+15960];
	add.s32 	%r2969, %r2968, %r2967;
	min.s32 	%r2970, %r2906, %r2969;
	st.shared.u32 	[%r13+11704], %r2970;
	ld.shared.u32 	%r2971, [%r9+11760];
	ld.shared.u32 	%r2972, [%r40+16036];
	add.s32 	%r2973, %r2972, %r2971;
	min.s32 	%r2974, %r2910, %r2973;
	st.shared.u32 	[%r13+11780], %r2974;
	ld.shared.u32 	%r2975, [%r9+17536];
	ld.shared.u32 	%r2976, [%r40+15808];
	add.s32 	%r2977, %r2976, %r2975;
	min.s32 	%r2978, %r2914, %r2977;
	st.shared.u32 	[%r13+17328], %r2978;
	ld.shared.u32 	%r2979, [%r9+17536];
	ld.shared.u32 	%r2980, [%r40+15884];
	add.s32 	%r2981, %r2980, %r2979;
	min.s32 	%r2982, %r2918, %r2981;
	st.shared.u32 	[%r13+17404], %r2982;
	ld.shared.u32 	%r2983, [%r9+17536];
	ld.shared.u32 	%r2984, [%r40+15960];
	add.s32 	%r2985, %r2984, %r2983;
	min.s32 	%r2986, %r2922, %r2985;
	st.shared.u32 	[%r13+17480], %r2986;
	ld.shared.u32 	%r2987, [%r9+17536];
	ld.shared.u32 	%r2988, [%r40+16036];
	add.s32 	%r2989, %r2988, %r2987;
	min.s32 	%r2990, %r2926, %r2989;
	ld.shared.u32 	%r2991, [%r9+212];
	ld.shared.u32 	%r2992, [%r40+16112];
	add.s32 	%r2993, %r2992, %r2991;
	min.s32 	%r2994, %r2930, %r2993;
	st.shared.u32 	[%r13], %r2994;
	ld.shared.u32 	%r2995, [%r9+212];
	ld.shared.u32 	%r2996, [%r40+16188];
	add.s32 	%r2997, %r2996, %r2995;
	min.s32 	%r2998, %r2934, %r2997;
	st.shared.u32 	[%r13+76], %r2998;
	ld.shared.u32 	%r2999, [%r9+212];
	ld.shared.u32 	%r3000, [%r40+16264];
	add.s32 	%r3001, %r3000, %r2999;
	min.s32 	%r3002, %r2938, %r3001;
	st.shared.u32 	[%r13+152], %r3002;
	ld.shared.u32 	%r3003, [%r9+212];
	ld.shared.u32 	%r3004, [%r40+16340];
	add.s32 	%r3005, %r3004, %r3003;
	min.s32 	%r3006, %r2942, %r3005;
	st.shared.u32 	[%r13+228], %r3006;
	ld.shared.u32 	%r3007, [%r9+5988];
	ld.shared.u32 	%r3008, [%r40+16112];
	add.s32 	%r3009, %r3008, %r3007;
	min.s32 	%r3010, %r2946, %r3009;
	st.shared.u32 	[%r13+5776], %r3010;
	ld.shared.u32 	%r3011, [%r9+5988];
	ld.shared.u32 	%r3012, [%r40+16188];
	add.s32 	%r3013, %r3012, %r3011;
	min.s32 	%r3014, %r2950, %r3013;
	st.shared.u32 	[%r13+5852], %r3014;
	ld.shared.u32 	%r3015, [%r9+5988];
	ld.shared.u32 	%r3016, [%r40+16264];
	add.s32 	%r3017, %r3016, %r3015;
	min.s32 	%r3018, %r2954, %r3017;
	st.shared.u32 	[%r13+5928], %r3018;
	ld.shared.u32 	%r3019, [%r9+5988];
	ld.shared.u32 	%r3020, [%r40+16340];
	add.s32 	%r3021, %r3020, %r3019;
	min.s32 	%r3022, %r2958, %r3021;
	st.shared.u32 	[%r13+6004], %r3022;
	ld.shared.u32 	%r3023, [%r9+11764];
	ld.shared.u32 	%r3024, [%r40+16112];
	add.s32 	%r3025, %r3024, %r3023;
	min.s32 	%r3026, %r2962, %r3025;
	st.shared.u32 	[%r13+11552], %r3026;
	ld.shared.u32 	%r3027, [%r9+11764];
	ld.shared.u32 	%r3028, [%r40+16188];
	add.s32 	%r3029, %r3028, %r3027;
	min.s32 	%r3030, %r2966, %r3029;
	st.shared.u32 	[%r13+11628], %r3030;
	ld.shared.u32 	%r3031, [%r9+11764];
	ld.shared.u32 	%r3032, [%r40+16264];
	add.s32 	%r3033, %r3032, %r3031;
	min.s32 	%r3034, %r2970, %r3033;
	st.shared.u32 	[%r13+11704], %r3034;
	ld.shared.u32 	%r3035, [%r9+11764];
	ld.shared.u32 	%r3036, [%r40+16340];
	add.s32 	%r3037, %r3036, %r3035;
	min.s32 	%r3038, %r2974, %r3037;
	st.shared.u32 	[%r13+11780], %r3038;
	ld.shared.u32 	%r3039, [%r9+17540];
	ld.shared.u32 	%r3040, [%r40+16112];
	add.s32 	%r3041, %r3040, %r3039;
	min.s32 	%r3042, %r2978, %r3041;
	st.shared.u32 	[%r13+17328], %r3042;
	ld.shared.u32 	%r3043, [%r9+17540];
	ld.shared.u32 	%r3044, [%r40+16188];
	add.s32 	%r3045, %r3044, %r3043;
	min.s32 	%r3046, %r2982, %r3045;
	st.shared.u32 	[%r13+17404], %r3046;
	ld.shared.u32 	%r3047, [%r9+17540];
	ld.shared.u32 	%r3048, [%r40+16264];
	add.s32 	%r3049, %r3048, %r3047;
	min.s32 	%r3050, %r2986, %r3049;
	st.shared.u32 	[%r13+17480], %r3050;
	ld.shared.u32 	%r3051, [%r9+17540];
	ld.shared.u32 	%r3052, [%r40+16340];
	add.s32 	%r3053, %r3052, %r3051;
	min.s32 	%r3054, %r2990, %r3053;
	ld.shared.u32 	%r3055, [%r9+216];
	ld.shared.u32 	%r3056, [%r40+16416];
	add.s32 	%r3057, %r3056, %r3055;
	min.s32 	%r3058, %r2994, %r3057;
	st.shared.u32 	[%r13], %r3058;
	ld.shared.u32 	%r3059, [%r9+216];
	ld.shared.u32 	%r3060, [%r40+16492];
	add.s32 	%r3061, %r3060, %r3059;
	min.s32 	%r3062, %r2998, %r3061;
	st.shared.u32 	[%r13+76], %r3062;
	ld.shared.u32 	%r3063, [%r9+216];
	ld.shared.u32 	%r3064, [%r40+16568];
	add.s32 	%r3065, %r3064, %r3063;
	min.s32 	%r3066, %r3002, %r3065;
	st.shared.u32 	[%r13+152], %r3066;
	ld.shared.u32 	%r3067, [%r9+216];
	ld.shared.u32 	%r3068, [%r40+16644];
	add.s32 	%r3069, %r3068, %r3067;
	min.s32 	%r3070, %r3006, %r3069;
	st.shared.u32 	[%r13+228], %r3070;
	ld.shared.u32 	%r3071, [%r9+5992];
	ld.shared.u32 	%r3072, [%r40+16416];
	add.s32 	%r3073, %r3072, %r3071;
	min.s32 	%r3074, %r3010, %r3073;
	st.shared.u32 	[%r13+5776], %r3074;
	ld.shared.u32 	%r3075, [%r9+5992];
	ld.shared.u32 	%r3076, [%r40+16492];
	add.s32 	%r3077, %r3076, %r3075;
	min.s32 	%r3078, %r3014, %r3077;
	st.shared.u32 	[%r13+5852], %r3078;
	ld.shared.u32 	%r3079, [%r9+5992];
	ld.shared.u32 	%r3080, [%r40+16568];
	add.s32 	%r3081, %r3080, %r3079;
	min.s32 	%r3082, %r3018, %r3081;
	st.shared.u32 	[%r13+5928], %r3082;
	ld.shared.u32 	%r3083, [%r9+5992];
	ld.shared.u32 	%r3084, [%r40+16644];
	add.s32 	%r3085, %r3084, %r3083;
	min.s32 	%r3086, %r3022, %r3085;
	st.shared.u32 	[%r13+6004], %r3086;
	ld.shared.u32 	%r3087, [%r9+11768];
	ld.shared.u32 	%r3088, [%r40+16416];
	add.s32 	%r3089, %r3088, %r3087;
	min.s32 	%r3090, %r3026, %r3089;
	st.shared.u32 	[%r13+11552], %r3090;
	ld.shared.u32 	%r3091, [%r9+11768];
	ld.shared.u32 	%r3092, [%r40+16492];
	add.s32 	%r3093, %r3092, %r3091;
	min.s32 	%r3094, %r3030, %r3093;
	st.shared.u32 	[%r13+11628], %r3094;
	ld.shared.u32 	%r3095, [%r9+11768];
	ld.shared.u32 	%r3096, [%r40+16568];
	add.s32 	%r3097, %r3096, %r3095;
	min.s32 	%r3098, %r3034, %r3097;
	st.shared.u32 	[%r13+11704], %r3098;
	ld.shared.u32 	%r3099, [%r9+11768];
	ld.shared.u32 	%r3100, [%r40+16644];
	add.s32 	%r3101, %r3100, %r3099;
	min.s32 	%r3102, %r3038, %r3101;
	st.shared.u32 	[%r13+11780], %r3102;
	ld.shared.u32 	%r3103, [%r9+17544];
	ld.shared.u32 	%r3104, [%r40+16416];
	add.s32 	%r3105, %r3104, %r3103;
	min.s32 	%r3106, %r3042, %r3105;
	st.shared.u32 	[%r13+17328], %r3106;
	ld.shared.u32 	%r3107, [%r9+17544];
	ld.shared.u32 	%r3108, [%r40+16492];
	add.s32 	%r3109, %r3108, %r3107;
	min.s32 	%r3110, %r3046, %r3109;
	st.shared.u32 	[%r13+17404], %r3110;
	ld.shared.u32 	%r3111, [%r9+17544];
	ld.shared.u32 	%r3112, [%r40+16568];
	add.s32 	%r3113, %r3112, %r3111;
	min.s32 	%r3114, %r3050, %r3113;
	st.shared.u32 	[%r13+17480], %r3114;
	ld.shared.u32 	%r3115, [%r9+17544];
	ld.shared.u32 	%r3116, [%r40+16644];
	add.s32 	%r3117, %r3116, %r3115;
	min.s32 	%r3118, %r3054, %r3117;
	ld.shared.u32 	%r3119, [%r9+220];
	ld.shared.u32 	%r3120, [%r40+16720];
	add.s32 	%r3121, %r3120, %r3119;
	min.s32 	%r3122, %r3058, %r3121;
	st.shared.u32 	[%r13], %r3122;
	ld.shared.u32 	%r3123, [%r9+220];
	ld.shared.u32 	%r3124, [%r40+16796];
	add.s32 	%r3125, %r3124, %r3123;
	min.s32 	%r3126, %r3062, %r3125;
	st.shared.u32 	[%r13+76], %r3126;
	ld.shared.u32 	%r3127, [%r9+220];
	ld.shared.u32 	%r3128, [%r40+16872];
	add.s32 	%r3129, %r3128, %r3127;
	min.s32 	%r3130, %r3066, %r3129;
	st.shared.u32 	[%r13+152], %r3130;
	ld.shared.u32 	%r3131, [%r9+220];
	ld.shared.u32 	%r3132, [%r40+16948];
	add.s32 	%r3133, %r3132, %r3131;
	min.s32 	%r3134, %r3070, %r3133;
	st.shared.u32 	[%r13+228], %r3134;
	ld.shared.u32 	%r3135, [%r9+5996];
	ld.shared.u32 	%r3136, [%r40+16720];
	add.s32 	%r3137, %r3136, %r3135;
	min.s32 	%r3138, %r3074, %r3137;
	st.shared.u32 	[%r13+5776], %r3138;
	ld.shared.u32 	%r3139, [%r9+5996];
	ld.shared.u32 	%r3140, [%r40+16796];
	add.s32 	%r3141, %r3140, %r3139;
	min.s32 	%r3142, %r3078, %r3141;
	st.shared.u32 	[%r13+5852], %r3142;
	ld.shared.u32 	%r3143, [%r9+5996];
	ld.shared.u32 	%r3144, [%r40+16872];
	add.s32 	%r3145, %r3144, %r3143;
	min.s32 	%r3146, %r3082, %r3145;
	st.shared.u32 	[%r13+5928], %r3146;
	ld.shared.u32 	%r3147, [%r9+5996];
	ld.shared.u32 	%r3148, [%r40+16948];
	add.s32 	%r3149, %r3148, %r3147;
	min.s32 	%r3150, %r3086, %r3149;
	st.shared.u32 	[%r13+6004], %r3150;
	ld.shared.u32 	%r3151, [%r9+11772];
	ld.shared.u32 	%r3152, [%r40+16720];
	add.s32 	%r3153, %r3152, %r3151;
	min.s32 	%r3154, %r3090, %r3153;
	st.shared.u32 	[%r13+11552], %r3154;
	ld.shared.u32 	%r3155, [%r9+11772];
	ld.shared.u32 	%r3156, [%r40+16796];
	add.s32 	%r3157, %r3156, %r3155;
	min.s32 	%r3158, %r3094, %r3157;
	st.shared.u32 	[%r13+11628], %r3158;
	ld.shared.u32 	%r3159, [%r9+11772];
	ld.shared.u32 	%r3160, [%r40+16872];
	add.s32 	%r3161, %r3160, %r3159;
	min.s32 	%r3162, %r3098, %r3161;
	st.shared.u32 	[%r13+11704], %r3162;
	ld.shared.u32 	%r3163, [%r9+11772];
	ld.shared.u32 	%r3164, [%r40+16948];
	add.s32 	%r3165, %r3164, %r3163;
	min.s32 	%r3166, %r3102, %r3165;
	st.shared.u32 	[%r13+11780], %r3166;
	ld.shared.u32 	%r3167, [%r9+17548];
	ld.shared.u32 	%r3168, [%r40+16720];
	add.s32 	%r3169, %r3168, %r3167;
	min.s32 	%r3170, %r3106, %r3169;
	st.shared.u32 	[%r13+17328], %r3170;
	ld.shared.u32 	%r3171, [%r9+17548];
	ld.shared.u32 	%r3172, [%r40+16796];
	add.s32 	%r3173, %r3172, %r3171;
	min.s32 	%r3174, %r3110, %r3173;
	st.shared.u32 	[%r13+17404], %r3174;
	ld.shared.u32 	%r3175, [%r9+17548];
	ld.shared.u32 	%r3176, [%r40+16872];
	add.s32 	%r3177, %r3176, %r3175;
	min.s32 	%r3178, %r3114, %r3177;
	st.shared.u32 	[%r13+17480], %r3178;
	ld.shared.u32 	%r3179, [%r9+17548];
	ld.shared.u32 	%r3180, [%r40+16948];
	add.s32 	%r3181, %r3180, %r3179;
	min.s32 	%r3182, %r3118, %r3181;
	ld.shared.u32 	%r3183, [%r9+224];
	ld.shared.u32 	%r3184, [%r40+17024];
	add.s32 	%r3185, %r3184, %r3183;
	min.s32 	%r3186, %r3122, %r3185;
	st.shared.u32 	[%r13], %r3186;
	ld.shared.u32 	%r3187, [%r9+224];
	ld.shared.u32 	%r3188, [%r40+17100];
	add.s32 	%r3189, %r3188, %r3187;
	min.s32 	%r3190, %r3126, %r3189;
	st.shared.u32 	[%r13+76], %r3190;
	ld.shared.u32 	%r3191, [%r9+224];
	ld.shared.u32 	%r3192, [%r40+17176];
	add.s32 	%r3193, %r3192, %r3191;
	min.s32 	%r3194, %r3130, %r3193;
	st.shared.u32 	[%r13+152], %r3194;
	ld.shared.u32 	%r3195, [%r9+224];
	ld.shared.u32 	%r3196, [%r40+17252];
	add.s32 	%r3197, %r3196, %r3195;
	min.s32 	%r3198, %r3134, %r3197;
	st.shared.u32 	[%r13+228], %r3198;
	ld.shared.u32 	%r3199, [%r9+6000];
	ld.shared.u32 	%r3200, [%r40+17024];
	add.s32 	%r3201, %r3200, %r3199;
	min.s32 	%r3202, %r3138, %r3201;
	st.shared.u32 	[%r13+5776], %r3202;
	ld.shared.u32 	%r3203, [%r9+6000];
	ld.shared.u32 	%r3204, [%r40+17100];
	add.s32 	%r3205, %r3204, %r3203;
	min.s32 	%r3206, %r3142, %r3205;
	st.shared.u32 	[%r13+5852], %r3206;
	ld.shared.u32 	%r3207, [%r9+6000];
	ld.shared.u32 	%r3208, [%r40+17176];
	add.s32 	%r3209, %r3208, %r3207;
	min.s32 	%r3210, %r3146, %r3209;
	st.shared.u32 	[%r13+5928], %r3210;
	ld.shared.u32 	%r3211, [%r9+6000];
	ld.shared.u32 	%r3212, [%r40+17252];
	add.s32 	%r3213, %r3212, %r3211;
	min.s32 	%r3214, %r3150, %r3213;
	st.shared.u32 	[%r13+6004], %r3214;
	ld.shared.u32 	%r3215, [%r9+11776];
	ld.shared.u32 	%r3216, [%r40+17024];
	add.s32 	%r3217, %r3216, %r3215;
	min.s32 	%r3218, %r3154, %r3217;
	st.shared.u32 	[%r13+11552], %r3218;
	ld.shared.u32 	%r3219, [%r9+11776];
	ld.shared.u32 	%r3220, [%r40+17100];
	add.s32 	%r3221, %r3220, %r3219;
	min.s32 	%r3222, %r3158, %r3221;
	st.shared.u32 	[%r13+11628], %r3222;
	ld.shared.u32 	%r3223, [%r9+11776];
	ld.shared.u32 	%r3224, [%r40+17176];
	add.s32 	%r3225, %r3224, %r3223;
	min.s32 	%r3226, %r3162, %r3225;
	st.shared.u32 	[%r13+11704], %r3226;
	ld.shared.u32 	%r3227, [%r9+11776];
	ld.shared.u32 	%r3228, [%r40+17252];
	add.s32 	%r3229, %r3228, %r3227;
	min.s32 	%r3230, %r3166, %r3229;
	st.shared.u32 	[%r13+11780], %r3230;
	ld.shared.u32 	%r3231, [%r9+17552];
	ld.shared.u32 	%r3232, [%r40+17024];
	add.s32 	%r3233, %r3232, %r3231;
	min.s32 	%r3234, %r3170, %r3233;
	st.shared.u32 	[%r13+17328], %r3234;
	ld.shared.u32 	%r3235, [%r9+17552];
	ld.shared.u32 	%r3236, [%r40+17100];
	add.s32 	%r3237, %r3236, %r3235;
	min.s32 	%r3238, %r3174, %r3237;
	st.shared.u32 	[%r13+17404], %r3238;
	ld.shared.u32 	%r3239, [%r9+17552];
	ld.shared.u32 	%r3240, [%r40+17176];
	add.s32 	%r3241, %r3240, %r3239;
	min.s32 	%r3242, %r3178, %r3241;
	st.shared.u32 	[%r13+17480], %r3242;
	ld.shared.u32 	%r3243, [%r9+17552];
	ld.shared.u32 	%r3244, [%r40+17252];
	add.s32 	%r3245, %r3244, %r3243;
	min.s32 	%r3246, %r3182, %r3245;
	st.shared.u32 	[%r13+17556], %r3246;
	ld.shared.u32 	%r3247, [%r9+228];
	ld.shared.u32 	%r3248, [%r40+17328];
	add.s32 	%r3249, %r3248, %r3247;
	min.s32 	%r3250, %r3186, %r3249;
	st.shared.u32 	[%r13], %r3250;
	ld.shared.u32 	%r3251, [%r9+228];
	ld.shared.u32 	%r3252, [%r40+17404];
	add.s32 	%r3253, %r3252, %r3251;
	min.s32 	%r3254, %r3190, %r3253;
	st.shared.u32 	[%r13+76], %r3254;
	ld.shared.u32 	%r3255, [%r9+228];
	ld.shared.u32 	%r3256, [%r40+17480];
	add.s32 	%r3257, %r3256, %r3255;
	min.s32 	%r3258, %r3194, %r3257;
	st.shared.u32 	[%r13+152], %r3258;
	ld.shared.u32 	%r3259, [%r9+228];
	ld.shared.u32 	%r3260, [%r40+17556];
	add.s32 	%r3261, %r3260, %r3259;
	min.s32 	%r3262, %r3198, %r3261;
	st.shared.u32 	[%r13+228], %r3262;
	ld.shared.u32 	%r3263, [%r9+6004];
	ld.shared.u32 	%r3264, [%r40+17328];
	add.s32 	%r3265, %r3264, %r3263;
	min.s32 	%r3266, %r3202, %r3265;
	st.shared.u32 	[%r13+5776], %r3266;
	ld.shared.u32 	%r3267, [%r9+6004];
	ld.shared.u32 	%r3268, [%r40+17404];
	add.s32 	%r3269, %r3268, %r3267;
	min.s32 	%r3270, %r3206, %r3269;
	st.shared.u32 	[%r13+5852], %r3270;
	ld.shared.u32 	%r3271, [%r9+6004];
	ld.shared.u32 	%r3272, [%r40+17480];
	add.s32 	%r3273, %r3272, %r3271;
	min.s32 	%r3274, %r3210, %r3273;
	st.shared.u32 	[%r13+5928], %r3274;
	ld.shared.u32 	%r3275, [%r9+6004];
	ld.shared.u32 	%r3276, [%r40+17556];
	add.s32 	%r3277, %r3276, %r3275;
	min.s32 	%r3278, %r3214, %r3277;
	st.shared.u32 	[%r13+6004], %r3278;
	ld.shared.u32 	%r3279, [%r9+11780];
	ld.shared.u32 	%r3280, [%r40+17328];
	add.s32 	%r3281, %r3280, %r3279;
	min.s32 	%r3282, %r3218, %r3281;
	st.shared.u32 	[%r13+11552], %r3282;
	ld.shared.u32 	%r3283, [%r9+11780];
	ld.shared.u32 	%r3284, [%r40+17404];
	add.s32 	%r3285, %r3284, %r3283;
	min.s32 	%r3286, %r3222, %r3285;
	st.shared.u32 	[%r13+11628], %r3286;
	ld.shared.u32 	%r3287, [%r9+11780];
	ld.shared.u32 	%r3288, [%r40+17480];
	add.s32 	%r3289, %r3288, %r3287;
	min.s32 	%r3290, %r3226, %r3289;
	st.shared.u32 	[%r13+11704], %r3290;
	ld.shared.u32 	%r3291, [%r9+11780];
	ld.shared.u32 	%r3292, [%r40+17556];
	add.s32 	%r3293, %r3292, %r3291;
	min.s32 	%r3294, %r3230, %r3293;
	st.shared.u32 	[%r13+11780], %r3294;
	ld.shared.u32 	%r3295, [%r9+17556];
	ld.shared.u32 	%r3296, [%r40+17328];
	add.s32 	%r3297, %r3296, %r3295;
	min.s32 	%r3298, %r3234, %r3297;
	st.shared.u32 	[%r13+17328], %r3298;
	ld.shared.u32 	%r3299, [%r9+17556];
	ld.shared.u32 	%r3300, [%r40+17404];
	add.s32 	%r3301, %r3300, %r3299;
	min.s32 	%r3302, %r3238, %r3301;
	st.shared.u32 	[%r13+17404], %r3302;
	ld.shared.u32 	%r3303, [%r9+17556];
	ld.shared.u32 	%r3304, [%r40+17480];
	add.s32 	%r3305, %r3304, %r3303;
	min.s32 	%r3306, %r3242, %r3305;
	st.shared.u32 	[%r13+17480], %r3306;
	ld.shared.u32 	%r3307, [%r9+17556];
	ld.shared.u32 	%r3308, [%r40+17556];
	add.s32 	%r3309, %r3308, %r3307;
	min.s32 	%r3310, %r3246, %r3309;
	st.shared.u32 	[%r13+17556], %r3310;
	ld.shared.u32 	%r3311, [%r9+232];
	ld.shared.u32 	%r3312, [%r40+17632];
	add.s32 	%r3313, %r3312, %r3311;
	min.s32 	%r3314, %r3250, %r3313;
	st.shared.u32 	[%r13], %r3314;
	ld.shared.u32 	%r3315, [%r9+232];
	ld.shared.u32 	%r3316, [%r40+17708];
	add.s32 	%r3317, %r3316, %r3315;
	min.s32 	%r3318, %r3254, %r3317;
	st.shared.u32 	[%r13+76], %r3318;
	ld.shared.u32 	%r3319, [%r9+232];
	ld.shared.u32 	%r3320, [%r40+17784];
	add.s32 	%r3321, %r3320, %r3319;
	min.s32 	%r3322, %r3258, %r3321;
	st.shared.u32 	[%r13+152], %r3322;
	ld.shared.u32 	%r3323, [%r9+232];
	ld.shared.u32 	%r3324, [%r40+17860];
	add.s32 	%r3325, %r3324, %r3323;
	min.s32 	%r3326, %r3262, %r3325;
	st.shared.u32 	[%r13+228], %r3326;
	ld.shared.u32 	%r3327, [%r9+6008];
	ld.shared.u32 	%r3328, [%r40+17632];
	add.s32 	%r3329, %r3328, %r3327;
	min.s32 	%r3330, %r3266, %r3329;
	st.shared.u32 	[%r13+5776], %r3330;
	ld.shared.u32 	%r3331, [%r9+6008];
	ld.shared.u32 	%r3332, [%r40+17708];
	add.s32 	%r3333, %r3332, %r3331;
	min.s32 	%r3334, %r3270, %r3333;
	st.shared.u32 	[%r13+5852], %r3334;
	ld.shared.u32 	%r3335, [%r9+6008];
	ld.shared.u32 	%r3336, [%r40+17784];
	add.s32 	%r3337, %r3336, %r3335;
	min.s32 	%r3338, %r3274, %r3337;
	st.shared.u32 	[%r13+5928], %r3338;
	ld.shared.u32 	%r3339, [%r9+6008];
	ld.shared.u32 	%r3340, [%r40+17860];
	add.s32 	%r3341, %r3340, %r3339;
	min.s32 	%r3342, %r3278, %r3341;
	st.shared.u32 	[%r13+6004], %r3342;
	ld.shared.u32 	%r3343, [%r9+11784];
	ld.shared.u32 	%r3344, [%r40+17632];
	add.s32 	%r3345, %r3344, %r3343;
	min.s32 	%r3346, %r3282, %r3345;
	st.shared.u32 	[%r13+11552], %r3346;
	ld.shared.u32 	%r3347, [%r9+11784];
	ld.shared.u32 	%r3348, [%r40+17708];
	add.s32 	%r3349, %r3348, %r3347;
	min.s32 	%r3350, %r3286, %r3349;
	st.shared.u32 	[%r13+11628], %r3350;
	ld.shared.u32 	%r3351, [%r9+11784];
	ld.shared.u32 	%r3352, [%r40+17784];
	add.s32 	%r3353, %r3352, %r3351;
	min.s32 	%r3354, %r3290, %r3353;
	st.shared.u32 	[%r13+11704], %r3354;
	ld.shared.u32 	%r3355, [%r9+11784];
	ld.shared.u32 	%r3356, [%r40+17860];
	add.s32 	%r3357, %r3356, %r3355;
	min.s32 	%r3358, %r3294, %r3357;
	st.shared.u32 	[%r13+11780], %r3358;
	ld.shared.u32 	%r3359, [%r9+17560];
	ld.shared.u32 	%r3360, [%r40+17632];
	add.s32 	%r3361, %r3360, %r3359;
	min.s32 	%r3362, %r3298, %r3361;
	st.shared.u32 	[%r13+17328], %r3362;
	ld.shared.u32 	%r3363, [%r9+17560];
	ld.shared.u32 	%r3364, [%r40+17708];
	add.s32 	%r3365, %r3364, %r3363;
	min.s32 	%r3366, %r3302, %r3365;
	st.shared.u32 	[%r13+17404], %r3366;
	ld.shared.u32 	%r3367, [%r9+17560];
	ld.shared.u32 	%r3368, [%r40+17784];
	add.s32 	%r3369, %r3368, %r3367;
	min.s32 	%r3370, %r3306, %r3369;
	st.shared.u32 	[%r13+17480], %r3370;
	ld.shared.u32 	%r3371, [%r9+17560];
	ld.shared.u32 	%r3372, [%r40+17860];
	add.s32 	%r3373, %r3372, %r3371;
	min.s32 	%r3374, %r3310, %r3373;
	st.shared.u32 	[%r13+17556], %r3374;
	ld.shared.u32 	%r3375, [%r9+236];
	ld.shared.u32 	%r3376, [%r40+17936];
	add.s32 	%r3377, %r3376, %r3375;
	min.s32 	%r3378, %r3314, %r3377;
	st.shared.u32 	[%r13], %r3378;
	ld.shared.u32 	%r3379, [%r9+236];
	ld.shared.u32 	%r3380, [%r40+18012];
	add.s32 	%r3381, %r3380, %r3379;
	min.s32 	%r3382, %r3318, %r3381;
	st.shared.u32 	[%r13+76], %r3382;
	ld.shared.u32 	%r3383, [%r9+236];
	ld.shared.u32 	%r3384, [%r40+18088];
	add.s32 	%r3385, %r3384, %r3383;
	min.s32 	%r3386, %r3322, %r3385;
	st.shared.u32 	[%r13+152], %r3386;
	ld.shared.u32 	%r3387, [%r9+236];
	ld.shared.u32 	%r3388, [%r40+18164];
	add.s32 	%r3389, %r3388, %r3387;
	min.s32 	%r3390, %r3326, %r3389;
	st.shared.u32 	[%r13+228], %r3390;
	ld.shared.u32 	%r3391, [%r9+6012];
	ld.shared.u32 	%r3392, [%r40+17936];
	add.s32 	%r3393, %r3392, %r3391;
	min.s32 	%r3394, %r3330, %r3393;
	st.shared.u32 	[%r13+5776], %r3394;
	ld.shared.u32 	%r3395, [%r9+6012];
	ld.shared.u32 	%r3396, [%r40+18012];
	add.s32 	%r3397, %r3396, %r3395;
	min.s32 	%r3398, %r3334, %r3397;
	st.shared.u32 	[%r13+5852], %r3398;
	ld.shared.u32 	%r3399, [%r9+6012];
	ld.shared.u32 	%r3400, [%r40+18088];
	add.s32 	%r3401, %r3400, %r3399;
	min.s32 	%r3402, %r3338, %r3401;
	st.shared.u32 	[%r13+5928], %r3402;
	ld.shared.u32 	%r3403, [%r9+6012];
	ld.shared.u32 	%r3404, [%r40+18164];
	add.s32 	%r3405, %r3404, %r3403;
	min.s32 	%r3406, %r3342, %r3405;
	st.shared.u32 	[%r13+6004], %r3406;
	ld.shared.u32 	%r3407, [%r9+11788];
	ld.shared.u32 	%r3408, [%r40+17936];
	add.s32 	%r3409, %r3408, %r3407;
	min.s32 	%r3410, %r3346, %r3409;
	st.shared.u32 	[%r13+11552], %r3410;
	ld.shared.u32 	%r3411, [%r9+11788];
	ld.shared.u32 	%r3412, [%r40+18012];
	add.s32 	%r3413, %r3412, %r3411;
	min.s32 	%r3414, %r3350, %r3413;
	st.shared.u32 	[%r13+11628], %r3414;
	ld.shared.u32 	%r3415, [%r9+11788];
	ld.shared.u32 	%r3416, [%r40+18088];
	add.s32 	%r3417, %r3416, %r3415;
	min.s32 	%r3418, %r3354, %r3417;
	st.shared.u32 	[%r13+11704], %r3418;
	ld.shared.u32 	%r3419, [%r9+11788];
	ld.shared.u32 	%r3420, [%r40+18164];
	add.s32 	%r3421, %r3420, %r3419;
	min.s32 	%r3422, %r3358, %r3421;
	st.shared.u32 	[%r13+11780], %r3422;
	ld.shared.u32 	%r3423, [%r9+17564];
	ld.shared.u32 	%r3424, [%r40+17936];
	add.s32 	%r3425, %r3424, %r3423;
	min.s32 	%r3426, %r3362, %r3425;
	st.shared.u32 	[%r13+17328], %r3426;
	ld.shared.u32 	%r3427, [%r9+17564];
	ld.shared.u32 	%r3428, [%r40+18012];
	add.s32 	%r3429, %r3428, %r3427;
	min.s32 	%r3430, %r3366, %r3429;
	st.shared.u32 	[%r13+17404], %r3430;
	ld.shared.u32 	%r3431, [%r9+17564];
	ld.shared.u32 	%r3432, [%r40+18088];
	add.s32 	%r3433, %r3432, %r3431;
	min.s32 	%r3434, %r3370, %r3433;
	st.shared.u32 	[%r13+17480], %r3434;
	ld.shared.u32 	%r3435, [%r9+17564];
	ld.shared.u32 	%r3436, [%r40+18164];
	add.s32 	%r3437, %r3436, %r3435;
	min.s32 	%r3438, %r3374, %r3437;
	st.shared.u32 	[%r13+17556], %r3438;
	ld.shared.u32 	%r3439, [%r9+240];
	ld.shared.u32 	%r3440, [%r40+18240];
	add.s32 	%r3441, %r3440, %r3439;
	min.s32 	%r3442, %r3378, %r3441;
	st.shared.u32 	[%r13], %r3442;
	ld.shared.u32 	%r3443, [%r9+240];
	ld.shared.u32 	%r3444, [%r40+18316];
	add.s32 	%r3445, %r3444, %r3443;
	min.s32 	%r3446, %r3382, %r3445;
	st.shared.u32 	[%r13+76], %r3446;
	ld.shared.u32 	%r3447, [%r9+240];
	ld.shared.u32 	%r3448, [%r40+18392];
	add.s32 	%r3449, %r3448, %r3447;
	min.s32 	%r3450, %r3386, %r3449;
	st.shared.u32 	[%r13+152], %r3450;
	ld.shared.u32 	%r3451, [%r9+240];
	ld.shared.u32 	%r3452, [%r40+18468];
	add.s32 	%r3453, %r3452, %r3451;
	min.s32 	%r3454, %r3390, %r3453;
	st.shared.u32 	[%r13+228], %r3454;
	ld.shared.u32 	%r3455, [%r9+6016];
	ld.shared.u32 	%r3456, [%r40+18240];
	add.s32 	%r3457, %r3456, %r3455;
	min.s32 	%r3458, %r3394, %r3457;
	st.shared.u32 	[%r13+5776], %r3458;
	ld.shared.u32 	%r3459, [%r9+6016];
	ld.shared.u32 	%r3460, [%r40+18316];
	add.s32 	%r3461, %r3460, %r3459;
	min.s32 	%r3462, %r3398, %r3461;
	st.shared.u32 	[%r13+5852], %r3462;
	ld.shared.u32 	%r3463, [%r9+6016];
	ld.shared.u32 	%r3464, [%r40+18392];
	add.s32 	%r3465, %r3464, %r3463;
	min.s32 	%r3466, %r3402, %r3465;
	st.shared.u32 	[%r13+5928], %r3466;
	ld.shared.u32 	%r3467, [%r9+6016];
	ld.shared.u32 	%r3468, [%r40+18468];
	add.s32 	%r3469, %r3468, %r3467;
	min.s32 	%r3470, %r3406, %r3469;
	st.shared.u32 	[%r13+6004], %r3470;
	ld.shared.u32 	%r3471, [%r9+11792];
	ld.shared.u32 	%r3472, [%r40+18240];
	add.s32 	%r3473, %r3472, %r3471;
	min.s32 	%r3474, %r3410, %r3473;
	st.shared.u32 	[%r13+11552], %r3474;
	ld.shared.u32 	%r3475, [%r9+11792];
	ld.shared.u32 	%r3476, [%r40+18316];
	add.s32 	%r3477, %r3476, %r3475;
	min.s32 	%r3478, %r3414, %r3477;
	st.shared.u32 	[%r13+11628], %r3478;
	ld.shared.u32 	%r3479, [%r9+11792];
	ld.shared.u32 	%r3480, [%r40+18392];
	add.s32 	%r3481, %r3480, %r3479;
	min.s32 	%r3482, %r3418, %r3481;
	st.shared.u32 	[%r13+11704], %r3482;
	ld.shared.u32 	%r3483, [%r9+11792];
	ld.shared.u32 	%r3484, [%r40+18468];
	add.s32 	%r3485, %r3484, %r3483;
	min.s32 	%r3486, %r3422, %r3485;
	st.shared.u32 	[%r13+11780], %r3486;
	ld.shared.u32 	%r3487, [%r9+17568];
	ld.shared.u32 	%r3488, [%r40+18240];
	add.s32 	%r3489, %r3488, %r3487;
	min.s32 	%r3490, %r3426, %r3489;
	st.shared.u32 	[%r13+17328], %r3490;
	ld.shared.u32 	%r3491, [%r9+17568];
	ld.shared.u32 	%r3492, [%r40+18316];
	add.s32 	%r3493, %r3492, %r3491;
	min.s32 	%r3494, %r3430, %r3493;
	st.shared.u32 	[%r13+17404], %r3494;
	ld.shared.u32 	%r3495, [%r9+17568];
	ld.shared.u32 	%r3496, [%r40+18392];
	add.s32 	%r3497, %r3496, %r3495;
	min.s32 	%r3498, %r3434, %r3497;
	st.shared.u32 	[%r13+17480], %r3498;
	ld.shared.u32 	%r3499, [%r9+17568];
	ld.shared.u32 	%r3500, [%r40+18468];
	add.s32 	%r3501, %r3500, %r3499;
	min.s32 	%r3502, %r3438, %r3501;
	st.shared.u32 	[%r13+17556], %r3502;
	ld.shared.u32 	%r3503, [%r9+244];
	ld.shared.u32 	%r3504, [%r40+18544];
	add.s32 	%r3505, %r3504, %r3503;
	min.s32 	%r3506, %r3442, %r3505;
	st.shared.u32 	[%r13], %r3506;
	ld.shared.u32 	%r3507, [%r9+244];
	ld.shared.u32 	%r3508, [%r40+18620];
	add.s32 	%r3509, %r3508, %r3507;
	min.s32 	%r3510, %r3446, %r3509;
	st.shared.u32 	[%r13+76], %r3510;
	ld.shared.u32 	%r3511, [%r9+244];
	ld.shared.u32 	%r3512, [%r40+18696];
	add.s32 	%r3513, %r3512, %r3511;
	min.s32 	%r3514, %r3450, %r3513;
	st.shared.u32 	[%r13+152], %r3514;
	ld.shared.u32 	%r3515, [%r9+244];
	ld.shared.u32 	%r3516, [%r40+18772];
	add.s32 	%r3517, %r3516, %r3515;
	min.s32 	%r3518, %r3454, %r3517;
	st.shared.u32 	[%r13+228], %r3518;
	ld.shared.u32 	%r3519, [%r9+6020];
	ld.shared.u32 	%r3520, [%r40+18544];
	add.s32 	%r3521, %r3520, %r3519;
	min.s32 	%r3522, %r3458, %r3521;
	st.shared.u32 	[%r13+5776], %r3522;
	ld.shared.u32 	%r3523, [%r9+6020];
	ld.shared.u32 	%r3524, [%r40+18620];
	add.s32 	%r3525, %r3524, %r3523;
	min.s32 	%r3526, %r3462, %r3525;
	st.shared.u32 	[%r13+5852], %r3526;
	ld.shared.u32 	%r3527, [%r9+6020];
	ld.shared.u32 	%r3528, [%r40+18696];
	add.s32 	%r3529, %r3528, %r3527;
	min.s32 	%r3530, %r3466, %r3529;
	st.shared.u32 	[%r13+5928], %r3530;
	ld.shared.u32 	%r3531, [%r9+6020];
	ld.shared.u32 	%r3532, [%r40+18772];
	add.s32 	%r3533, %r3532, %r3531;
	min.s32 	%r3534, %r3470, %r3533;
	st.shared.u32 	[%r13+6004], %r3534;
	ld.shared.u32 	%r3535, [%r9+11796];
	ld.shared.u32 	%r3536, [%r40+18544];
	add.s32 	%r3537, %r3536, %r3535;
	min.s32 	%r3538, %r3474, %r3537;
	st.shared.u32 	[%r13+11552], %r3538;
	ld.shared.u32 	%r3539, [%r9+11796];
	ld.shared.u32 	%r3540, [%r40+18620];
	add.s32 	%r3541, %r3540, %r3539;
	min.s32 	%r3542, %r3478, %r3541;
	st.shared.u32 	[%r13+11628], %r3542;
	ld.shared.u32 	%r3543, [%r9+11796];
	ld.shared.u32 	%r3544, [%r40+18696];
	add.s32 	%r3545, %r3544, %r3543;
	min.s32 	%r3546, %r3482, %r3545;
	st.shared.u32 	[%r13+11704], %r3546;
	ld.shared.u32 	%r3547, [%r9+11796];
	ld.shared.u32 	%r3548, [%r40+18772];
	add.s32 	%r3549, %r3548, %r3547;
	min.s32 	%r3550, %r3486, %r3549;
	st.shared.u32 	[%r13+11780], %r3550;
	ld.shared.u32 	%r3551, [%r9+17572];
	ld.shared.u32 	%r3552, [%r40+18544];
	add.s32 	%r3553, %r3552, %r3551;
	min.s32 	%r3554, %r3490, %r3553;
	st.shared.u32 	[%r13+17328], %r3554;
	ld.shared.u32 	%r3555, [%r9+17572];
	ld.shared.u32 	%r3556, [%r40+18620];
	add.s32 	%r3557, %r3556, %r3555;
	min.s32 	%r3558, %r3494, %r3557;
	st.shared.u32 	[%r13+17404], %r3558;
	ld.shared.u32 	%r3559, [%r9+17572];
	ld.shared.u32 	%r3560, [%r40+18696];
	add.s32 	%r3561, %r3560, %r3559;
	min.s32 	%r3562, %r3498, %r3561;
	st.shared.u32 	[%r13+17480], %r3562;
	ld.shared.u32 	%r3563, [%r9+17572];
	ld.shared.u32 	%r3564, [%r40+18772];
	add.s32 	%r3565, %r3564, %r3563;
	min.s32 	%r3566, %r3502, %r3565;
	st.shared.u32 	[%r13+17556], %r3566;
	ld.shared.u32 	%r3567, [%r9+248];
	ld.shared.u32 	%r3568, [%r40+18848];
	add.s32 	%r3569, %r3568, %r3567;
	min.s32 	%r3570, %r3506, %r3569;
	st.shared.u32 	[%r13], %r3570;
	ld.shared.u32 	%r3571, [%r9+248];
	ld.shared.u32 	%r3572, [%r40+18924];
	add.s32 	%r3573, %r3572, %r3571;
	min.s32 	%r3574, %r3510, %r3573;
	st.shared.u32 	[%r13+76], %r3574;
	ld.shared.u32 	%r3575, [%r9+248];
	ld.shared.u32 	%r3576, [%r40+19000];
	add.s32 	%r3577, %r3576, %r3575;
	min.s32 	%r3578, %r3514, %r3577;
	st.shared.u32 	[%r13+152], %r3578;
	ld.shared.u32 	%r3579, [%r9+248];
	ld.shared.u32 	%r3580, [%r40+19076];
	add.s32 	%r3581, %r3580, %r3579;
	min.s32 	%r3582, %r3518, %r3581;
	st.shared.u32 	[%r13+228], %r3582;
	ld.shared.u32 	%r3583, [%r9+6024];
	ld.shared.u32 	%r3584, [%r40+18848];
	add.s32 	%r3585, %r3584, %r3583;
	min.s32 	%r3586, %r3522, %r3585;
	st.shared.u32 	[%r13+5776], %r3586;
	ld.shared.u32 	%r3587, [%r9+6024];
	ld.shared.u32 	%r3588, [%r40+18924];
	add.s32 	%r3589, %r3588, %r3587;
	min.s32 	%r3590, %r3526, %r3589;
	st.shared.u32 	[%r13+5852], %r3590;
	ld.shared.u32 	%r3591, [%r9+6024];
	ld.shared.u32 	%r3592, [%r40+19000];
	add.s32 	%r3593, %r3592, %r3591;
	min.s32 	%r3594, %r3530, %r3593;
	st.shared.u32 	[%r13+5928], %r3594;
	ld.shared.u32 	%r3595, [%r9+6024];
	ld.shared.u32 	%r3596, [%r40+19076];
	add.s32 	%r3597, %r3596, %r3595;
	min.s32 	%r3598, %r3534, %r3597;
	st.shared.u32 	[%r13+6004], %r3598;
	ld.shared.u32 	%r3599, [%r9+11800];
	ld.shared.u32 	%r3600, [%r40+18848];
	add.s32 	%r3601, %r3600, %r3599;
	min.s32 	%r3602, %r3538, %r3601;
	st.shared.u32 	[%r13+11552], %r3602;
	ld.shared.u32 	%r3603, [%r9+11800];
	ld.shared.u32 	%r3604, [%r40+18924];
	add.s32 	%r3605, %r3604, %r3603;
	min.s32 	%r3606, %r3542, %r3605;
	st.shared.u32 	[%r13+11628], %r3606;
	ld.shared.u32 	%r3607, [%r9+11800];
	ld.shared.u32 	%r3608, [%r40+19000];
	add.s32 	%r3609, %r3608, %r3607;
	min.s32 	%r3610, %r3546, %r3609;
	st.shared.u32 	[%r13+11704], %r3610;
	ld.shared.u32 	%r3611, [%r9+11800];
	ld.shared.u32 	%r3612, [%r40+19076];
	add.s32 	%r3613, %r3612, %r3611;
	min.s32 	%r3614, %r3550, %r3613;
	st.shared.u32 	[%r13+11780], %r3614;
	ld.shared.u32 	%r3615, [%r9+17576];
	ld.shared.u32 	%r3616, [%r40+18848];
	add.s32 	%r3617, %r3616, %r3615;
	min.s32 	%r3618, %r3554, %r3617;
	st.shared.u32 	[%r13+17328], %r3618;
	ld.shared.u32 	%r3619, [%r9+17576];
	ld.shared.u32 	%r3620, [%r40+18924];
	add.s32 	%r3621, %r3620, %r3619;
	min.s32 	%r3622, %r3558, %r3621;
	st.shared.u32 	[%r13+17404], %r3622;
	ld.shared.u32 	%r3623, [%r9+17576];
	ld.shared.u32 	%r3624, [%r40+19000];
	add.s32 	%r3625, %r3624, %r3623;
	min.s32 	%r3626, %r3562, %r3625;
	st.shared.u32 	[%r13+17480], %r3626;
	ld.shared.u32 	%r3627, [%r9+17576];
	ld.shared.u32 	%r3628, [%r40+19076];
	add.s32 	%r3629, %r3628, %r3627;
	min.s32 	%r3630, %r3566, %r3629;
	st.shared.u32 	[%r13+17556], %r3630;
	ld.shared.u32 	%r3631, [%r9+252];
	ld.shared.u32 	%r3632, [%r40+19152];
	add.s32 	%r3633, %r3632, %r3631;
	min.s32 	%r3634, %r3570, %r3633;
	st.shared.u32 	[%r13], %r3634;
	ld.shared.u32 	%r3635, [%r9+252];
	ld.shared.u32 	%r3636, [%r40+19228];
	add.s32 	%r3637, %r3636, %r3635;
	min.s32 	%r3638, %r3574, %r3637;
	st.shared.u32 	[%r13+76], %r3638;
	ld.shared.u32 	%r3639, [%r9+252];
	ld.shared.u32 	%r3640, [%r40+19304];
	add.s32 	%r3641, %r3640, %r3639;
	min.s32 	%r3642, %r3578, %r3641;
	st.shared.u32 	[%r13+152], %r3642;
	ld.shared.u32 	%r3643, [%r9+252];
	ld.shared.u32 	%r3644, [%r40+19380];
	add.s32 	%r3645, %r3644, %r3643;
	min.s32 	%r3646, %r3582, %r3645;
	st.shared.u32 	[%r13+228], %r3646;
	ld.shared.u32 	%r3647, [%r9+6028];
	ld.shared.u32 	%r3648, [%r40+19152];
	add.s32 	%r3649, %r3648, %r3647;
	min.s32 	%r3650, %r3586, %r3649;
	st.shared.u32 	[%r13+5776], %r3650;
	ld.shared.u32 	%r3651, [%r9+6028];
	ld.shared.u32 	%r3652, [%r40+19228];
	add.s32 	%r3653, %r3652, %r3651;
	min.s32 	%r3654, %r3590, %r3653;
	st.shared.u32 	[%r13+5852], %r3654;
	ld.shared.u32 	%r3655, [%r9+6028];
	ld.shared.u32 	%r3656, [%r40+19304];
	add.s32 	%r3657, %r3656, %r3655;
	min.s32 	%r3658, %r3594, %r3657;
	st.shared.u32 	[%r13+5928], %r3658;
	ld.shared.u32 	%r3659, [%r9+6028];
	ld.shared.u32 	%r3660, [%r40+19380];
	add.s32 	%r3661, %r3660, %r3659;
	min.s32 	%r3662, %r3598, %r3661;
	st.shared.u32 	[%r13+6004], %r3662;
	ld.shared.u32 	%r3663, [%r9+11804];
	ld.shared.u32 	%r3664, [%r40+19152];
	add.s32 	%r3665, %r3664, %r3663;
	min.s32 	%r3666, %r3602, %r3665;
	st.shared.u32 	[%r13+11552], %r3666;
	ld.shared.u32 	%r3667, [%r9+11804];
	ld.shared.u32 	%r3668, [%r40+19228];
	add.s32 	%r3669, %r3668, %r3667;
	min.s32 	%r3670, %r3606, %r3669;
	st.shared.u32 	[%r13+11628], %r3670;
	ld.shared.u32 	%r3671, [%r9+11804];
	ld.shared.u32 	%r3672, [%r40+19304];
	add.s32 	%r3673, %r3672, %r3671;
	min.s32 	%r3674, %r3610, %r3673;
	st.shared.u32 	[%r13+11704], %r3674;
	ld.shared.u32 	%r3675, [%r9+11804];
	ld.shared.u32 	%r3676, [%r40+19380];
	add.s32 	%r3677, %r3676, %r3675;
	min.s32 	%r3678, %r3614, %r3677;
	st.shared.u32 	[%r13+11780], %r3678;
	ld.shared.u32 	%r3679, [%r9+17580];
	ld.shared.u32 	%r3680, [%r40+19152];
	add.s32 	%r3681, %r3680, %r3679;
	min.s32 	%r3682, %r3618, %r3681;
	st.shared.u32 	[%r13+17328], %r3682;
	ld.shared.u32 	%r3683, [%r9+17580];
	ld.shared.u32 	%r3684, [%r40+19228];
	add.s32 	%r3685, %r3684, %r3683;
	min.s32 	%r3686, %r3622, %r3685;
	st.shared.u32 	[%r13+17404], %r3686;
	ld.shared.u32 	%r3687, [%r9+17580];
	ld.shared.u32 	%r3688, [%r40+19304];
	add.s32 	%r3689, %r3688, %r3687;
	min.s32 	%r3690, %r3626, %r3689;
	st.shared.u32 	[%r13+17480], %r3690;
	ld.shared.u32 	%r3691, [%r9+17580];
	ld.shared.u32 	%r3692, [%r40+19380];
	add.s32 	%r3693, %r3692, %r3691;
	min.s32 	%r3694, %r3630, %r3693;
	st.shared.u32 	[%r13+17556], %r3694;
	ld.shared.u32 	%r3695, [%r9+256];
	ld.shared.u32 	%r3696, [%r40+19456];
	add.s32 	%r3697, %r3696, %r3695;
	min.s32 	%r3698, %r3634, %r3697;
	st.shared.u32 	[%r13], %r3698;
	ld.shared.u32 	%r3699, [%r9+256];
	ld.shared.u32 	%r3700, [%r40+19532];
	add.s32 	%r3701, %r3700, %r3699;
	min.s32 	%r3702, %r3638, %r3701;
	st.shared.u32 	[%r13+76], %r3702;
	ld.shared.u32 	%r3703, [%r9+256];
	ld.shared.u32 	%r3704, [%r40+19608];
	add.s32 	%r3705, %r3704, %r3703;
	min.s32 	%r3706, %r3642, %r3705;
	st.shared.u32 	[%r13+152], %r3706;
	ld.shared.u32 	%r3707, [%r9+256];
	ld.shared.u32 	%r3708, [%r40+19684];
	add.s32 	%r3709, %r3708, %r3707;
	min.s32 	%r3710, %r3646, %r3709;
	st.shared.u32 	[%r13+228], %r3710;
	ld.shared.u32 	%r3711, [%r9+6032];
	ld.shared.u32 	%r3712, [%r40+19456];
	add.s32 	%r3713, %r3712, %r3711;
	min.s32 	%r3714, %r3650, %r3713;
	st.shared.u32 	[%r13+5776], %r3714;
	ld.shared.u32 	%r3715, [%r9+6032];
	ld.shared.u32 	%r3716, [%r40+19532];
	add.s32 	%r3717, %r3716, %r3715;
	min.s32 	%r3718, %r3654, %r3717;
	st.shared.u32 	[%r13+5852], %r3718;
	ld.shared.u32 	%r3719, [%r9+6032];
	ld.shared.u32 	%r3720, [%r40+19608];
	add.s32 	%r3721, %r3720, %r3719;
	min.s32 	%r3722, %r3658, %r3721;
	st.shared.u32 	[%r13+5928], %r3722;
	ld.shared.u32 	%r3723, [%r9+6032];
	ld.shared.u32 	%r3724, [%r40+19684];
	add.s32 	%r3725, %r3724, %r3723;
	min.s32 	%r3726, %r3662, %r3725;
	st.shared.u32 	[%r13+6004], %r3726;
	ld.shared.u32 	%r3727, [%r9+11808];
	ld.shared.u32 	%r3728, [%r40+19456];
	add.s32 	%r3729, %r3728, %r3727;
	min.s32 	%r3730, %r3666, %r3729;
	st.shared.u32 	[%r13+11552], %r3730;
	ld.shared.u32 	%r3731, [%r9+11808];
	ld.shared.u32 	%r3732, [%r40+19532];
	add.s32 	%r3733, %r3732, %r3731;
	min.s32 	%r3734, %r3670, %r3733;
	st.shared.u32 	[%r13+11628], %r3734;
	ld.shared.u32 	%r3735, [%r9+11808];
	ld.shared.u32 	%r3736, [%r40+19608];
	add.s32 	%r3737, %r3736, %r3735;
	min.s32 	%r3738, %r3674, %r3737;
	st.shared.u32 	[%r13+11704], %r3738;
	ld.shared.u32 	%r3739, [%r9+11808];
	ld.shared.u32 	%r3740, [%r40+19684];
	add.s32 	%r3741, %r3740, %r3739;
	min.s32 	%r3742, %r3678, %r3741;
	st.shared.u32 	[%r13+11780], %r3742;
	ld.shared.u32 	%r3743, [%r9+17584];
	ld.shared.u32 	%r3744, [%r40+19456];
	add.s32 	%r3745, %r3744, %r3743;
	min.s32 	%r3746, %r3682, %r3745;
	st.shared.u32 	[%r13+17328], %r3746;
	ld.shared.u32 	%r3747, [%r9+17584];
	ld.shared.u32 	%r3748, [%r40+19532];
	add.s32 	%r3749, %r3748, %r3747;
	min.s32 	%r3750, %r3686, %r3749;
	st.shared.u32 	[%r13+17404], %r3750;
	ld.shared.u32 	%r3751, [%r9+17584];
	ld.shared.u32 	%r3752, [%r40+19608];
	add.s32 	%r3753, %r3752, %r3751;
	min.s32 	%r3754, %r3690, %r3753;
	st.shared.u32 	[%r13+17480], %r3754;
	ld.shared.u32 	%r3755, [%r9+17584];
	ld.shared.u32 	%r3756, [%r40+19684];
	add.s32 	%r3757, %r3756, %r3755;
	min.s32 	%r3758, %r3694, %r3757;
	st.shared.u32 	[%r13+17556], %r3758;
	ld.shared.u32 	%r3759, [%r9+260];
	ld.shared.u32 	%r3760, [%r40+19760];
	add.s32 	%r3761, %r3760, %r3759;
	min.s32 	%r3762, %r3698, %r3761;
	st.shared.u32 	[%r13], %r3762;
	ld.shared.u32 	%r3763, [%r9+260];
	ld.shared.u32 	%r3764, [%r40+19836];
	add.s32 	%r3765, %r3764, %r3763;
	min.s32 	%r3766, %r3702, %r3765;
	st.shared.u32 	[%r13+76], %r3766;
	ld.shared.u32 	%r3767, [%r9+260];
	ld.shared.u32 	%r3768, [%r40+19912];
	add.s32 	%r3769, %r3768, %r3767;
	min.s32 	%r3770, %r3706, %r3769;
	st.shared.u32 	[%r13+152], %r3770;
	ld.shared.u32 	%r3771, [%r9+260];
	ld.shared.u32 	%r3772, [%r40+19988];
	add.s32 	%r3773, %r3772, %r3771;
	min.s32 	%r3774, %r3710, %r3773;
	st.shared.u32 	[%r13+228], %r3774;
	ld.shared.u32 	%r3775, [%r9+6036];
	ld.shared.u32 	%r3776, [%r40+19760];
	add.s32 	%r3777, %r3776, %r3775;
	min.s32 	%r3778, %r3714, %r3777;
	st.shared.u32 	[%r13+5776], %r3778;
	ld.shared.u32 	%r3779, [%r9+6036];
	ld.shared.u32 	%r3780, [%r40+19836];
	add.s32 	%r3781, %r3780, %r3779;
	min.s32 	%r3782, %r3718, %r3781;
	st.shared.u32 	[%r13+5852], %r3782;
	ld.shared.u32 	%r3783, [%r9+6036];
	ld.shared.u32 	%r3784, [%r40+19912];
	add.s32 	%r3785, %r3784, %r3783;
	min.s32 	%r3786, %r3722, %r3785;
	st.shared.u32 	[%r13+5928], %r3786;
	ld.shared.u32 	%r3787, [%r9+6036];
	ld.shared.u32 	%r3788, [%r40+19988];
	add.s32 	%r3789, %r3788, %r3787;
	min.s32 	%r3790, %r3726, %r3789;
	st.shared.u32 	[%r13+6004], %r3790;
	ld.shared.u32 	%r3791, [%r9+11812];
	ld.shared.u32 	%r3792, [%r40+19760];
	add.s32 	%r3793, %r3792, %r3791;
	min.s32 	%r3794, %r3730, %r3793;
	st.shared.u32 	[%r13+11552], %r3794;
	ld.shared.u32 	%r3795, [%r9+11812];
	ld.shared.u32 	%r3796, [%r40+19836];
	add.s32 	%r3797, %r3796, %r3795;
	min.s32 	%r3798, %r3734, %r3797;
	st.shared.u32 	[%r13+11628], %r3798;
	ld.shared.u32 	%r3799, [%r9+11812];
	ld.shared.u32 	%r3800, [%r40+19912];
	add.s32 	%r3801, %r3800, %r3799;
	min.s32 	%r3802, %r3738, %r3801;
	st.shared.u32 	[%r13+11704], %r3802;
	ld.shared.u32 	%r3803, [%r9+11812];
	ld.shared.u32 	%r3804, [%r40+19988];
	add.s32 	%r3805, %r3804, %r3803;
	min.s32 	%r3806, %r3742, %r3805;
	st.shared.u32 	[%r13+11780], %r3806;
	ld.shared.u32 	%r3807, [%r9+17588];
	ld.shared.u32 	%r3808, [%r40+19760];
	add.s32 	%r3809, %r3808, %r3807;
	min.s32 	%r3810, %r3746, %r3809;
	st.shared.u32 	[%r13+17328], %r3810;
	ld.shared.u32 	%r3811, [%r9+17588];
	ld.shared.u32 	%r3812, [%r40+19836];
	add.s32 	%r3813, %r3812, %r3811;
	min.s32 	%r3814, %r3750, %r3813;
	st.shared.u32 	[%r13+17404], %r3814;
	ld.shared.u32 	%r3815, [%r9+17588];
	ld.shared.u32 	%r3816, [%r40+19912];
	add.s32 	%r3817, %r3816, %r3815;
	min.s32 	%r3818, %r3754, %r3817;
	st.shared.u32 	[%r13+17480], %r3818;
	ld.shared.u32 	%r3819, [%r9+17588];
	ld.shared.u32 	%r3820, [%r40+19988];
	add.s32 	%r3821, %r3820, %r3819;
	min.s32 	%r3822, %r3758, %r3821;
	st.shared.u32 	[%r13+17556], %r3822;
	ld.shared.u32 	%r3823, [%r9+264];
	ld.shared.u32 	%r3824, [%r40+20064];
	add.s32 	%r3825, %r3824, %r3823;
	min.s32 	%r3826, %r3762, %r3825;
	st.shared.u32 	[%r13], %r3826;
	ld.shared.u32 	%r3827, [%r9+264];
	ld.shared.u32 	%r3828, [%r40+20140];
	add.s32 	%r3829, %r3828, %r3827;
	min.s32 	%r3830, %r3766, %r3829;
	st.shared.u32 	[%r13+76], %r3830;
	ld.shared.u32 	%r3831, [%r9+264];
	ld.shared.u32 	%r3832, [%r40+20216];
	add.s32 	%r3833, %r3832, %r3831;
	min.s32 	%r3834, %r3770, %r3833;
	st.shared.u32 	[%r13+152], %r3834;
	ld.shared.u32 	%r3835, [%r9+264];
	ld.shared.u32 	%r3836, [%r40+20292];
	add.s32 	%r3837, %r3836, %r3835;
	min.s32 	%r3838, %r3774, %r3837;
	st.shared.u32 	[%r13+228], %r3838;
	ld.shared.u32 	%r3839, [%r9+6040];
	ld.shared.u32 	%r3840, [%r40+20064];
	add.s32 	%r3841, %r3840, %r3839;
	min.s32 	%r3842, %r3778, %r3841;
	st.shared.u32 	[%r13+5776], %r3842;
	ld.shared.u32 	%r3843, [%r9+6040];
	ld.shared.u32 	%r3844, [%r40+20140];
	add.s32 	%r3845, %r3844, %r3843;
	min.s32 	%r3846, %r3782, %r3845;
	st.shared.u32 	[%r13+5852], %r3846;
	ld.shared.u32 	%r3847, [%r9+6040];
	ld.shared.u32 	%r3848, [%r40+20216];
	add.s32 	%r3849, %r3848, %r3847;
	min.s32 	%r3850, %r3786, %r3849;
	st.shared.u32 	[%r13+5928], %r3850;
	ld.shared.u32 	%r3851, [%r9+6040];
	ld.shared.u32 	%r3852, [%r40+20292];
	add.s32 	%r3853, %r3852, %r3851;
	min.s32 	%r3854, %r3790, %r3853;
	st.shared.u32 	[%r13+6004], %r3854;
	ld.shared.u32 	%r3855, [%r9+11816];
	ld.shared.u32 	%r3856, [%r40+20064];
	add.s32 	%r3857, %r3856, %r3855;
	min.s32 	%r3858, %r3794, %r3857;
	st.shared.u32 	[%r13+11552], %r3858;
	ld.shared.u32 	%r3859, [%r9+11816];
	ld.shared.u32 	%r3860, [%r40+20140];
	add.s32 	%r3861, %r3860, %r3859;
	min.s32 	%r3862, %r3798, %r3861;
	st.shared.u32 	[%r13+11628], %r3862;
	ld.shared.u32 	%r3863, [%r9+11816];
	ld.shared.u32 	%r3864, [%r40+20216];
	add.s32 	%r3865, %r3864, %r3863;
	min.s32 	%r3866, %r3802, %r3865;
	st.shared.u32 	[%r13+11704], %r3866;
	ld.shared.u32 	%r3867, [%r9+11816];
	ld.shared.u32 	%r3868, [%r40+20292];
	add.s32 	%r3869, %r3868, %r3867;
	min.s32 	%r3870, %r3806, %r3869;
	st.shared.u32 	[%r13+11780], %r3870;
	ld.shared.u32 	%r3871, [%r9+17592];
	ld.shared.u32 	%r3872, [%r40+20064];
	add.s32 	%r3873, %r3872, %r3871;
	min.s32 	%r3874, %r3810, %r3873;
	st.shared.u32 	[%r13+17328], %r3874;
	ld.shared.u32 	%r3875, [%r9+17592];
	ld.shared.u32 	%r3876, [%r40+20140];
	add.s32 	%r3877, %r3876, %r3875;
	min.s32 	%r3878, %r3814, %r3877;
	st.shared.u32 	[%r13+17404], %r3878;
	ld.shared.u32 	%r3879, [%r9+17592];
	ld.shared.u32 	%r3880, [%r40+20216];
	add.s32 	%r3881, %r3880, %r3879;
	min.s32 	%r3882, %r3818, %r3881;
	st.shared.u32 	[%r13+17480], %r3882;
	ld.shared.u32 	%r3883, [%r9+17592];
	ld.shared.u32 	%r3884, [%r40+20292];
	add.s32 	%r3885, %r3884, %r3883;
	min.s32 	%r3886, %r3822, %r3885;
	st.shared.u32 	[%r13+17556], %r3886;
	ld.shared.u32 	%r3887, [%r9+268];
	ld.shared.u32 	%r3888, [%r40+20368];
	add.s32 	%r3889, %r3888, %r3887;
	min.s32 	%r3890, %r3826, %r3889;
	st.shared.u32 	[%r13], %r3890;
	ld.shared.u32 	%r3891, [%r9+268];
	ld.shared.u32 	%r3892, [%r40+20444];
	add.s32 	%r3893, %r3892, %r3891;
	min.s32 	%r3894, %r3830, %r3893;
	st.shared.u32 	[%r13+76], %r3894;
	ld.shared.u32 	%r3895, [%r9+268];
	ld.shared.u32 	%r3896, [%r40+20520];
	add.s32 	%r3897, %r3896, %r3895;
	min.s32 	%r3898, %r3834, %r3897;
	st.shared.u32 	[%r13+152], %r3898;
	ld.shared.u32 	%r3899, [%r9+268];
	ld.shared.u32 	%r3900, [%r40+20596];
	add.s32 	%r3901, %r3900, %r3899;
	min.s32 	%r3902, %r3838, %r3901;
	st.shared.u32 	[%r13+228], %r3902;
	ld.shared.u32 	%r3903, [%r9+6044];
	ld.shared.u32 	%r3904, [%r40+20368];
	add.s32 	%r3905, %r3904, %r3903;
	min.s32 	%r3906, %r3842, %r3905;
	st.shared.u32 	[%r13+5776], %r3906;
	ld.shared.u32 	%r3907, [%r9+6044];
	ld.shared.u32 	%r3908, [%r40+20444];
	add.s32 	%r3909, %r3908, %r3907;
	min.s32 	%r3910, %r3846, %r3909;
	st.shared.u32 	[%r13+5852], %r3910;
	ld.shared.u32 	%r3911, [%r9+6044];
	ld.shared.u32 	%r3912, [%r40+20520];
	add.s32 	%r3913, %r3912, %r3911;
	min.s32 	%r3914, %r3850, %r3913;
	st.shared.u32 	[%r13+5928], %r3914;
	ld.shared.u32 	%r3915, [%r9+6044];
	ld.shared.u32 	%r3916, [%r40+20596];
	add.s32 	%r3917, %r3916, %r3915;
	min.s32 	%r3918, %r3854, %r3917;
	st.shared.u32 	[%r13+6004], %r3918;
	ld.shared.u32 	%r3919, [%r9+11820];
	ld.shared.u32 	%r3920, [%r40+20368];
	add.s32 	%r3921, %r3920, %r3919;
	min.s32 	%r3922, %r3858, %r3921;
	st.shared.u32 	[%r13+11552], %r3922;
	ld.shared.u32 	%r3923, [%r9+11820];
	ld.shared.u32 	%r3924, [%r40+20444];
	add.s32 	%r3925, %r3924, %r3923;
	min.s32 	%r3926, %r3862, %r3925;
	st.shared.u32 	[%r13+11628], %r3926;
	ld.shared.u32 	%r3927, [%r9+11820];
	ld.shared.u32 	%r3928, [%r40+20520];
	add.s32 	%r3929, %r3928, %r3927;
	min.s32 	%r3930, %r3866, %r3929;
	st.shared.u32 	[%r13+11704], %r3930;
	ld.shared.u32 	%r3931, [%r9+11820];
	ld.shared.u32 	%r3932, [%r40+20596];
	add.s32 	%r3933, %r3932, %r3931;
	min.s32 	%r3934, %r3870, %r3933;
	st.shared.u32 	[%r13+11780], %r3934;
	ld.shared.u32 	%r3935, [%r9+17596];
	ld.shared.u32 	%r3936, [%r40+20368];
	add.s32 	%r3937, %r3936, %r3935;
	min.s32 	%r3938, %r3874, %r3937;
	st.shared.u32 	[%r13+17328], %r3938;
	ld.shared.u32 	%r3939, [%r9+17596];
	ld.shared.u32 	%r3940, [%r40+20444];
	add.s32 	%r3941, %r3940, %r3939;
	min.s32 	%r3942, %r3878, %r3941;
	st.shared.u32 	[%r13+17404], %r3942;
	ld.shared.u32 	%r3943, [%r9+17596];
	ld.shared.u32 	%r3944, [%r40+20520];
	add.s32 	%r3945, %r3944, %r3943;
	min.s32 	%r3946, %r3882, %r3945;
	st.shared.u32 	[%r13+17480], %r3946;
	ld.shared.u32 	%r3947, [%r9+17596];
	ld.shared.u32 	%r3948, [%r40+20596];
	add.s32 	%r3949, %r3948, %r3947;
	min.s32 	%r3950, %r3886, %r3949;
	st.shared.u32 	[%r13+17556], %r3950;
	ld.shared.u32 	%r3951, [%r9+272];
	ld.shared.u32 	%r3952, [%r40+20672];
	add.s32 	%r3953, %r3952, %r3951;
	min.s32 	%r3954, %r3890, %r3953;
	st.shared.u32 	[%r13], %r3954;
	ld.shared.u32 	%r3955, [%r9+272];
	ld.shared.u32 	%r3956, [%r40+20748];
	add.s32 	%r3957, %r3956, %r3955;
	min.s32 	%r3958, %r3894, %r3957;
	st.shared.u32 	[%r13+76], %r3958;
	ld.shared.u32 	%r3959, [%r9+272];
	ld.shared.u32 	%r3960, [%r40+20824];
	add.s32 	%r3961, %r3960, %r3959;
	min.s32 	%r3962, %r3898, %r3961;
	st.shared.u32 	[%r13+152], %r3962;
	ld.shared.u32 	%r3963, [%r9+272];
	ld.shared.u32 	%r3964, [%r40+20900];
	add.s32 	%r3965, %r3964, %r3963;
	min.s32 	%r3966, %r3902, %r3965;
	st.shared.u32 	[%r13+228], %r3966;
	ld.shared.u32 	%r3967, [%r9+6048];
	ld.shared.u32 	%r3968, [%r40+20672];
	add.s32 	%r3969, %r3968, %r3967;
	min.s32 	%r3970, %r3906, %r3969;
	st.shared.u32 	[%r13+5776], %r3970;
	ld.shared.u32 	%r3971, [%r9+6048];
	ld.shared.u32 	%r3972, [%r40+20748];
	add.s32 	%r3973, %r3972, %r3971;
	min.s32 	%r3974, %r3910, %r3973;
	st.shared.u32 	[%r13+5852], %r3974;
	ld.shared.u32 	%r3975, [%r9+6048];
	ld.shared.u32 	%r3976, [%r40+20824];
	add.s32 	%r3977, %r3976, %r3975;
	min.s32 	%r3978, %r3914, %r3977;
	st.shared.u32 	[%r13+5928], %r3978;
	ld.shared.u32 	%r3979, [%r9+6048];
	ld.shared.u32 	%r3980, [%r40+20900];
	add.s32 	%r3981, %r3980, %r3979;
	min.s32 	%r3982, %r3918, %r3981;
	st.shared.u32 	[%r13+6004], %r3982;
	ld.shared.u32 	%r3983, [%r9+11824];
	ld.shared.u32 	%r3984, [%r40+20672];
	add.s32 	%r3985, %r3984, %r3983;
	min.s32 	%r3986, %r3922, %r3985;
	st.shared.u32 	[%r13+11552], %r3986;
	ld.shared.u32 	%r3987, [%r9+11824];
	ld.shared.u32 	%r3988, [%r40+20748];
	add.s32 	%r3989, %r3988, %r3987;
	min.s32 	%r3990, %r3926, %r3989;
	st.shared.u32 	[%r13+11628], %r3990;
	ld.shared.u32 	%r3991, [%r9+11824];
	ld.shared.u32 	%r3992, [%r40+20824];
	add.s32 	%r3993, %r3992, %r3991;
	min.s32 	%r3994, %r3930, %r3993;
	st.shared.u32 	[%r13+11704], %r3994;
	ld.shared.u32 	%r3995, [%r9+11824];
	ld.shared.u32 	%r3996, [%r40+20900];
	add.s32 	%r3997, %r3996, %r3995;
	min.s32 	%r3998, %r3934, %r3997;
	st.shared.u32 	[%r13+11780], %r3998;
	ld.shared.u32 	%r3999, [%r9+17600];
	ld.shared.u32 	%r4000, [%r40+20672];
	add.s32 	%r4001, %r4000, %r3999;
	min.s32 	%r4002, %r3938, %r4001;
	st.shared.u32 	[%r13+17328], %r4002;
	ld.shared.u32 	%r4003, [%r9+17600];
	ld.shared.u32 	%r4004, [%r40+20748];
	add.s32 	%r4005, %r4004, %r4003;
	min.s32 	%r4006, %r3942, %r4005;
	st.shared.u32 	[%r13+17404], %r4006;
	ld.shared.u32 	%r4007, [%r9+17600];
	ld.shared.u32 	%r4008, [%r40+20824];
	add.s32 	%r4009, %r4008, %r4007;
	min.s32 	%r4010, %r3946, %r4009;
	st.shared.u32 	[%r13+17480], %r4010;
	ld.shared.u32 	%r4011, [%r9+17600];
	ld.shared.u32 	%r4012, [%r40+20900];
	add.s32 	%r4013, %r4012, %r4011;
	min.s32 	%r4014, %r3950, %r4013;
	st.shared.u32 	[%r13+17556], %r4014;
	ld.shared.u32 	%r4015, [%r9+276];
	ld.shared.u32 	%r4016, [%r40+20976];
	add.s32 	%r4017, %r4016, %r4015;
	min.s32 	%r4018, %r3954, %r4017;
	st.shared.u32 	[%r13], %r4018;
	ld.shared.u32 	%r4019, [%r9+276];
	ld.shared.u32 	%r4020, [%r40+21052];
	add.s32 	%r4021, %r4020, %r4019;
	min.s32 	%r4022, %r3958, %r4021;
	st.shared.u32 	[%r13+76], %r4022;
	ld.shared.u32 	%r4023, [%r9+276];
	ld.shared.u32 	%r4024, [%r40+21128];
	add.s32 	%r4025, %r4024, %r4023;
	min.s32 	%r4026, %r3962, %r4025;
	st.shared.u32 	[%r13+152], %r4026;
	ld.shared.u32 	%r4027, [%r9+276];
	ld.shared.u32 	%r4028, [%r40+21204];
	add.s32 	%r4029, %r4028, %r4027;
	min.s32 	%r4030, %r3966, %r4029;
	st.shared.u32 	[%r13+228], %r4030;
	ld.shared.u32 	%r4031, [%r9+6052];
	ld.shared.u32 	%r4032, [%r40+20976];
	add.s32 	%r4033, %r4032, %r4031;
	min.s32 	%r4034, %r3970, %r4033;
	st.shared.u32 	[%r13+5776], %r4034;
	ld.shared.u32 	%r4035, [%r9+6052];
	ld.shared.u32 	%r4036, [%r40+21052];
	add.s32 	%r4037, %r4036, %r4035;
	min.s32 	%r4038, %r3974, %r4037;
	st.shared.u32 	[%r13+5852], %r4038;
	ld.shared.u32 	%r4039, [%r9+6052];
	ld.shared.u32 	%r4040, [%r40+21128];
	add.s32 	%r4041, %r4040, %r4039;
	min.s32 	%r4042, %r3978, %r4041;
	st.shared.u32 	[%r13+5928], %r4042;
	ld.shared.u32 	%r4043, [%r9+6052];
	ld.shared.u32 	%r4044, [%r40+21204];
	add.s32 	%r4045, %r4044, %r4043;
	min.s32 	%r4046, %r3982, %r4045;
	st.shared.u32 	[%r13+6004], %r4046;
	ld.shared.u32 	%r4047, [%r9+11828];
	ld.shared.u32 	%r4048, [%r40+20976];
	add.s32 	%r4049, %r4048, %r4047;
	min.s32 	%r4050, %r3986, %r4049;
	st.shared.u32 	[%r13+11552], %r4050;
	ld.shared.u32 	%r4051, [%r9+11828];
	ld.shared.u32 	%r4052, [%r40+21052];
	add.s32 	%r4053, %r4052, %r4051;
	min.s32 	%r4054, %r3990, %r4053;
	st.shared.u32 	[%r13+11628], %r4054;
	ld.shared.u32 	%r4055, [%r9+11828];
	ld.shared.u32 	%r4056, [%r40+21128];
	add.s32 	%r4057, %r4056, %r4055;
	min.s32 	%r4058, %r3994, %r4057;
	st.shared.u32 	[%r13+11704], %r4058;
	ld.shared.u32 	%r4059, [%r9+11828];
	ld.shared.u32 	%r4060, [%r40+21204];
	add.s32 	%r4061, %r4060, %r4059;
	min.s32 	%r4062, %r3998, %r4061;
	st.shared.u32 	[%r13+11780], %r4062;
	ld.shared.u32 	%r4063, [%r9+17604];
	ld.shared.u32 	%r4064, [%r40+20976];
	add.s32 	%r4065, %r4064, %r4063;
	min.s32 	%r4066, %r4002, %r4065;
	st.shared.u32 	[%r13+17328], %r4066;
	ld.shared.u32 	%r4067, [%r9+17604];
	ld.shared.u32 	%r4068, [%r40+21052];
	add.s32 	%r4069, %r4068, %r4067;
	min.s32 	%r4070, %r4006, %r4069;
	st.shared.u32 	[%r13+17404], %r4070;
	ld.shared.u32 	%r4071, [%r9+17604];
	ld.shared.u32 	%r4072, [%r40+21128];
	add.s32 	%r4073, %r4072, %r4071;
	min.s32 	%r4074, %r4010, %r4073;
	st.shared.u32 	[%r13+17480], %r4074;
	ld.shared.u32 	%r4075, [%r9+17604];
	ld.shared.u32 	%r4076, [%r40+21204];
	add.s32 	%r4077, %r4076, %r4075;
	min.s32 	%r4078, %r4014, %r4077;
	st.shared.u32 	[%r13+17556], %r4078;
	ld.shared.u32 	%r4079, [%r9+280];
	ld.shared.u32 	%r4080, [%r40+21280];
	add.s32 	%r4081, %r4080, %r4079;
	min.s32 	%r4082, %r4018, %r4081;
	st.shared.u32 	[%r13], %r4082;
	ld.shared.u32 	%r4083, [%r9+280];
	ld.shared.u32 	%r4084, [%r40+21356];
	add.s32 	%r4085, %r4084, %r4083;
	min.s32 	%r4086, %r4022, %r4085;
	st.shared.u32 	[%r13+76], %r4086;
	ld.shared.u32 	%r4087, [%r9+280];
	ld.shared.u32 	%r4088, [%r40+21432];
	add.s32 	%r4089, %r4088, %r4087;
	min.s32 	%r4090, %r4026, %r4089;
	st.shared.u32 	[%r13+152], %r4090;
	ld.shared.u32 	%r4091, [%r9+280];
	ld.shared.u32 	%r4092, [%r40+21508];
	add.s32 	%r4093, %r4092, %r4091;
	min.s32 	%r4094, %r4030, %r4093;
	st.shared.u32 	[%r13+228], %r4094;
	ld.shared.u32 	%r4095, [%r9+6056];
	ld.shared.u32 	%r4096, [%r40+21280];
	add.s32 	%r4097, %r4096, %r4095;
	min.s32 	%r4098, %r4034, %r4097;
	st.shared.u32 	[%r13+5776], %r4098;
	ld.shared.u32 	%r4099, [%r9+6056];
	ld.shared.u32 	%r4100, [%r40+21356];
	add.s32 	%r4101, %r4100, %r4099;
	min.s32 	%r4102, %r4038, %r4101;
	st.shared.u32 	[%r13+5852], %r4102;
	ld.shared.u32 	%r4103, [%r9+6056];
	ld.shared.u32 	%r4104, [%r40+21432];
	add.s32 	%r4105, %r4104, %r4103;
	min.s32 	%r4106, %r4042, %r4105;
	st.shared.u32 	[%r13+5928], %r4106;
	ld.shared.u32 	%r4107, [%r9+6056];
	ld.shared.u32 	%r4108, [%r40+21508];
	add.s32 	%r4109, %r4108, %r4107;
	min.s32 	%r4110, %r4046, %r4109;
	st.shared.u32 	[%r13+6004], %r4110;
	ld.shared.u32 	%r4111, [%r9+11832];
	ld.shared.u32 	%r4112, [%r40+21280];
	add.s32 	%r4113, %r4112, %r4111;
	min.s32 	%r4114, %r4050, %r4113;
	st.shared.u32 	[%r13+11552], %r4114;
	ld.shared.u32 	%r4115, [%r9+11832];
	ld.shared.u32 	%r4116, [%r40+21356];
	add.s32 	%r4117, %r4116, %r4115;
	min.s32 	%r4118, %r4054, %r4117;
	st.shared.u32 	[%r13+11628], %r4118;
	ld.shared.u32 	%r4119, [%r9+11832];
	ld.shared.u32 	%r4120, [%r40+21432];
	add.s32 	%r4121, %r4120, %r4119;
	min.s32 	%r4122, %r4058, %r4121;
	st.shared.u32 	[%r13+11704], %r4122;
	ld.shared.u32 	%r4123, [%r9+11832];
	ld.shared.u32 	%r4124, [%r40+21508];
	add.s32 	%r4125, %r4124, %r4123;
	min.s32 	%r4126, %r4062, %r4125;
	st.shared.u32 	[%r13+11780], %r4126;
	ld.shared.u32 	%r4127, [%r9+17608];
	ld.shared.u32 	%r4128, [%r40+21280];
	add.s32 	%r4129, %r4128, %r4127;
	min.s32 	%r4130, %r4066, %r4129;
	st.shared.u32 	[%r13+17328], %r4130;
	ld.shared.u32 	%r4131, [%r9+17608];
	ld.shared.u32 	%r4132, [%r40+21356];
	add.s32 	%r4133, %r4132, %r4131;
	min.s32 	%r4134, %r4070, %r4133;
	st.shared.u32 	[%r13+17404], %r4134;
	ld.shared.u32 	%r4135, [%r9+17608];
	ld.shared.u32 	%r4136, [%r40+21432];
	add.s32 	%r4137, %r4136, %r4135;
	min.s32 	%r4138, %r4074, %r4137;
	st.shared.u32 	[%r13+17480], %r4138;
	ld.shared.u32 	%r4139, [%r9+17608];
	ld.shared.u32 	%r4140, [%r40+21508];
	add.s32 	%r4141, %r4140, %r4139;
	min.s32 	%r4142, %r4078, %r4141;
	st.shared.u32 	[%r13+17556], %r4142;
	ld.shared.u32 	%r4143, [%r9+284];
	ld.shared.u32 	%r4144, [%r40+21584];
	add.s32 	%r4145, %r4144, %r4143;
	min.s32 	%r4146, %r4082, %r4145;
	st.shared.u32 	[%r13], %r4146;
	ld.shared.u32 	%r4147, [%r9+284];
	ld.shared.u32 	%r4148, [%r40+21660];
	add.s32 	%r4149, %r4148, %r4147;
	min.s32 	%r4150, %r4086, %r4149;
	st.shared.u32 	[%r13+76], %r4150;
	ld.shared.u32 	%r4151, [%r9+284];
	ld.shared.u32 	%r4152, [%r40+21736];
	add.s32 	%r4153, %r4152, %r4151;
	min.s32 	%r4154, %r4090, %r4153;
	st.shared.u32 	[%r13+152], %r4154;
	ld.shared.u32 	%r4155, [%r9+284];
	ld.shared.u32 	%r4156, [%r40+21812];
	add.s32 	%r4157, %r4156, %r4155;
	min.s32 	%r4158, %r4094, %r4157;
	st.shared.u32 	[%r13+228], %r4158;
	ld.shared.u32 	%r4159, [%r9+6060];
	ld.shared.u32 	%r4160, [%r40+21584];
	add.s32 	%r4161, %r4160, %r4159;
	min.s32 	%r4162, %r4098, %r4161;
	st.shared.u32 	[%r13+5776], %r4162;
	ld.shared.u32 	%r4163, [%r9+6060];
	ld.shared.u32 	%r4164, [%r40+21660];
	add.s32 	%r4165, %r4164, %r4163;
	min.s32 	%r4166, %r4102, %r4165;
	st.shared.u32 	[%r13+5852], %r4166;
	ld.shared.u32 	%r4167, [%r9+6060];
	ld.shared.u32 	%r4168, [%r40+21736];
	add.s32 	%r4169, %r4168, %r4167;
	min.s32 	%r4170, %r4106, %r4169;
	st.shared.u32 	[%r13+5928], %r4170;
	ld.shared.u32 	%r4171, [%r9+6060];
	ld.shared.u32 	%r4172, [%r40+21812];
	add.s32 	%r4173, %r4172, %r4171;
	min.s32 	%r4174, %r4110, %r4173;
	st.shared.u32 	[%r13+6004], %r4174;
	ld.shared.u32 	%r4175, [%r9+11836];
	ld.shared.u32 	%r4176, [%r40+21584];
	add.s32 	%r4177, %r4176, %r4175;
	min.s32 	%r4178, %r4114, %r4177;
	st.shared.u32 	[%r13+11552], %r4178;
	ld.shared.u32 	%r4179, [%r9+11836];
	ld.shared.u32 	%r4180, [%r40+21660];
	add.s32 	%r4181, %r4180, %r4179;
	min.s32 	%r4182, %r4118, %r4181;
	st.shared.u32 	[%r13+11628], %r4182;
	ld.shared.u32 	%r4183, [%r9+11836];
	ld.shared.u32 	%r4184, [%r40+21736];
	add.s32 	%r4185, %r4184, %r4183;
	min.s32 	%r4186, %r4122, %r4185;
	st.shared.u32 	[%r13+11704], %r4186;
	ld.shared.u32 	%r4187, [%r9+11836];
	ld.shared.u32 	%r4188, [%r40+21812];
	add.s32 	%r4189, %r4188, %r4187;
	min.s32 	%r4190, %r4126, %r4189;
	st.shared.u32 	[%r13+11780], %r4190;
	ld.shared.u32 	%r4191, [%r9+17612];
	ld.shared.u32 	%r4192, [%r40+21584];
	add.s32 	%r4193, %r4192, %r4191;
	min.s32 	%r4194, %r4130, %r4193;
	st.shared.u32 	[%r13+17328], %r4194;
	ld.shared.u32 	%r4195, [%r9+17612];
	ld.shared.u32 	%r4196, [%r40+21660];
	add.s32 	%r4197, %r4196, %r4195;
	min.s32 	%r4198, %r4134, %r4197;
	st.shared.u32 	[%r13+17404], %r4198;
	ld.shared.u32 	%r4199, [%r9+17612];
	ld.shared.u32 	%r4200, [%r40+21736];
	add.s32 	%r4201, %r4200, %r4199;
	min.s32 	%r4202, %r4138, %r4201;
	st.shared.u32 	[%r13+17480], %r4202;
	ld.shared.u32 	%r4203, [%r9+17612];
	ld.shared.u32 	%r4204, [%r40+21812];
	add.s32 	%r4205, %r4204, %r4203;
	min.s32 	%r4206, %r4142, %r4205;
	st.shared.u32 	[%r13+17556], %r4206;
	ld.shared.u32 	%r4207, [%r9+288];
	ld.shared.u32 	%r4208, [%r40+21888];
	add.s32 	%r4209, %r4208, %r4207;
	min.s32 	%r4210, %r4146, %r4209;
	st.shared.u32 	[%r13], %r4210;
	ld.shared.u32 	%r4211, [%r9+288];
	ld.shared.u32 	%r4212, [%r40+21964];
	add.s32 	%r4213, %r4212, %r4211;
	min.s32 	%r4214, %r4150, %r4213;
	st.shared.u32 	[%r13+76], %r4214;
	ld.shared.u32 	%r4215, [%r9+288];
	ld.shared.u32 	%r4216, [%r40+22040];
	add.s32 	%r4217, %r4216, %r4215;
	min.s32 	%r4218, %r4154, %r4217;
	st.shared.u32 	[%r13+152], %r4218;
	ld.shared.u32 	%r4219, [%r9+288];
	ld.shared.u32 	%r4220, [%r40+22116];
	add.s32 	%r4221, %r4220, %r4219;
	min.s32 	%r4222, %r4158, %r4221;
	st.shared.u32 	[%r13+228], %r4222;
	ld.shared.u32 	%r4223, [%r9+6064];
	ld.shared.u32 	%r4224, [%r40+21888];
	add.s32 	%r4225, %r4224, %r4223;
	min.s32 	%r4226, %r4162, %r4225;
	st.shared.u32 	[%r13+5776], %r4226;
	ld.shared.u32 	%r4227, [%r9+6064];
	ld.shared.u32 	%r4228, [%r40+21964];
	add.s32 	%r4229, %r4228, %r4227;
	min.s32 	%r4230, %r4166, %r4229;
	st.shared.u32 	[%r13+5852], %r4230;
	ld.shared.u32 	%r4231, [%r9+6064];
	ld.shared.u32 	%r4232, [%r40+22040];
	add.s32 	%r4233, %r4232, %r4231;
	min.s32 	%r4234, %r4170, %r4233;
	st.shared.u32 	[%r13+5928], %r4234;
	ld.shared.u32 	%r4235, [%r9+6064];
	ld.shared.u32 	%r4236, [%r40+22116];
	add.s32 	%r4237, %r4236, %r4235;
	min.s32 	%r4238, %r4174, %r4237;
	st.shared.u32 	[%r13+6004], %r4238;
	ld.shared.u32 	%r4239, [%r9+11840];
	ld.shared.u32 	%r4240, [%r40+21888];
	add.s32 	%r4241, %r4240, %r4239;
	min.s32 	%r4242, %r4178, %r4241;
	st.shared.u32 	[%r13+11552], %r4242;
	ld.shared.u32 	%r4243, [%r9+11840];
	ld.shared.u32 	%r4244, [%r40+21964];
	add.s32 	%r4245, %r4244, %r4243;
	min.s32 	%r4246, %r4182, %r4245;
	st.shared.u32 	[%r13+11628], %r4246;
	ld.shared.u32 	%r4247, [%r9+11840];
	ld.shared.u32 	%r4248, [%r40+22040];
	add.s32 	%r4249, %r4248, %r4247;
	min.s32 	%r4250, %r4186, %r4249;
	st.shared.u32 	[%r13+11704], %r4250;
	ld.shared.u32 	%r4251, [%r9+11840];
	ld.shared.u32 	%r4252, [%r40+22116];
	add.s32 	%r4253, %r4252, %r4251;
	min.s32 	%r4254, %r4190, %r4253;
	st.shared.u32 	[%r13+11780], %r4254;
	ld.shared.u32 	%r4255, [%r9+17616];
	ld.shared.u32 	%r4256, [%r40+21888];
	add.s32 	%r4257, %r4256, %r4255;
	min.s32 	%r4258, %r4194, %r4257;
	st.shared.u32 	[%r13+17328], %r4258;
	ld.shared.u32 	%r4259, [%r9+17616];
	ld.shared.u32 	%r4260, [%r40+21964];
	add.s32 	%r4261, %r4260, %r4259;
	min.s32 	%r4262, %r4198, %r4261;
	st.shared.u32 	[%r13+17404], %r4262;
	ld.shared.u32 	%r4263, [%r9+17616];
	ld.shared.u32 	%r4264, [%r40+22040];
	add.s32 	%r4265, %r4264, %r4263;
	min.s32 	%r4266, %r4202, %r4265;
	st.shared.u32 	[%r13+17480], %r4266;
	ld.shared.u32 	%r4267, [%r9+17616];
	ld.shared.u32 	%r4268, [%r40+22116];
	add.s32 	%r4269, %r4268, %r4267;
	min.s32 	%r4270, %r4206, %r4269;
	st.shared.u32 	[%r13+17556], %r4270;
	ld.shared.u32 	%r4271, [%r9+292];
	ld.shared.u32 	%r4272, [%r40+22192];
	add.s32 	%r4273, %r4272, %r4271;
	min.s32 	%r4274, %r4210, %r4273;
	st.shared.u32 	[%r13], %r4274;
	ld.shared.u32 	%r4275, [%r9+292];
	ld.shared.u32 	%r4276, [%r40+22268];
	add.s32 	%r4277, %r4276, %r4275;
	min.s32 	%r4278, %r4214, %r4277;
	st.shared.u32 	[%r13+76], %r4278;
	ld.shared.u32 	%r4279, [%r9+292];
	ld.shared.u32 	%r4280, [%r40+22344];
	add.s32 	%r4281, %r4280, %r4279;
	min.s32 	%r4282, %r4218, %r4281;
	st.shared.u32 	[%r13+152], %r4282;
	ld.shared.u32 	%r4283, [%r9+292];
	ld.shared.u32 	%r4284, [%r40+22420];
	add.s32 	%r4285, %r4284, %r4283;
	min.s32 	%r4286, %r4222, %r4285;
	st.shared.u32 	[%r13+228], %r4286;
	ld.shared.u32 	%r4287, [%r9+6068];
	ld.shared.u32 	%r4288, [%r40+22192];
	add.s32 	%r4289, %r4288, %r4287;
	min.s32 	%r4290, %r4226, %r4289;
	st.shared.u32 	[%r13+5776], %r4290;
	ld.shared.u32 	%r4291, [%r9+6068];
	ld.shared.u32 	%r4292, [%r40+22268];
	add.s32 	%r4293, %r4292, %r4291;
	min.s32 	%r4294, %r4230, %r4293;
	st.shared.u32 	[%r13+5852], %r4294;
	ld.shared.u32 	%r4295, [%r9+6068];
	ld.shared.u32 	%r4296, [%r40+22344];
	add.s32 	%r4297, %r4296, %r4295;
	min.s32 	%r4298, %r4234, %r4297;
	st.shared.u32 	[%r13+5928], %r4298;
	ld.shared.u32 	%r4299, [%r9+6068];
	ld.shared.u32 	%r4300, [%r40+22420];
	add.s32 	%r4301, %r4300, %r4299;
	min.s32 	%r4302, %r4238, %r4301;
	st.shared.u32 	[%r13+6004], %r4302;
	ld.shared.u32 	%r4303, [%r9+11844];
	ld.shared.u32 	%r4304, [%r40+22192];
	add.s32 	%r4305, %r4304, %r4303;
	min.s32 	%r4306, %r4242, %r4305;
	st.shared.u32 	[%r13+11552], %r4306;
	ld.shared.u32 	%r4307, [%r9+11844];
	ld.shared.u32 	%r4308, [%r40+22268];
	add.s32 	%r4309, %r4308, %r4307;
	min.s32 	%r4310, %r4246, %r4309;
	st.shared.u32 	[%r13+11628], %r4310;
	ld.shared.u32 	%r4311, [%r9+11844];
	ld.shared.u32 	%r4312, [%r40+22344];
	add.s32 	%r4313, %r4312, %r4311;
	min.s32 	%r4314, %r4250, %r4313;
	st.shared.u32 	[%r13+11704], %r4314;
	ld.shared.u32 	%r4315, [%r9+11844];
	ld.shared.u32 	%r4316, [%r40+22420];
	add.s32 	%r4317, %r4316, %r4315;
	min.s32 	%r4318, %r4254, %r4317;
	st.shared.u32 	[%r13+11780], %r4318;
	ld.shared.u32 	%r4319, [%r9+17620];
	ld.shared.u32 	%r4320, [%r40+22192];
	add.s32 	%r4321, %r4320, %r4319;
	min.s32 	%r4322, %r4258, %r4321;
	st.shared.u32 	[%r13+17328], %r4322;
	ld.shared.u32 	%r4323, [%r9+17620];
	ld.shared.u32 	%r4324, [%r40+22268];
	add.s32 	%r4325, %r4324, %r4323;
	min.s32 	%r4326, %r4262, %r4325;
	st.shared.u32 	[%r13+17404], %r4326;
	ld.shared.u32 	%r4327, [%r9+17620];
	ld.shared.u32 	%r4328, [%r40+22344];
	add.s32 	%r4329, %r4328, %r4327;
	min.s32 	%r4330, %r4266, %r4329;
	st.shared.u32 	[%r13+17480], %r4330;
	ld.shared.u32 	%r4331, [%r9+17620];
	ld.shared.u32 	%r4332, [%r40+22420];
	add.s32 	%r4333, %r4332, %r4331;
	min.s32 	%r4334, %r4270, %r4333;
	st.shared.u32 	[%r13+17556], %r4334;
	ld.shared.u32 	%r4335, [%r9+296];
	ld.shared.u32 	%r4336, [%r40+22496];
	add.s32 	%r4337, %r4336, %r4335;
	min.s32 	%r4338, %r4274, %r4337;
	st.shared.u32 	[%r13], %r4338;
	ld.shared.u32 	%r4339, [%r9+296];
	ld.shared.u32 	%r4340, [%r40+22572];
	add.s32 	%r4341, %r4340, %r4339;
	min.s32 	%r4342, %r4278, %r4341;
	st.shared.u32 	[%r13+76], %r4342;
	ld.shared.u32 	%r4343, [%r9+296];
	ld.shared.u32 	%r4344, [%r40+22648];
	add.s32 	%r4345, %r4344, %r4343;
	min.s32 	%r4346, %r4282, %r4345;
	st.shared.u32 	[%r13+152], %r4346;
	ld.shared.u32 	%r4347, [%r9+296];
	ld.shared.u32 	%r4348, [%r40+22724];
	add.s32 	%r4349, %r4348, %r4347;
	min.s32 	%r4350, %r4286, %r4349;
	st.shared.u32 	[%r13+228], %r4350;
	ld.shared.u32 	%r4351, [%r9+6072];
	ld.shared.u32 	%r4352, [%r40+22496];
	add.s32 	%r4353, %r4352, %r4351;
	min.s32 	%r4354, %r4290, %r4353;
	st.shared.u32 	[%r13+5776], %r4354;
	ld.shared.u32 	%r4355, [%r9+6072];
	ld.shared.u32 	%r4356, [%r40+22572];
	add.s32 	%r4357, %r4356, %r4355;
	min.s32 	%r4358, %r4294, %r4357;
	st.shared.u32 	[%r13+5852], %r4358;
	ld.shared.u32 	%r4359, [%r9+6072];
	ld.shared.u32 	%r4360, [%r40+22648];
	add.s32 	%r4361, %r4360, %r4359;
	min.s32 	%r4362, %r4298, %r4361;
	st.shared.u32 	[%r13+5928], %r4362;
	ld.shared.u32 	%r4363, [%r9+6072];
	ld.shared.u32 	%r4364, [%r40+22724];
	add.s32 	%r4365, %r4364, %r4363;
	min.s32 	%r4366, %r4302, %r4365;
	st.shared.u32 	[%r13+6004], %r4366;
	ld.shared.u32 	%r4367, [%r9+11848];
	ld.shared.u32 	%r4368, [%r40+22496];
	add.s32 	%r4369, %r4368, %r4367;
	min.s32 	%r4370, %r4306, %r4369;
	st.shared.u32 	[%r13+11552], %r4370;
	ld.shared.u32 	%r4371, [%r9+11848];
	ld.shared.u32 	%r4372, [%r40+22572];
	add.s32 	%r4373, %r4372, %r4371;
	min.s32 	%r4374, %r4310, %r4373;
	st.shared.u32 	[%r13+11628], %r4374;
	ld.shared.u32 	%r4375, [%r9+11848];
	ld.shared.u32 	%r4376, [%r40+22648];
	add.s32 	%r4377, %r4376, %r4375;
	min.s32 	%r4378, %r4314, %r4377;
	st.shared.u32 	[%r13+11704], %r4378;
	ld.shared.u32 	%r4379, [%r9+11848];
	ld.shared.u32 	%r4380, [%r40+22724];
	add.s32 	%r4381, %r4380, %r4379;
	min.s32 	%r4382, %r4318, %r4381;
	st.shared.u32 	[%r13+11780], %r4382;
	ld.shared.u32 	%r4383, [%r9+17624];
	ld.shared.u32 	%r4384, [%r40+22496];
	add.s32 	%r4385, %r4384, %r4383;
	min.s32 	%r4386, %r4322, %r4385;
	st.shared.u32 	[%r13+17328], %r4386;
	ld.shared.u32 	%r4387, [%r9+17624];
	ld.shared.u32 	%r4388, [%r40+22572];
	add.s32 	%r4389, %r4388, %r4387;
	min.s32 	%r4390, %r4326, %r4389;
	st.shared.u32 	[%r13+17404], %r4390;
	ld.shared.u32 	%r4391, [%r9+17624];
	ld.shared.u32 	%r4392, [%r40+22648];
	add.s32 	%r4393, %r4392, %r4391;
	min.s32 	%r4394, %r4330, %r4393;
	st.shared.u32 	[%r13+17480], %r4394;
	ld.shared.u32 	%r4395, [%r9+17624];
	ld.shared.u32 	%r4396, [%r40+22724];
	add.s32 	%r4397, %r4396, %r4395;
	min.s32 	%r4398, %r4334, %r4397;
	st.shared.u32 	[%r13+17556], %r4398;
	ld.shared.u32 	%r4399, [%r9+300];
	ld.shared.u32 	%r4400, [%r40+22800];
	add.s32 	%r4401, %r4400, %r4399;
	min.s32 	%r4402, %r4338, %r4401;
	st.shared.u32 	[%r13], %r4402;
	ld.shared.u32 	%r4403, [%r9+300];
	ld.shared.u32 	%r4404, [%r40+22876];
	add.s32 	%r4405, %r4404, %r4403;
	min.s32 	%r4406, %r4342, %r4405;
	st.shared.u32 	[%r13+76], %r4406;
	ld.shared.u32 	%r4407, [%r9+300];
	ld.shared.u32 	%r4408, [%r40+22952];
	add.s32 	%r4409, %r4408, %r4407;
	min.s32 	%r4410, %r4346, %r4409;
	st.shared.u32 	[%r13+152], %r4410;
	ld.shared.u32 	%r4411, [%r9+300];
	ld.shared.u32 	%r4412, [%r40+23028];
	add.s32 	%r4413, %r4412, %r4411;
	min.s32 	%r4414, %r4350, %r4413;
	st.shared.u32 	[%r13+228], %r4414;
	ld.shared.u32 	%r4415, [%r9+6076];
	ld.shared.u32 	%r4416, [%r40+22800];
	add.s32 	%r4417, %r4416, %r4415;
	min.s32 	%r4418, %r4354, %r4417;
	st.shared.u32 	[%r13+5776], %r4418;
	ld.shared.u32 	%r4419, [%r9+6076];
	ld.shared.u32 	%r4420, [%r40+22876];
	add.s32 	%r4421, %r4420, %r4419;
	min.s32 	%r4422, %r4358, %r4421;
	st.shared.u32 	[%r13+5852], %r4422;
	ld.shared.u32 	%r4423, [%r9+6076];
	ld.shared.u32 	%r4424, [%r40+22952];
	add.s32 	%r4425, %r4424, %r4423;
	min.s32 	%r4426, %r4362, %r4425;
	st.shared.u32 	[%r13+5928], %r4426;
	ld.shared.u32 	%r4427, [%r9+6076];
	ld.shared.u32 	%r4428, [%r40+23028];
	add.s32 	%r4429, %r4428, %r4427;
	min.s32 	%r4430, %r4366, %r4429;
	st.shared.u32 	[%r13+6004], %r4430;
	ld.shared.u32 	%r4431, [%r9+11852];
	ld.shared.u32 	%r4432, [%r40+22800];
	add.s32 	%r4433, %r4432, %r4431;
	min.s32 	%r4434, %r4370, %r4433;
	st.shared.u32 	[%r13+11552], %r4434;
	ld.shared.u32 	%r4435, [%r9+11852];
	ld.shared.u32 	%r4436, [%r40+22876];
	add.s32 	%r4437, %r4436, %r4435;
	min.s32 	%r4438, %r4374, %r4437;
	st.shared.u32 	[%r13+11628], %r4438;
	ld.shared.u32 	%r4439, [%r9+11852];
	ld.shared.u32 	%r4440, [%r40+22952];
	add.s32 	%r4441, %r4440, %r4439;
	min.s32 	%r4442, %r4378, %r4441;
	st.shared.u32 	[%r13+11704], %r4442;
	ld.shared.u32 	%r4443, [%r9+11852];
	ld.shared.u32 	%r4444, [%r40+23028];
	add.s32 	%r4445, %r4444, %r4443;
	min.s32 	%r4446, %r4382, %r4445;
	st.shared.u32 	[%r13+11780], %r4446;
	ld.shared.u32 	%r4447, [%r9+17628];
	ld.shared.u32 	%r4448, [%r40+22800];
	add.s32 	%r4449, %r4448, %r4447;
	min.s32 	%r4450, %r4386, %r4449;
	st.shared.u32 	[%r13+17328], %r4450;
	ld.shared.u32 	%r4451, [%r9+17628];
	ld.shared.u32 	%r4452, [%r40+22876];
	add.s32 	%r4453, %r4452, %r4451;
	min.s32 	%r4454, %r4390, %r4453;
	st.shared.u32 	[%r13+17404], %r4454;
	ld.shared.u32 	%r4455, [%r9+17628];
	ld.shared.u32 	%r4456, [%r40+22952];
	add.s32 	%r4457, %r4456, %r4455;
	min.s32 	%r4458, %r4394, %r4457;
	st.shared.u32 	[%r13+17480], %r4458;
	ld.shared.u32 	%r4459, [%r9+17628];
	ld.shared.u32 	%r4460, [%r40+23028];
	add.s32 	%r4461, %r4460, %r4459;
	min.s32 	%r4462, %r4398, %r4461;
	st.shared.u32 	[%r13+17556], %r4462;
	st.global.u32 	[%rd4], %r4402;
	st.global.u32 	[%rd4+76], %r4406;
	st.global.u32 	[%rd4+152], %r4410;
	st.global.u32 	[%rd4+228], %r4414;
	st.global.u32 	[%rd6], %r4418;
	st.global.u32 	[%rd6+76], %r4422;
	st.global.u32 	[%rd6+152], %r4426;
	st.global.u32 	[%rd6+228], %r4430;
	st.global.u32 	[%rd8], %r4434;
	st.global.u32 	[%rd8+76], %r4438;
	st.global.u32 	[%rd8+152], %r4442;
	st.global.u32 	[%rd8+228], %r4446;
	st.global.u32 	[%rd10], %r4450;
	st.global.u32 	[%rd10+76], %r4454;
	st.global.u32 	[%rd10+152], %r4458;
	st.global.u32 	[%rd10+228], %r4462;
	ret;

}
	// .globl	_Z17phase2_row_kernelPiii
.visible .entry _Z17phase2_row_kernelPiii(
	.param .u64 .ptr .align 1 _Z17phase2_row_kernelPiii_param_0,
	.param .u32 _Z17phase2_row_kernelPiii_param_1,
	.param .u32 _Z17phase2_row_kernelPiii_param_2
)
{
	.reg .b32 	%r<3811>;
	.reg .b64 	%rd<19>;
	// demoted variable
	.shared .align 4 .b8 _ZZ17phase2_row_kernelPiiiE7s_pivot[23104];
	// demoted variable
	.shared .align 4 .b8 _ZZ17phase2_row_kernelPiiiE5s_row[23104];
	ld.param.u64 	%rd1, [_Z17phase2_row_kernelPiii_param_0];
	ld.param.u32 	%r1, [_Z17phase2_row_kernelPiii_param_1];
	ld.param.u32 	%r2, [_Z17phase2_row_kernelPiii_param_2];
	cvta.to.global.u64 	%rd2, %rd1;
	mul.lo.s32 	%r3, %r2, 76;
	mov.u32 	%r4, %tid.y;
	mov.u32 	%r5, %tid.x;
	mov.u32 	%r6, %ctaid.x;
	add.s32 	%r7, %r4, %r3;
	mad.lo.s32 	%r8, %r7, %r1, %r3;
	mad.lo.s32 	%r9, %r6, 76, %r4;
	mad.lo.s32 	%r10, %r9, %r1, %r3;
	mul.lo.s32 	%r11, %r4, 304;
	mov.u32 	%r12, _ZZ17phase2_row_kernelPiiiE5s_row;
	add.s32 	%r13, %r12, %r11;
	mov.u32 	%r14, _ZZ17phase2_row_kernelPiiiE7s_pivot;
	add.s32 	%r15, %r8, %r5;
	mul.wide.s32 	%rd3, %r15, 4;
	add.s64 	%rd4, %rd2, %rd3;
	ld.global.u32 	%r16, [%rd4];
	shl.b32 	%r17, %r5, 2;
	add.s32 	%r18, %r14, %r17;
	add.s32 	%r19, %r18, %r11;
	st.shared.u32 	[%r19], %r16;
	add.s32 	%r20, %r10, %r5;
	mul.wide.s32 	%rd5, %r20, 4;
	add.s64 	%rd6, %rd2, %rd5;
	ld.global.u32 	%r21, [%rd6];
	add.s32 	%r22, %r13, %r17;
	st.shared.u32 	[%r22], %r21;
	ld.global.u32 	%r23, [%rd4+76];
	st.shared.u32 	[%r19+76], %r23;
	ld.global.u32 	%r24, [%rd6+76];
	st.shared.u32 	[%r22+76], %r24;
	ld.global.u32 	%r25, [%rd4+152];
	st.shared.u32 	[%r19+152], %r25;
	ld.global.u32 	%r26, [%rd6+152];
	st.shared.u32 	[%r22+152], %r26;
	ld.global.u32 	%r27, [%rd4+228];
	st.shared.u32 	[%r19+228], %r27;
	ld.global.u32 	%r28, [%rd6+228];
	st.shared.u32 	[%r22+228], %r28;
	add.s32 	%r29, %r7, 19;
	mad.lo.s32 	%r30, %r29, %r1, %r3;
	add.s32 	%r31, %r9, 19;
	mad.lo.s32 	%r32, %r31, %r1, %r3;
	add.s32 	%r33, %r30, %r5;
	mul.wide.s32 	%rd7, %r33, 4;
	add.s64 	%rd8, %rd2, %rd7;
	ld.global.u32 	%r34, [%rd8];
	st.shared.u32 	[%r19+5776], %r34;
	add.s32 	%r35, %r32, %r5;
	mul.wide.s32 	%rd9, %r35, 4;
	add.s64 	%rd10, %rd2, %rd9;
	ld.global.u32 	%r36, [%rd10];
	st.shared.u32 	[%r22+5776], %r36;
	ld.global.u32 	%r37, [%rd8+76];
	st.shared.u32 	[%r19+5852], %r37;
	ld.global.u32 	%r38, [%rd10+76];
	st.shared.u32 	[%r22+5852], %r38;
	ld.global.u32 	%r39, [%rd8+152];
	st.shared.u32 	[%r19+5928], %r39;
	ld.global.u32 	%r40, [%rd10+152];
	st.shared.u32 	[%r22+5928], %r40;
	ld.global.u32 	%r41, [%rd8+228];
	st.shared.u32 	[%r19+6004], %r41;
	ld.global.u32 	%r42, [%rd10+228];
	st.shared.u32 	[%r22+6004], %r42;
	add.s32 	%r43, %r7, 38;
	mad.lo.s32 	%r44, %r43, %r1, %r3;
	add.s32 	%r45, %r9, 38;
	mad.lo.s32 	%r46, %r45, %r1, %r3;
	add.s32 	%r47, %r44, %r5;
	mul.wide.s32 	%rd11, %r47, 4;
	add.s64 	%rd12, %rd2, %rd11;
	ld.global.u32 	%r48, [%rd12];
	st.shared.u32 	[%r19+11552], %r48;
	add.s32 	%r49, %r46, %r5;
	mul.wide.s32 	%rd13, %r49, 4;
	add.s64 	%rd14, %rd2, %rd13;
	ld.global.u32 	%r50, [%rd14];
	st.shared.u32 	[%r22+11552], %r50;
	ld.global.u32 	%r51, [%rd12+76];
	st.shared.u32 	[%r19+11628], %r51;
	ld.global.u32 	%r52, [%rd14+76];
	st.shared.u32 	[%r22+11628], %r52;
	ld.global.u32 	%r53, [%rd12+152];
	st.shared.u32 	[%r19+11704], %r53;
	ld.global.u32 	%r54, [%rd14+152];
	st.shared.u32 	[%r22+11704], %r54;
	ld.global.u32 	%r55, [%rd12+228];
	st.shared.u32 	[%r19+11780], %r55;
	ld.global.u32 	%r56, [%rd14+228];
	st.shared.u32 	[%r22+11780], %r56;
	add.s32 	%r57, %r7, 57;
	mad.lo.s32 	%r58, %r57, %r1, %r3;
	add.s32 	%r59, %r9, 57;
	mad.lo.s32 	%r60, %r59, %r1, %r3;
	add.s32 	%r61, %r58, %r5;
	mul.wide.s32 	%rd15, %r61, 4;
	add.s64 	%rd16, %rd2, %rd15;
	ld.global.u32 	%r62, [%rd16];
	st.shared.u32 	[%r19+17328], %r62;
	add.s32 	%r63, %r60, %r5;
	mul.wide.s32 	%rd17, %r63, 4;
	add.s64 	%rd18, %rd2, %rd17;
	ld.global.u32 	%r64, [%rd18];
	st.shared.u32 	[%r22+17328], %r64;
	ld.global.u32 	%r65, [%rd16+76];
	st.shared.u32 	[%r19+17404], %r65;
	ld.global.u32 	%r66, [%rd18+76];
	st.shared.u32 	[%r22+17404], %r66;
	ld.global.u32 	%r67, [%rd16+152];
	st.shared.u32 	[%r19+17480], %r67;
	ld.global.u32 	%r68, [%rd18+152];
	st.shared.u32 	[%r22+17480], %r68;
	ld.global.u32 	%r69, [%rd16+228];
	st.shared.u32 	[%r19+17556], %r69;
	ld.global.u32 	%r70, [%rd18+228];
	st.shared.u32 	[%r22+17556], %r70;
	bar.sync 	0;
	ld.shared.u32 	%r71, [%r22];
	ld.shared.u32 	%r72, [%r13];
	ld.shared.u32 	%r73, [%r18];
	add.s32 	%r74, %r73, %r72;
	min.s32 	%r75, %r71, %r74;
	st.shared.u32 	[%r22], %r75;
	ld.shared.u32 	%r76, [%r22+76];
	ld.shared.u32 	%r77, [%r13];
	ld.shared.u32 	%r78, [%r18+76];
	add.s32 	%r79, %r78, %r77;
	min.s32 	%r80, %r76, %r79;
	ld.shared.u32 	%r81, [%r22+152];
	ld.shared.u32 	%r82, [%r18+152];
	add.s32 	%r83, %r82, %r77;
	min.s32 	%r84, %r81, %r83;
	ld.shared.u32 	%r85, [%r22+228];
	ld.shared.u32 	%r86, [%r18+228];
	add.s32 	%r87, %r86, %r77;
	min.s32 	%r88, %r85, %r87;
	ld.shared.u32 	%r89, [%r22+5776];
	ld.shared.u32 	%r90, [%r13+5776];
	add.s32 	%r91, %r73, %r90;
	min.s32 	%r92, %r89, %r91;
	st.shared.u32 	[%r22+5776], %r92;
	ld.shared.u32 	%r93, [%r22+5852];
	ld.shared.u32 	%r94, [%r13+5776];
	add.s32 	%r95, %r78, %r94;
	min.s32 	%r96, %r93, %r95;
	ld.shared.u32 	%r97, [%r22+5928];
	add.s32 	%r98, %r82, %r94;
	min.s32 	%r99, %r97, %r98;
	ld.shared.u32 	%r100, [%r22+6004];
	add.s32 	%r101, %r86, %r94;
	min.s32 	%r102, %r100, %r101;
	ld.shared.u32 	%r103, [%r22+11552];
	ld.shared.u32 	%r104, [%r13+11552];
	add.s32 	%r105, %r73, %r104;
	min.s32 	%r106, %r103, %r105;
	st.shared.u32 	[%r22+11552], %r106;
	ld.shared.u32 	%r107, [%r22+11628];
	ld.shared.u32 	%r108, [%r13+11552];
	add.s32 	%r109, %r78, %r108;
	min.s32 	%r110, %r107, %r109;
	ld.shared.u32 	%r111, [%r22+11704];
	add.s32 	%r112, %r82, %r108;
	min.s32 	%r113, %r111, %r112;
	ld.shared.u32 	%r114, [%r22+11780];
	add.s32 	%r115, %r86, %r108;
	min.s32 	%r116, %r114, %r115;
	ld.shared.u32 	%r117, [%r22+17328];
	ld.shared.u32 	%r118, [%r13+17328];
	add.s32 	%r119, %r73, %r118;
	min.s32 	%r120, %r117, %r119;
	st.shared.u32 	[%r22+17328], %r120;
	ld.shared.u32 	%r121, [%r22+17404];
	ld.shared.u32 	%r122, [%r13+17328];
	add.s32 	%r123, %r78, %r122;
	min.s32 	%r124, %r121, %r123;
	ld.shared.u32 	%r125, [%r22+17480];
	add.s32 	%r126, %r82, %r122;
	min.s32 	%r127, %r125, %r126;
	ld.shared.u32 	%r128, [%r22+17556];
	add.s32 	%r129, %r86, %r122;
	min.s32 	%r130, %r128, %r129;
	ld.shared.u32 	%r131, [%r13+4];
	ld.shared.u32 	%r132, [%r18+304];
	add.s32 	%r133, %r132, %r131;
	min.s32 	%r134, %r75, %r133;
	st.shared.u32 	[%r22], %r134;
	ld.shared.u32 	%r135, [%r13+4];
	ld.shared.u32 	%r136, [%r18+380];
	add.s32 	%r137, %r136, %r135;
	min.s32 	%r138, %r80, %r137;
	ld.shared.u32 	%r139, [%r18+456];
	add.s32 	%r140, %r139, %r135;
	min.s32 	%r141, %r84, %r140;
	ld.shared.u32 	%r142, [%r18+532];
	add.s32 	%r143, %r142, %r135;
	min.s32 	%r144, %r88, %r143;
	ld.shared.u32 	%r145, [%r13+5780];
	add.s32 	%r146, %r132, %r145;
	min.s32 	%r147, %r92, %r146;
	st.shared.u32 	[%r22+5776], %r147;
	ld.shared.u32 	%r148, [%r13+5780];
	add.s32 	%r149, %r136, %r148;
	min.s32 	%r150, %r96, %r149;
	add.s32 	%r151, %r139, %r148;
	min.s32 	%r152, %r99, %r151;
	add.s32 	%r153, %r142, %r148;
	min.s32 	%r154, %r102, %r153;
	ld.shared.u32 	%r155, [%r13+11556];
	add.s32 	%r156, %r132, %r155;
	min.s32 	%r157, %r106, %r156;
	st.shared.u32 	[%r22+11552], %r157;
	ld.shared.u32 	%r158, [%r13+11556];
	add.s32 	%r159, %r136, %r158;
	min.s32 	%r160, %r110, %r159;
	add.s32 	%r161, %r139, %r158;
	min.s32 	%r162, %r113, %r161;
	add.s32 	%r163, %r142, %r158;
	min.s32 	%r164, %r116, %r163;
	ld.shared.u32 	%r165, [%r13+17332];
	add.s32 	%r166, %r132, %r165;
	min.s32 	%r167, %r120, %r166;
	st.shared.u32 	[%r22+17328], %r167;
	ld.shared.u32 	%r168, [%r13+17332];
	add.s32 	%r169, %r136, %r168;
	min.s32 	%r170, %r124, %r169;
	add.s32 	%r171, %r139, %r168;
	min.s32 	%r172, %r127, %r171;
	add.s32 	%r173, %r142, %r168;
	min.s32 	%r174, %r130, %r173;
	ld.shared.u32 	%r175, [%r13+8];
	ld.shared.u32 	%r176, [%r18+608];
	add.s32 	%r177, %r176, %r175;
	min.s32 	%r178, %r134, %r177;
	st.shared.u32 	[%r22], %r178;
	ld.shared.u32 	%r179, [%r13+8];
	ld.shared.u32 	%r180, [%r18+684];
	add.s32 	%r181, %r180, %r179;
	min.s32 	%r182, %r138, %r181;
	ld.shared.u32 	%r183, [%r18+760];
	add.s32 	%r184, %r183, %r179;
	min.s32 	%r185, %r141, %r184;
	ld.shared.u32 	%r186, [%r18+836];
	add.s32 	%r187, %r186, %r179;
	min.s32 	%r188, %r144, %r187;
	ld.shared.u32 	%r189, [%r13+5784];
	add.s32 	%r190, %r176, %r189;
	min.s32 	%r191, %r147, %r190;
	st.shared.u32 	[%r22+5776], %r191;
	ld.shared.u32 	%r192, [%r13+5784];
	add.s32 	%r193, %r180, %r192;
	min.s32 	%r194, %r150, %r193;
	add.s32 	%r195, %r183, %r192;
	min.s32 	%r196, %r152, %r195;
	add.s32 	%r197, %r186, %r192;
	min.s32 	%r198, %r154, %r197;
	ld.shared.u32 	%r199, [%r13+11560];
	add.s32 	%r200, %r176, %r199;
	min.s32 	%r201, %r157, %r200;
	st.shared.u32 	[%r22+11552], %r201;
	ld.shared.u32 	%r202, [%r13+11560];
	add.s32 	%r203, %r180, %r202;
	min.s32 	%r204, %r160, %r203;
	add.s32 	%r205, %r183, %r202;
	min.s32 	%r206, %r162, %r205;
	add.s32 	%r207, %r186, %r202;
	min.s32 	%r208, %r164, %r207;
	ld.shared.u32 	%r209, [%r13+17336];
	add.s32 	%r210, %r176, %r209;
	min.s32 	%r211, %r167, %r210;
	st.shared.u32 	[%r22+17328], %r211;
	ld.shared.u32 	%r212, [%r13+17336];
	add.s32 	%r213, %r180, %r212;
	min.s32 	%r214, %r170, %r213;
	add.s32 	%r215, %r183, %r212;
	min.s32 	%r216, %r172, %r215;
	add.s32 	%r217, %r186, %r212;
	min.s32 	%r218, %r174, %r217;
	ld.shared.u32 	%r219, [%r13+12];
	ld.shared.u32 	%r220, [%r18+912];
	add.s32 	%r221, %r220, %r219;
	min.s32 	%r222, %r178, %r221;
	st.shared.u32 	[%r22], %r222;
	ld.shared.u32 	%r223, [%r13+12];
	ld.shared.u32 	%r224, [%r18+988];
	add.s32 	%r225, %r224, %r223;
	min.s32 	%r226, %r182, %r225;
	ld.shared.u32 	%r227, [%r18+1064];
	add.s32 	%r228, %r227, %r223;
	min.s32 	%r229, %r185, %r228;
	ld.shared.u32 	%r230, [%r18+1140];
	add.s32 	%r231, %r230, %r223;
	min.s32 	%r232, %r188, %r231;
	ld.shared.u32 	%r233, [%r13+5788];
	add.s32 	%r234, %r220, %r233;
	min.s32 	%r235, %r191, %r234;
	st.shared.u32 	[%r22+5776], %r235;
	ld.shared.u32 	%r236, [%r13+5788];
	add.s32 	%r237, %r224, %r236;
	min.s32 	%r238, %r194, %r237;
	add.s32 	%r239, %r227, %r236;
	min.s32 	%r240, %r196, %r239;
	add.s32 	%r241, %r230, %r236;
	min.s32 	%r242, %r198, %r241;
	ld.shared.u32 	%r243, [%r13+11564];
	add.s32 	%r244, %r220, %r243;
	min.s32 	%r245, %r201, %r244;
	st.shared.u32 	[%r22+11552], %r245;
	ld.shared.u32 	%r246, [%r13+11564];
	add.s32 	%r247, %r224, %r246;
	min.s32 	%r248, %r204, %r247;
	add.s32 	%r249, %r227, %r246;
	min.s32 	%r250, %r206, %r249;
	add.s32 	%r251, %r230, %r246;
	min.s32 	%r252, %r208, %r251;
	ld.shared.u32 	%r253, [%r13+17340];
	add.s32 	%r254, %r220, %r253;
	min.s32 	%r255, %r211, %r254;
	st.shared.u32 	[%r22+17328], %r255;
	ld.shared.u32 	%r256, [%r13+17340];
	add.s32 	%r257, %r224, %r256;
	min.s32 	%r258, %r214, %r257;
	add.s32 	%r259, %r227, %r256;
	min.s32 	%r260, %r216, %r259;
	add.s32 	%r261, %r230, %r256;
	min.s32 	%r262, %r218, %r261;
	ld.shared.u32 	%r263, [%r13+16];
	ld.shared.u32 	%r264, [%r18+1216];
	add.s32 	%r265, %r264, %r263;
	min.s32 	%r266, %r222, %r265;
	st.shared.u32 	[%r22], %r266;
	ld.shared.u32 	%r267, [%r13+16];
	ld.shared.u32 	%r268, [%r18+1292];
	add.s32 	%r269, %r268, %r267;
	min.s32 	%r270, %r226, %r269;
	ld.shared.u32 	%r271, [%r18+1368];
	add.s32 	%r272, %r271, %r267;
	min.s32 	%r273, %r229, %r272;
	ld.shared.u32 	%r274, [%r18+1444];
	add.s32 	%r275, %r274, %r267;
	min.s32 	%r276, %r232, %r275;
	ld.shared.u32 	%r277, [%r13+5792];
	add.s32 	%r278, %r264, %r277;
	min.s32 	%r279, %r235, %r278;
	st.shared.u32 	[%r22+5776], %r279;
	ld.shared.u32 	%r280, [%r13+5792];
	add.s32 	%r281, %r268, %r280;
	min.s32 	%r282, %r238, %r281;
	add.s32 	%r283, %r271, %r280;
	min.s32 	%r284, %r240, %r283;
	add.s32 	%r285, %r274, %r280;
	min.s32 	%r286, %r242, %r285;
	ld.shared.u32 	%r287, [%r13+11568];
	add.s32 	%r288, %r264, %r287;
	min.s32 	%r289, %r245, %r288;
	st.shared.u32 	[%r22+11552], %r289;
	ld.shared.u32 	%r290, [%r13+11568];
	add.s32 	%r291, %r268, %r290;
	min.s32 	%r292, %r248, %r291;
	add.s32 	%r293, %r271, %r290;
	min.s32 	%r294, %r250, %r293;
	add.s32 	%r295, %r274, %r290;
	min.s32 	%r296, %r252, %r295;
	ld.shared.u32 	%r297, [%r13+17344];
	add.s32 	%r298, %r264, %r297;
	min.s32 	%r299, %r255, %r298;
	st.shared.u32 	[%r22+17328], %r299;
	ld.shared.u32 	%r300, [%r13+17344];
	add.s32 	%r301, %r268, %r300;
	min.s32 	%r302, %r258, %r301;
	add.s32 	%r303, %r271, %r300;
	min.s32 	%r304, %r260, %r303;
	add.s32 	%r305, %r274, %r300;
	min.s32 	%r306, %r262, %r305;
	ld.shared.u32 	%r307, [%r13+20];
	ld.shared.u32 	%r308, [%r18+1520];
	add.s32 	%r309, %r308, %r307;
	min.s32 	%r310, %r266, %r309;
	st.shared.u32 	[%r22], %r310;
	ld.shared.u32 	%r311, [%r13+20];
	ld.shared.u32 	%r312, [%r18+1596];
	add.s32 	%r313, %r312, %r311;
	min.s32 	%r314, %r270, %r313;
	ld.shared.u32 	%r315, [%r18+1672];
	add.s32 	%r316, %r315, %r311;
	min.s32 	%r317, %r273, %r316;
	ld.shared.u32 	%r318, [%r18+1748];
	add.s32 	%r319, %r318, %r311;
	min.s32 	%r320, %r276, %r319;
	ld.shared.u32 	%r321, [%r13+5796];
	add.s32 	%r322, %r308, %r321;
	min.s32 	%r323, %r279, %r322;
	st.shared.u32 	[%r22+5776], %r323;
	ld.shared.u32 	%r324, [%r13+5796];
	add.s32 	%r325, %r312, %r324;
	min.s32 	%r326, %r282, %r325;
	add.s32 	%r327, %r315, %r324;
	min.s32 	%r328, %r284, %r327;
	add.s32 	%r329, %r318, %r324;
	min.s32 	%r330, %r286, %r329;
	ld.shared.u32 	%r331, [%r13+11572];
	add.s32 	%r332, %r308, %r331;
	min.s32 	%r333, %r289, %r332;
	st.shared.u32 	[%r22+11552], %r333;
	ld.shared.u32 	%r334, [%r13+11572];
	add.s32 	%r335, %r312, %r334;
	min.s32 	%r336, %r292, %r335;
	add.s32 	%r337, %r315, %r334;
	min.s32 	%r338, %r294, %r337;
	add.s32 	%r339, %r318, %r334;
	min.s32 	%r340, %r296, %r339;
	ld.shared.u32 	%r341, [%r13+17348];
	add.s32 	%r342, %r308, %r341;
	min.s32 	%r343, %r299, %r342;
	st.shared.u32 	[%r22+17328], %r343;
	ld.shared.u32 	%r344, [%r13+17348];
	add.s32 	%r345, %r312, %r344;
	min.s32 	%r346, %r302, %r345;
	add.s32 	%r347, %r315, %r344;
	min.s32 	%r348, %r304, %r347;
	add.s32 	%r349, %r318, %r344;
	min.s32 	%r350, %r306, %r349;
	ld.shared.u32 	%r351, [%r13+24];
	ld.shared.u32 	%r352, [%r18+1824];
	add.s32 	%r353, %r352, %r351;
	min.s32 	%r354, %r310, %r353;
	st.shared.u32 	[%r22], %r354;
	ld.shared.u32 	%r355, [%r13+24];
	ld.shared.u32 	%r356, [%r18+1900];
	add.s32 	%r357, %r356, %r355;
	min.s32 	%r358, %r314, %r357;
	ld.shared.u32 	%r359, [%r18+1976];
	add.s32 	%r360, %r359, %r355;
	min.s32 	%r361, %r317, %r360;
	ld.shared.u32 	%r362, [%r18+2052];
	add.s32 	%r363, %r362, %r355;
	min.s32 	%r364, %r320, %r363;
	ld.shared.u32 	%r365, [%r13+5800];
	add.s32 	%r366, %r352, %r365;
	min.s32 	%r367, %r323, %r366;
	st.shared.u32 	[%r22+5776], %r367;
	ld.shared.u32 	%r368, [%r13+5800];
	add.s32 	%r369, %r356, %r368;
	min.s32 	%r370, %r326, %r369;
	add.s32 	%r371, %r359, %r368;
	min.s32 	%r372, %r328, %r371;
	add.s32 	%r373, %r362, %r368;
	min.s32 	%r374, %r330, %r373;
	ld.shared.u32 	%r375, [%r13+11576];
	add.s32 	%r376, %r352, %r375;
	min.s32 	%r377, %r333, %r376;
	st.shared.u32 	[%r22+11552], %r377;
	ld.shared.u32 	%r378, [%r13+11576];
	add.s32 	%r379, %r356, %r378;
	min.s32 	%r380, %r336, %r379;
	add.s32 	%r381, %r359, %r378;
	min.s32 	%r382, %r338, %r381;
	add.s32 	%r383, %r362, %r378;
	min.s32 	%r384, %r340, %r383;
	ld.shared.u32 	%r385, [%r13+17352];
	add.s32 	%r386, %r352, %r385;
	min.s32 	%r387, %r343, %r386;
	st.shared.u32 	[%r22+17328], %r387;
	ld.shared.u32 	%r388, [%r13+17352];
	add.s32 	%r389, %r356, %r388;
	min.s32 	%r390, %r346, %r389;
	add.s32 	%r391, %r359, %r388;
	min.s32 	%r392, %r348, %r391;
	add.s32 	%r393, %r362, %r388;
	min.s32 	%r394, %r350, %r393;
	ld.shared.u32 	%r395, [%r13+28];
	ld.shared.u32 	%r396, [%r18+2128];
	add.s32 	%r397, %r396, %r395;
	min.s32 	%r398, %r354, %r397;
	st.shared.u32 	[%r22], %r398;
	ld.shared.u32 	%r399, [%r13+28];
	ld.shared.u32 	%r400, [%r18+2204];
	add.s32 	%r401, %r400, %r399;
	min.s32 	%r402, %r358, %r401;
	ld.shared.u32 	%r403, [%r18+2280];
	add.s32 	%r404, %r403, %r399;
	min.s32 	%r405, %r361, %r404;
	ld.shared.u32 	%r406, [%r18+2356];
	add.s32 	%r407, %r406, %r399;
	min.s32 	%r408, %r364, %r407;
	ld.shared.u32 	%r409, [%r13+5804];
	add.s32 	%r410, %r396, %r409;
	min.s32 	%r411, %r367, %r410;
	st.shared.u32 	[%r22+5776], %r411;
	ld.shared.u32 	%r412, [%r13+5804];
	add.s32 	%r413, %r400, %r412;
	min.s32 	%r414, %r370, %r413;
	add.s32 	%r415, %r403, %r412;
	min.s32 	%r416, %r372, %r415;
	add.s32 	%r417, %r406, %r412;
	min.s32 	%r418, %r374, %r417;
	ld.shared.u32 	%r419, [%r13+11580];
	add.s32 	%r420, %r396, %r419;
	min.s32 	%r421, %r377, %r420;
	st.shared.u32 	[%r22+11552], %r421;
	ld.shared.u32 	%r422, [%r13+11580];
	add.s32 	%r423, %r400, %r422;
	min.s32 	%r424, %r380, %r423;
	add.s32 	%r425, %r403, %r422;
	min.s32 	%r426, %r382, %r425;
	add.s32 	%r427, %r406, %r422;
	min.s32 	%r428, %r384, %r427;
	ld.shared.u32 	%r429, [%r13+17356];
	add.s32 	%r430, %r396, %r429;
	min.s32 	%r431, %r387, %r430;
	st.shared.u32 	[%r22+17328], %r431;
	ld.shared.u32 	%r432, [%r13+17356];
	add.s32 	%r433, %r400, %r432;
	min.s32 	%r434, %r390, %r433;
	add.s32 	%r435, %r403, %r432;
	min.s32 	%r436, %r392, %r435;
	add.s32 	%r437, %r406, %r432;
	min.s32 	%r438, %r394, %r437;
	ld.shared.u32 	%r439, [%r13+32];
	ld.shared.u32 	%r440, [%r18+2432];
	add.s32 	%r441, %r440, %r439;
	min.s32 	%r442, %r398, %r441;
	st.shared.u32 	[%r22], %r442;
	ld.shared.u32 	%r443, [%r13+32];
	ld.shared.u32 	%r444, [%r18+2508];
	add.s32 	%r445, %r444, %r443;
	min.s32 	%r446, %r402, %r445;
	ld.shared.u32 	%r447, [%r18+2584];
	add.s32 	%r448, %r447, %r443;
	min.s32 	%r449, %r405, %r448;
	ld.shared.u32 	%r450, [%r18+2660];
	add.s32 	%r451, %r450, %r443;
	min.s32 	%r452, %r408, %r451;
	ld.shared.u32 	%r453, [%r13+5808];
	add.s32 	%r454, %r440, %r453;
	min.s32 	%r455, %r411, %r454;
	st.shared.u32 	[%r22+5776], %r455;
	ld.shared.u32 	%r456, [%r13+5808];
	add.s32 	%r457, %r444, %r456;
	min.s32 	%r458, %r414, %r457;
	add.s32 	%r459, %r447, %r456;
	min.s32 	%r460, %r416, %r459;
	add.s32 	%r461, %r450, %r456;
	min.s32 	%r462, %r418, %r461;
	ld.shared.u32 	%r463, [%r13+11584];
	add.s32 	%r464, %r440, %r463;
	min.s32 	%r465, %r421, %r464;
	st.shared.u32 	[%r22+11552], %r465;
	ld.shared.u32 	%r466, [%r13+11584];
	add.s32 	%r467, %r444, %r466;
	min.s32 	%r468, %r424, %r467;
	add.s32 	%r469, %r447, %r466;
	min.s32 	%r470, %r426, %r469;
	add.s32 	%r471, %r450, %r466;
	min.s32 	%r472, %r428, %r471;
	ld.shared.u32 	%r473, [%r13+17360];
	add.s32 	%r474, %r440, %r473;
	min.s32 	%r475, %r431, %r474;
	st.shared.u32 	[%r22+17328], %r475;
	ld.shared.u32 	%r476, [%r13+17360];
	add.s32 	%r477, %r444, %r476;
	min.s32 	%r478, %r434, %r477;
	add.s32 	%r479, %r447, %r476;
	min.s32 	%r480, %r436, %r479;
	add.s32 	%r481, %r450, %r476;
	min.s32 	%r482, %r438, %r481;
	ld.shared.u32 	%r483, [%r13+36];
	ld.shared.u32 	%r484, [%r18+2736];
	add.s32 	%r485, %r484, %r483;
	min.s32 	%r486, %r442, %r485;
	st.shared.u32 	[%r22], %r486;
	ld.shared.u32 	%r487, [%r13+36];
	ld.shared.u32 	%r488, [%r18+2812];
	add.s32 	%r489, %r488, %r487;
	min.s32 	%r490, %r446, %r489;
	ld.shared.u32 	%r491, [%r18+2888];
	add.s32 	%r492, %r491, %r487;
	min.s32 	%r493, %r449, %r492;
	ld.shared.u32 	%r494, [%r18+2964];
	add.s32 	%r495, %r494, %r487;
	min.s32 	%r496, %r452, %r495;
	ld.shared.u32 	%r497, [%r13+5812];
	add.s32 	%r498, %r484, %r497;
	min.s32 	%r499, %r455, %r498;
	st.shared.u32 	[%r22+5776], %r499;
	ld.shared.u32 	%r500, [%r13+5812];
	add.s32 	%r501, %r488, %r500;
	min.s32 	%r502, %r458, %r501;
	add.s32 	%r503, %r491, %r500;
	min.s32 	%r504, %r460, %r503;
	add.s32 	%r505, %r494, %r500;
	min.s32 	%r506, %r462, %r505;
	ld.shared.u32 	%r507, [%r13+11588];
	add.s32 	%r508, %r484, %r507;
	min.s32 	%r509, %r465, %r508;
	st.shared.u32 	[%r22+11552], %r509;
	ld.shared.u32 	%r510, [%r13+11588];
	add.s32 	%r511, %r488, %r510;
	min.s32 	%r512, %r468, %r511;
	add.s32 	%r513, %r491, %r510;
	min.s32 	%r514, %r470, %r513;
	add.s32 	%r515, %r494, %r510;
	min.s32 	%r516, %r472, %r515;
	ld.shared.u32 	%r517, [%r13+17364];
	add.s32 	%r518, %r484, %r517;
	min.s32 	%r519, %r475, %r518;
	st.shared.u32 	[%r22+17328], %r519;
	ld.shared.u32 	%r520, [%r13+17364];
	add.s32 	%r521, %r488, %r520;
	min.s32 	%r522, %r478, %r521;
	add.s32 	%r523, %r491, %r520;
	min.s32 	%r524, %r480, %r523;
	add.s32 	%r525, %r494, %r520;
	min.s32 	%r526, %r482, %r525;
	ld.shared.u32 	%r527, [%r13+40];
	ld.shared.u32 	%r528, [%r18+3040];
	add.s32 	%r529, %r528, %r527;
	min.s32 	%r530, %r486, %r529;
	st.shared.u32 	[%r22], %r530;
	ld.shared.u32 	%r531, [%r13+40];
	ld.shared.u32 	%r532, [%r18+3116];
	add.s32 	%r533, %r532, %r531;
	min.s32 	%r534, %r490, %r533;
	ld.shared.u32 	%r535, [%r18+3192];
	add.s32 	%r536, %r535, %r531;
	min.s32 	%r537, %r493, %r536;
	ld.shared.u32 	%r538, [%r18+3268];
	add.s32 	%r539, %r538, %r531;
	min.s32 	%r540, %r496, %r539;
	ld.shared.u32 	%r541, [%r13+5816];
	add.s32 	%r542, %r528, %r541;
	min.s32 	%r543, %r499, %r542;
	st.shared.u32 	[%r22+5776], %r543;
	ld.shared.u32 	%r544, [%r13+5816];
	add.s32 	%r545, %r532, %r544;
	min.s32 	%r546, %r502, %r545;
	add.s32 	%r547, %r535, %r544;
	min.s32 	%r548, %r504, %r547;
	add.s32 	%r549, %r538, %r544;
	min.s32 	%r550, %r506, %r549;
	ld.shared.u32 	%r551, [%r13+11592];
	add.s32 	%r552, %r528, %r551;
	min.s32 	%r553, %r509, %r552;
	st.shared.u32 	[%r22+11552], %r553;
	ld.shared.u32 	%r554, [%r13+11592];
	add.s32 	%r555, %r532, %r554;
	min.s32 	%r556, %r512, %r555;
	add.s32 	%r557, %r535, %r554;
	min.s32 	%r558, %r514, %r557;
	add.s32 	%r559, %r538, %r554;
	min.s32 	%r560, %r516, %r559;
	ld.shared.u32 	%r561, [%r13+17368];
	add.s32 	%r562, %r528, %r561;
	min.s32 	%r563, %r519, %r562;
	st.shared.u32 	[%r22+17328], %r563;
	ld.shared.u32 	%r564, [%r13+17368];
	add.s32 	%r565, %r532, %r564;
	min.s32 	%r566, %r522, %r565;
	add.s32 	%r567, %r535, %r564;
	min.s32 	%r568, %r524, %r567;
	add.s32 	%r569, %r538, %r564;
	min.s32 	%r570, %r526, %r569;
	ld.shared.u32 	%r571, [%r13+44];
	ld.shared.u32 	%r572, [%r18+3344];
	add.s32 	%r573, %r572, %r571;
	min.s32 	%r574, %r530, %r573;
	st.shared.u32 	[%r22], %r574;
	ld.shared.u32 	%r575, [%r13+44];
	ld.shared.u32 	%r576, [%r18+3420];
	add.s32 	%r577, %r576, %r575;
	min.s32 	%r578, %r534, %r577;
	ld.shared.u32 	%r579, [%r18+3496];
	add.s32 	%r580, %r579, %r575;
	min.s32 	%r581, %r537, %r580;
	ld.shared.u32 	%r582, [%r18+3572];
	add.s32 	%r583, %r582, %r575;
	min.s32 	%r584, %r540, %r583;
	ld.shared.u32 	%r585, [%r13+5820];
	add.s32 	%r586, %r572, %r585;
	min.s32 	%r587, %r543, %r586;
	st.shared.u32 	[%r22+5776], %r587;
	ld.shared.u32 	%r588, [%r13+5820];
	add.s32 	%r589, %r576, %r588;
	min.s32 	%r590, %r546, %r589;
	add.s32 	%r591, %r579, %r588;
	min.s32 	%r592, %r548, %r591;
	add.s32 	%r593, %r582, %r588;
	min.s32 	%r594, %r550, %r593;
	ld.shared.u32 	%r595, [%r13+11596];
	add.s32 	%r596, %r572, %r595;
	min.s32 	%r597, %r553, %r596;
	st.shared.u32 	[%r22+11552], %r597;
	ld.shared.u32 	%r598, [%r13+11596];
	add.s32 	%r599, %r576, %r598;
	min.s32 	%r600, %r556, %r599;
	add.s32 	%r601, %r579, %r598;
	min.s32 	%r602, %r558, %r601;
	add.s32 	%r603, %r582, %r598;
	min.s32 	%r604, %r560, %r603;
	ld.shared.u32 	%r605, [%r13+17372];
	add.s32 	%r606, %r572, %r605;
	min.s32 	%r607, %r563, %r606;
	st.shared.u32 	[%r22+17328], %r607;
	ld.shared.u32 	%r608, [%r13+17372];
	add.s32 	%r609, %r576, %r608;
	min.s32 	%r610, %r566, %r609;
	add.s32 	%r611, %r579, %r608;
	min.s32 	%r612, %r568, %r611;
	add.s32 	%r613, %r582, %r608;
	min.s32 	%r614, %r570, %r613;
	ld.shared.u32 	%r615, [%r13+48];
	ld.shared.u32 	%r616, [%r18+3648];
	add.s32 	%r617, %r616, %r615;
	min.s32 	%r618, %r574, %r617;
	st.shared.u32 	[%r22], %r618;
	ld.shared.u32 	%r619, [%r13+48];
	ld.shared.u32 	%r620, [%r18+3724];
	add.s32 	%r621, %r620, %r619;
	min.s32 	%r622, %r578, %r621;
	ld.shared.u32 	%r623, [%r18+3800];
	add.s32 	%r624, %r623, %r619;
	min.s32 	%r625, %r581, %r624;
	ld.shared.u32 	%r626, [%r18+3876];
	add.s32 	%r627, %r626, %r619;
	min.s32 	%r628, %r584, %r627;
	ld.shared.u32 	%r629, [%r13+5824];
	add.s32 	%r630, %r616, %r629;
	min.s32 	%r631, %r587, %r630;
	st.shared.u32 	[%r22+5776], %r631;
	ld.shared.u32 	%r632, [%r13+5824];
	add.s32 	%r633, %r620, %r632;
	min.s32 	%r634, %r590, %r633;
	add.s32 	%r635, %r623, %r632;
	min.s32 	%r636, %r592, %r635;
	add.s32 	%r637, %r626, %r632;
	min.s32 	%r638, %r594, %r637;
	ld.shared.u32 	%r639, [%r13+11600];
	add.s32 	%r640, %r616, %r639;
	min.s32 	%r641, %r597, %r640;
	st.shared.u32 	[%r22+11552], %r641;
	ld.shared.u32 	%r642, [%r13+11600];
	add.s32 	%r643, %r620, %r642;
	min.s32 	%r644, %r600, %r643;
	add.s32 	%r645, %r623, %r642;
	min.s32 	%r646, %r602, %r645;
	add.s32 	%r647, %r626, %r642;
	min.s32 	%r648, %r604, %r647;
	ld.shared.u32 	%r649, [%r13+17376];
	add.s32 	%r650, %r616, %r649;
	min.s32 	%r651, %r607, %r650;
	st.shared.u32 	[%r22+17328], %r651;
	ld.shared.u32 	%r652, [%r13+17376];
	add.s32 	%r653, %r620, %r652;
	min.s32 	%r654, %r610, %r653;
	add.s32 	%r655, %r623, %r652;
	min.s32 	%r656, %r612, %r655;
	add.s32 	%r657, %r626, %r652;
	min.s32 	%r658, %r614, %r657;
	ld.shared.u32 	%r659, [%r13+52];
	ld.shared.u32 	%r660, [%r18+3952];
	add.s32 	%r661, %r660, %r659;
	min.s32 	%r662, %r618, %r661;
	st.shared.u32 	[%r22], %r662;
	ld.shared.u32 	%r663, [%r13+52];
	ld.shared.u32 	%r664, [%r18+4028];
	add.s32 	%r665, %r664, %r663;
	min.s32 	%r666, %r622, %r665;
	ld.shared.u32 	%r667, [%r18+4104];
	add.s32 	%r668, %r667, %r663;
	min.s32 	%r669, %r625, %r668;
	ld.shared.u32 	%r670, [%r18+4180];
	add.s32 	%r671, %r670, %r663;
	min.s32 	%r672, %r628, %r671;
	ld.shared.u32 	%r673, [%r13+5828];
	add.s32 	%r674, %r660, %r673;
	min.s32 	%r675, %r631, %r674;
	st.shared.u32 	[%r22+5776], %r675;
	ld.shared.u32 	%r676, [%r13+5828];
	add.s32 	%r677, %r664, %r676;
	min.s32 	%r678, %r634, %r677;
	add.s32 	%r679, %r667, %r676;
	min.s32 	%r680, %r636, %r679;
	add.s32 	%r681, %r670, %r676;
	min.s32 	%r682, %r638, %r681;
	ld.shared.u32 	%r683, [%r13+11604];
	add.s32 	%r684, %r660, %r683;
	min.s32 	%r685, %r641, %r684;
	st.shared.u32 	[%r22+11552], %r685;
	ld.shared.u32 	%r686, [%r13+11604];
	add.s32 	%r687, %r664, %r686;
	min.s32 	%r688, %r644, %r687;
	add.s32 	%r689, %r667, %r686;
	min.s32 	%r690, %r646, %r689;
	add.s32 	%r691, %r670, %r686;
	min.s32 	%r692, %r648, %r691;
	ld.shared.u32 	%r693, [%r13+17380];
	add.s32 	%r694, %r660, %r693;
	min.s32 	%r695, %r651, %r694;
	st.shared.u32 	[%r22+17328], %r695;
	ld.shared.u32 	%r696, [%r13+17380];
	add.s32 	%r697, %r664, %r696;
	min.s32 	%r698, %r654, %r697;
	add.s32 	%r699, %r667, %r696;
	min.s32 	%r700, %r656, %r699;
	add.s32 	%r701, %r670, %r696;
	min.s32 	%r702, %r658, %r701;
	ld.shared.u32 	%r703, [%r13+56];
	ld.shared.u32 	%r704, [%r18+4256];
	add.s32 	%r705, %r704, %r703;
	min.s32 	%r706, %r662, %r705;
	st.shared.u32 	[%r22], %r706;
	ld.shared.u32 	%r707, [%r13+56];
	ld.shared.u32 	%r708, [%r18+4332];
	add.s32 	%r709, %r708, %r707;
	min.s32 	%r710, %r666, %r709;
	ld.shared.u32 	%r711, [%r18+4408];
	add.s32 	%r712, %r711, %r707;
	min.s32 	%r713, %r669, %r712;
	ld.shared.u32 	%r714, [%r18+4484];
	add.s32 	%r715, %r714, %r707;
	min.s32 	%r716, %r672, %r715;
	ld.shared.u32 	%r717, [%r13+5832];
	add.s32 	%r718, %r704, %r717;
	min.s32 	%r719, %r675, %r718;
	st.shared.u32 	[%r22+5776], %r719;
	ld.shared.u32 	%r720, [%r13+5832];
	add.s32 	%r721, %r708, %r720;
	min.s32 	%r722, %r678, %r721;
	add.s32 	%r723, %r711, %r720;
	min.s32 	%r724, %r680, %r723;
	add.s32 	%r725, %r714, %r720;
	min.s32 	%r726, %r682, %r725;
	ld.shared.u32 	%r727, [%r13+11608];
	add.s32 	%r728, %r704, %r727;
	min.s32 	%r729, %r685, %r728;
	st.shared.u32 	[%r22+11552], %r729;
	ld.shared.u32 	%r730, [%r13+11608];
	add.s32 	%r731, %r708, %r730;
	min.s32 	%r732, %r688, %r731;
	add.s32 	%r733, %r711, %r730;
	min.s32 	%r734, %r690, %r733;
	add.s32 	%r735, %r714, %r730;
	min.s32 	%r736, %r692, %r735;
	ld.shared.u32 	%r737, [%r13+17384];
	add.s32 	%r738, %r704, %r737;
	min.s32 	%r739, %r695, %r738;
	st.shared.u32 	[%r22+17328], %r739;
	ld.shared.u32 	%r740, [%r13+17384];
	add.s32 	%r741, %r708, %r740;
	min.s32 	%r742, %r698, %r741;
	add.s32 	%r743, %r711, %r740;
	min.s32 	%r744, %r700, %r743;
	add.s32 	%r745, %r714, %r740;
	min.s32 	%r746, %r702, %r745;
	ld.shared.u32 	%r747, [%r13+60];
	ld.shared.u32 	%r748, [%r18+4560];
	add.s32 	%r749, %r748, %r747;
	min.s32 	%r750, %r706, %r749;
	st.shared.u32 	[%r22], %r750;
	ld.shared.u32 	%r751, [%r13+60];
	ld.shared.u32 	%r752, [%r18+4636];
	add.s32 	%r753, %r752, %r751;
	min.s32 	%r754, %r710, %r753;
	ld.shared.u32 	%r755, [%r18+4712];
	add.s32 	%r756, %r755, %r751;
	min.s32 	%r757, %r713, %r756;
	ld.shared.u32 	%r758, [%r18+4788];
	add.s32 	%r759, %r758, %r751;
	min.s32 	%r760, %r716, %r759;
	ld.shared.u32 	%r761, [%r13+5836];
	add.s32 	%r762, %r748, %r761;
	min.s32 	%r763, %r719, %r762;
	st.shared.u32 	[%r22+5776], %r763;
	ld.shared.u32 	%r764, [%r13+5836];
	add.s32 	%r765, %r752, %r764;
	min.s32 	%r766, %r722, %r765;
	add.s32 	%r767, %r755, %r764;
	min.s32 	%r768, %r724, %r767;
	add.s32 	%r769, %r758, %r764;
	min.s32 	%r770, %r726, %r769;
	ld.shared.u32 	%r771, [%r13+11612];
	add.s32 	%r772, %r748, %r771;
	min.s32 	%r773, %r729, %r772;
	st.shared.u32 	[%r22+11552], %r773;
	ld.shared.u32 	%r774, [%r13+11612];
	add.s32 	%r775, %r752, %r774;
	min.s32 	%r776, %r732, %r775;
	add.s32 	%r777, %r755, %r774;
	min.s32 	%r778, %r734, %r777;
	add.s32 	%r779, %r758, %r774;
	min.s32 	%r780, %r736, %r779;
	ld.shared.u32 	%r781, [%r13+17388];
	add.s32 	%r782, %r748, %r781;
	min.s32 	%r783, %r739, %r782;
	st.shared.u32 	[%r22+17328], %r783;
	ld.shared.u32 	%r784, [%r13+17388];
	add.s32 	%r785, %r752, %r784;
	min.s32 	%r786, %r742, %r785;
	add.s32 	%r787, %r755, %r784;
	min.s32 	%r788, %r744, %r787;
	add.s32 	%r789, %r758, %r784;
	min.s32 	%r790, %r746, %r789;
	ld.shared.u32 	%r791, [%r13+64];
	ld.shared.u32 	%r792, [%r18+4864];
	add.s32 	%r793, %r792, %r791;
	min.s32 	%r794, %r750, %r793;
	st.shared.u32 	[%r22], %r794;
	ld.shared.u32 	%r795, [%r13+64];
	ld.shared.u32 	%r796, [%r18+4940];
	add.s32 	%r797, %r796, %r795;
	min.s32 	%r798, %r754, %r797;
	ld.shared.u32 	%r799, [%r18+5016];
	add.s32 	%r800, %r799, %r795;
	min.s32 	%r801, %r757, %r800;
	ld.shared.u32 	%r802, [%r18+5092];
	add.s32 	%r803, %r802, %r795;
	min.s32 	%r804, %r760, %r803;
	ld.shared.u32 	%r805, [%r13+5840];
	add.s32 	%r806, %r792, %r805;
	min.s32 	%r807, %r763, %r806;
	st.shared.u32 	[%r22+5776], %r807;
	ld.shared.u32 	%r808, [%r13+5840];
	add.s32 	%r809, %r796, %r808;
	min.s32 	%r810, %r766, %r809;
	add.s32 	%r811, %r799, %r808;
	min.s32 	%r812, %r768, %r811;
	add.s32 	%r813, %r802, %r808;
	min.s32 	%r814, %r770, %r813;
	ld.shared.u32 	%r815, [%r13+11616];
	add.s32 	%r816, %r792, %r815;
	min.s32 	%r817, %r773, %r816;
	st.shared.u32 	[%r22+11552], %r817;
	ld.shared.u32 	%r818, [%r13+11616];
	add.s32 	%r819, %r796, %r818;
	min.s32 	%r820, %r776, %r819;
	add.s32 	%r821, %r799, %r818;
	min.s32 	%r822, %r778, %r821;
	add.s32 	%r823, %r802, %r818;
	min.s32 	%r824, %r780, %r823;
	ld.shared.u32 	%r825, [%r13+17392];
	add.s32 	%r826, %r792, %r825;
	min.s32 	%r827, %r783, %r826;
	st.shared.u32 	[%r22+17328], %r827;
	ld.shared.u32 	%r828, [%r13+17392];
	add.s32 	%r829, %r796, %r828;
	min.s32 	%r830, %r786, %r829;
	add.s32 	%r831, %r799, %r828;
	min.s32 	%r832, %r788, %r831;
	add.s32 	%r833, %r802, %r828;
	min.s32 	%r834, %r790, %r833;
	ld.shared.u32 	%r835, [%r13+68];
	ld.shared.u32 	%r836, [%r18+5168];
	add.s32 	%r837, %r836, %r835;
	min.s32 	%r838, %r794, %r837;
	st.shared.u32 	[%r22], %r838;
	ld.shared.u32 	%r839, [%r13+68];
	ld.shared.u32 	%r840, [%r18+5244];
	add.s32 	%r841, %r840, %r839;
	min.s32 	%r842, %r798, %r841;
	ld.shared.u32 	%r843, [%r18+5320];
	add.s32 	%r844, %r843, %r839;
	min.s32 	%r845, %r801, %r844;
	ld.shared.u32 	%r846, [%r18+5396];
	add.s32 	%r847, %r846, %r839;
	min.s32 	%r848, %r804, %r847;
	ld.shared.u32 	%r849, [%r13+5844];
	add.s32 	%r850, %r836, %r849;
	min.s32 	%r851, %r807, %r850;
	st.shared.u32 	[%r22+5776], %r851;
	ld.shared.u32 	%r852, [%r13+5844];
	add.s32 	%r853, %r840, %r852;
	min.s32 	%r854, %r810, %r853;
	add.s32 	%r855, %r843, %r852;
	min.s32 	%r856, %r812, %r855;
	add.s32 	%r857, %r846, %r852;
	min.s32 	%r858, %r814, %r857;
	ld.shared.u32 	%r859, [%r13+11620];
	add.s32 	%r860, %r836, %r859;
	min.s32 	%r861, %r817, %r860;
	st.shared.u32 	[%r22+11552], %r861;
	ld.shared.u32 	%r862, [%r13+11620];
	add.s32 	%r863, %r840, %r862;
	min.s32 	%r864, %r820, %r863;
	add.s32 	%r865, %r843, %r862;
	min.s32 	%r866, %r822, %r865;
	add.s32 	%r867, %r846, %r862;
	min.s32 	%r868, %r824, %r867;
	ld.shared.u32 	%r869, [%r13+17396];
	add.s32 	%r870, %r836, %r869;
	min.s32 	%r871, %r827, %r870;
	st.shared.u32 	[%r22+17328], %r871;
	ld.shared.u32 	%r872, [%r13+17396];
	add.s32 	%r873, %r840, %r872;
	min.s32 	%r874, %r830, %r873;
	add.s32 	%r875, %r843, %r872;
	min.s32 	%r876, %r832, %r875;
	add.s32 	%r877, %r846, %r872;
	min.s32 	%r878, %r834, %r877;
	ld.shared.u32 	%r879, [%r13+72];
	ld.shared.u32 	%r880, [%r18+5472];
	add.s32 	%r881, %r880, %r879;
	min.s32 	%r882, %r838, %r881;
	st.shared.u32 	[%r22], %r882;
	ld.shared.u32 	%r883, [%r13+72];
	ld.shared.u32 	%r884, [%r18+5548];
	add.s32 	%r885, %r884, %r883;
	min.s32 	%r886, %r842, %r885;
	st.shared.u32 	[%r22+76], %r886;
	ld.shared.u32 	%r887, [%r18+5624];
	add.s32 	%r888, %r887, %r883;
	min.s32 	%r889, %r845, %r888;
	ld.shared.u32 	%r890, [%r18+5700];
	add.s32 	%r891, %r890, %r883;
	min.s32 	%r892, %r848, %r891;
	ld.shared.u32 	%r893, [%r13+5848];
	add.s32 	%r894, %r880, %r893;
	min.s32 	%r895, %r851, %r894;
	st.shared.u32 	[%r22+5776], %r895;
	ld.shared.u32 	%r896, [%r13+5848];
	add.s32 	%r897, %r884, %r896;
	min.s32 	%r898, %r854, %r897;
	st.shared.u32 	[%r22+5852], %r898;
	add.s32 	%r899, %r887, %r896;
	min.s32 	%r900, %r856, %r899;
	add.s32 	%r901, %r890, %r896;
	min.s32 	%r902, %r858, %r901;
	ld.shared.u32 	%r903, [%r13+11624];
	add.s32 	%r904, %r880, %r903;
	min.s32 	%r905, %r861, %r904;
	st.shared.u32 	[%r22+11552], %r905;
	ld.shared.u32 	%r906, [%r13+11624];
	add.s32 	%r907, %r884, %r906;
	min.s32 	%r908, %r864, %r907;
	st.shared.u32 	[%r22+11628], %r908;
	add.s32 	%r909, %r887, %r906;
	min.s32 	%r910, %r866, %r909;
	add.s32 	%r911, %r890, %r906;
	min.s32 	%r912, %r868, %r911;
	ld.shared.u32 	%r913, [%r13+17400];
	add.s32 	%r914, %r880, %r913;
	min.s32 	%r915, %r871, %r914;
	st.shared.u32 	[%r22+17328], %r915;
	ld.shared.u32 	%r916, [%r13+17400];
	add.s32 	%r917, %r884, %r916;
	min.s32 	%r918, %r874, %r917;
	st.shared.u32 	[%r22+17404], %r918;
	add.s32 	%r919, %r887, %r916;
	min.s32 	%r920, %r876, %r919;
	add.s32 	%r921, %r890, %r916;
	min.s32 	%r922, %r878, %r921;
	ld.shared.u32 	%r923, [%r13+76];
	ld.shared.u32 	%r924, [%r18+5776];
	add.s32 	%r925, %r924, %r923;
	min.s32 	%r926, %r882, %r925;
	st.shared.u32 	[%r22], %r926;
	ld.shared.u32 	%r927, [%r13+76];
	ld.shared.u32 	%r928, [%r18+5852];
	add.s32 	%r929, %r928, %r927;
	min.s32 	%r930, %r886, %r929;
	st.shared.u32 	[%r22+76], %r930;
	ld.shared.u32 	%r931, [%r13+76];
	ld.shared.u32 	%r932, [%r18+5928];
	add.s32 	%r933, %r932, %r931;
	min.s32 	%r934, %r889, %r933;
	ld.shared.u32 	%r935, [%r18+6004];
	add.s32 	%r936, %r935, %r931;
	min.s32 	%r937, %r892, %r936;
	ld.shared.u32 	%r938, [%r13+5852];
	add.s32 	%r939, %r924, %r938;
	min.s32 	%r940, %r895, %r939;
	st.shared.u32 	[%r22+5776], %r940;
	ld.shared.u32 	%r941, [%r13+5852];
	add.s32 	%r942, %r928, %r941;
	min.s32 	%r943, %r898, %r942;
	st.shared.u32 	[%r22+5852], %r943;
	ld.shared.u32 	%r944, [%r13+5852];
	add.s32 	%r945, %r932, %r944;
	min.s32 	%r946, %r900, %r945;
	add.s32 	%r947, %r935, %r944;
	min.s32 	%r948, %r902, %r947;
	ld.shared.u32 	%r949, [%r13+11628];
	add.s32 	%r950, %r924, %r949;
	min.s32 	%r951, %r905, %r950;
	st.shared.u32 	[%r22+11552], %r951;
	ld.shared.u32 	%r952, [%r13+11628];
	add.s32 	%r953, %r928, %r952;
	min.s32 	%r954, %r908, %r953;
	st.shared.u32 	[%r22+11628], %r954;
	ld.shared.u32 	%r955, [%r13+11628];
	add.s32 	%r956, %r932, %r955;
	min.s32 	%r957, %r910, %r956;
	add.s32 	%r958, %r935, %r955;
	min.s32 	%r959, %r912, %r958;
	ld.shared.u32 	%r960, [%r13+17404];
	add.s32 	%r961, %r924, %r960;
	min.s32 	%r962, %r915, %r961;
	st.shared.u32 	[%r22+17328], %r962;
	ld.shared.u32 	%r963, [%r13+17404];
	add.s32 	%r964, %r928, %r963;
	min.s32 	%r965, %r918, %r964;
	st.shared.u32 	[%r22+17404], %r965;
	ld.shared.u32 	%r966, [%r13+17404];
	add.s32 	%r967, %r932, %r966;
	min.s32 	%r968, %r920, %r967;
	add.s32 	%r969, %r935, %r966;
	min.s32 	%r970, %r922, %r969;
	ld.shared.u32 	%r971, [%r13+80];
	ld.shared.u32 	%r972, [%r18+6080];
	add.s32 	%r973, %r972, %r971;
	min.s32 	%r974, %r926, %r973;
	st.shared.u32 	[%r22], %r974;
	ld.shared.u32 	%r975, [%r13+80];
	ld.shared.u32 	%r976, [%r18+6156];
	add.s32 	%r977, %r976, %r975;
	min.s32 	%r978, %r930, %r977;
	st.shared.u32 	[%r22+76], %r978;
	ld.shared.u32 	%r979, [%r13+80];
	ld.shared.u32 	%r980, [%r18+6232];
	add.s32 	%r981, %r980, %r979;
	min.s32 	%r982, %r934, %r981;
	ld.shared.u32 	%r983, [%r18+6308];
	add.s32 	%r984, %r983, %r979;
	min.s32 	%r985, %r937, %r984;
	ld.shared.u32 	%r986, [%r13+5856];
	add.s32 	%r987, %r972, %r986;
	min.s32 	%r988, %r940, %r987;
	st.shared.u32 	[%r22+5776], %r988;
	ld.shared.u32 	%r989, [%r13+5856];
	add.s32 	%r990, %r976, %r989;
	min.s32 	%r991, %r943, %r990;
	st.shared.u32 	[%r22+5852], %r991;
	ld.shared.u32 	%r992, [%r13+5856];
	add.s32 	%r993, %r980, %r992;
	min.s32 	%r994, %r946, %r993;
	add.s32 	%r995, %r983, %r992;
	min.s32 	%r996, %r948, %r995;
	ld.shared.u32 	%r997, [%r13+11632];
	add.s32 	%r998, %r972, %r997;
	min.s32 	%r999, %r951, %r998;
	st.shared.u32 	[%r22+11552], %r999;
	ld.shared.u32 	%r1000, [%r13+11632];
	add.s32 	%r1001, %r976, %r1000;
	min.s32 	%r1002, %r954, %r1001;
	st.shared.u32 	[%r22+11628], %r1002;
	ld.shared.u32 	%r1003, [%r13+11632];
	add.s32 	%r1004, %r980, %r1003;
	min.s32 	%r1005, %r957, %r1004;
	add.s32 	%r1006, %r983, %r1003;
	min.s32 	%r1007, %r959, %r1006;
	ld.shared.u32 	%r1008, [%r13+17408];
	add.s32 	%r1009, %r972, %r1008;
	min.s32 	%r1010, %r962, %r1009;
	st.shared.u32 	[%r22+17328], %r1010;
	ld.shared.u32 	%r1011, [%r13+17408];
	add.s32 	%r1012, %r976, %r1011;
	min.s32 	%r1013, %r965, %r1012;
	st.shared.u32 	[%r22+17404], %r1013;
	ld.shared.u32 	%r1014, [%r13+17408];
	add.s32 	%r1015, %r980, %r1014;
	min.s32 	%r1016, %r968, %r1015;
	add.s32 	%r1017, %r983, %r1014;
	min.s32 	%r1018, %r970, %r1017;
	ld.shared.u32 	%r1019, [%r13+84];
	ld.shared.u32 	%r1020, [%r18+6384];
	add.s32 	%r1021, %r1020, %r1019;
	min.s32 	%r1022, %r974, %r1021;
	st.shared.u32 	[%r22], %r1022;
	ld.shared.u32 	%r1023, [%r13+84];
	ld.shared.u32 	%r1024, [%r18+6460];
	add.s32 	%r1025, %r1024, %r1023;
	min.s32 	%r1026, %r978, %r1025;
	st.shared.u32 	[%r22+76], %r1026;
	ld.shared.u32 	%r1027, [%r13+84];
	ld.shared.u32 	%r1028, [%r18+6536];
	add.s32 	%r1029, %r1028, %r1027;
	min.s32 	%r1030, %r982, %r1029;
	ld.shared.u32 	%r1031, [%r18+6612];
	add.s32 	%r1032, %r1031, %r1027;
	min.s32 	%r1033, %r985, %r1032;
	ld.shared.u32 	%r1034, [%r13+5860];
	add.s32 	%r1035, %r1020, %r1034;
	min.s32 	%r1036, %r988, %r1035;
	st.shared.u32 	[%r22+5776], %r1036;
	ld.shared.u32 	%r1037, [%r13+5860];
	add.s32 	%r1038, %r1024, %r1037;
	min.s32 	%r1039, %r991, %r1038;
	st.shared.u32 	[%r22+5852], %r1039;
	ld.shared.u32 	%r1040, [%r13+5860];
	add.s32 	%r1041, %r1028, %r1040;
	min.s32 	%r1042, %r994, %r1041;
	add.s32 	%r1043, %r1031, %r1040;
	min.s32 	%r1044, %r996, %r1043;
	ld.shared.u32 	%r1045, [%r13+11636];
	add.s32 	%r1046, %r1020, %r1045;
	min.s32 	%r1047, %r999, %r1046;
	st.shared.u32 	[%r22+11552], %r1047;
	ld.shared.u32 	%r1048, [%r13+11636];
	add.s32 	%r1049, %r1024, %r1048;
	min.s32 	%r1050, %r1002, %r1049;
	st.shared.u32 	[%r22+11628], %r1050;
	ld.shared.u32 	%r1051, [%r13+11636];
	add.s32 	%r1052, %r1028, %r1051;
	min.s32 	%r1053, %r1005, %r1052;
	add.s32 	%r1054, %r1031, %r1051;
	min.s32 	%r1055, %r1007, %r1054;
	ld.shared.u32 	%r1056, [%r13+17412];
	add.s32 	%r1057, %r1020, %r1056;
	min.s32 	%r1058, %r1010, %r1057;
	st.shared.u32 	[%r22+17328], %r1058;
	ld.shared.u32 	%r1059, [%r13+17412];
	add.s32 	%r1060, %r1024, %r1059;
	min.s32 	%r1061, %r1013, %r1060;
	st.shared.u32 	[%r22+17404], %r1061;
	ld.shared.u32 	%r1062, [%r13+17412];
	add.s32 	%r1063, %r1028, %r1062;
	min.s32 	%r1064, %r1016, %r1063;
	add.s32 	%r1065, %r1031, %r1062;
	min.s32 	%r1066, %r1018, %r1065;
	ld.shared.u32 	%r1067, [%r13+88];
	ld.shared.u32 	%r1068, [%r18+6688];
	add.s32 	%r1069, %r1068, %r1067;
	min.s32 	%r1070, %r1022, %r1069;
	st.shared.u32 	[%r22], %r1070;
	ld.shared.u32 	%r1071, [%r13+88];
	ld.shared.u32 	%r1072, [%r18+6764];
	add.s32 	%r1073, %r1072, %r1071;
	min.s32 	%r1074, %r1026, %r1073;
	st.shared.u32 	[%r22+76], %r1074;
	ld.shared.u32 	%r1075, [%r13+88];
	ld.shared.u32 	%r1076, [%r18+6840];
	add.s32 	%r1077, %r1076, %r1075;
	min.s32 	%r1078, %r1030, %r1077;
	ld.shared.u32 	%r1079, [%r18+6916];
	add.s32 	%r1080, %r1079, %r1075;
	min.s32 	%r1081, %r1033, %r1080;
	ld.shared.u32 	%r1082, [%r13+5864];
	add.s32 	%r1083, %r1068, %r1082;
	min.s32 	%r1084, %r1036, %r1083;
	st.shared.u32 	[%r22+5776], %r1084;
	ld.shared.u32 	%r1085, [%r13+5864];
	add.s32 	%r1086, %r1072, %r1085;
	min.s32 	%r1087, %r1039, %r1086;
	st.shared.u32 	[%r22+5852], %r1087;
	ld.shared.u32 	%r1088, [%r13+5864];
	add.s32 	%r1089, %r1076, %r1088;
	min.s32 	%r1090, %r1042, %r1089;
	add.s32 	%r1091, %r1079, %r1088;
	min.s32 	%r1092, %r1044, %r1091;
	ld.shared.u32 	%r1093, [%r13+11640];
	add.s32 	%r1094, %r1068, %r1093;
	min.s32 	%r1095, %r1047, %r1094;
	st.shared.u32 	[%r22+11552], %r1095;
	ld.shared.u32 	%r1096, [%r13+11640];
	add.s32 	%r1097, %r1072, %r1096;
	min.s32 	%r1098, %r1050, %r1097;
	st.shared.u32 	[%r22+11628], %r1098;
	ld.shared.u32 	%r1099, [%r13+11640];
	add.s32 	%r1100, %r1076, %r1099;
	min.s32 	%r1101, %r1053, %r1100;
	add.s32 	%r1102, %r1079, %r1099;
	min.s32 	%r1103, %r1055, %r1102;
	ld.shared.u32 	%r1104, [%r13+17416];
	add.s32 	%r1105, %r1068, %r1104;
	min.s32 	%r1106, %r1058, %r1105;
	st.shared.u32 	[%r22+17328], %r1106;
	ld.shared.u32 	%r1107, [%r13+17416];
	add.s32 	%r1108, %r1072, %r1107;
	min.s32 	%r1109, %r1061, %r1108;
	st.shared.u32 	[%r22+17404], %r1109;
	ld.shared.u32 	%r1110, [%r13+17416];
	add.s32 	%r1111, %r1076, %r1110;
	min.s32 	%r1112, %r1064, %r1111;
	add.s32 	%r1113, %r1079, %r1110;
	min.s32 	%r1114, %r1066, %r1113;
	ld.shared.u32 	%r1115, [%r13+92];
	ld.shared.u32 	%r1116, [%r18+6992];
	add.s32 	%r1117, %r1116, %r1115;
	min.s32 	%r1118, %r1070, %r1117;
	st.shared.u32 	[%r22], %r1118;
	ld.shared.u32 	%r1119, [%r13+92];
	ld.shared.u32 	%r1120, [%r18+7068];
	add.s32 	%r1121, %r1120, %r1119;
	min.s32 	%r1122, %r1074, %r1121;
	st.shared.u32 	[%r22+76], %r1122;
	ld.shared.u32 	%r1123, [%r13+92];
	ld.shared.u32 	%r1124, [%r18+7144];
	add.s32 	%r1125, %r1124, %r1123;
	min.s32 	%r1126, %r1078, %r1125;
	ld.shared.u32 	%r1127, [%r18+7220];
	add.s32 	%r1128, %r1127, %r1123;
	min.s32 	%r1129, %r1081, %r1128;
	ld.shared.u32 	%r1130, [%r13+5868];
	add.s32 	%r1131, %r1116, %r1130;
	min.s32 	%r1132, %r1084, %r1131;
	st.shared.u32 	[%r22+5776], %r1132;
	ld.shared.u32 	%r1133, [%r13+5868];
	add.s32 	%r1134, %r1120, %r1133;
	min.s32 	%r1135, %r1087, %r1134;
	st.shared.u32 	[%r22+5852], %r1135;
	ld.shared.u32 	%r1136, [%r13+5868];
	add.s32 	%r1137, %r1124, %r1136;
	min.s32 	%r1138, %r1090, %r1137;
	add.s32 	%r1139, %r1127, %r1136;
	min.s32 	%r1140, %r1092, %r1139;
	ld.shared.u32 	%r1141, [%r13+11644];
	add.s32 	%r1142, %r1116, %r1141;
	min.s32 	%r1143, %r1095, %r1142;
	st.shared.u32 	[%r22+11552], %r1143;
	ld.shared.u32 	%r1144, [%r13+11644];
	add.s32 	%r1145, %r1120, %r1144;
	min.s32 	%r1146, %r1098, %r1145;
	st.shared.u32 	[%r22+11628], %r1146;
	ld.shared.u32 	%r1147, [%r13+11644];
	add.s32 	%r1148, %r1124, %r1147;
	min.s32 	%r1149, %r1101, %r1148;
	add.s32 	%r1150, %r1127, %r1147;
	min.s32 	%r1151, %r1103, %r1150;
	ld.shared.u32 	%r1152, [%r13+17420];
	add.s32 	%r1153, %r1116, %r1152;
	min.s32 	%r1154, %r1106, %r1153;
	st.shared.u32 	[%r22+17328], %r1154;
	ld.shared.u32 	%r1155, [%r13+17420];
	add.s32 	%r1156, %r1120, %r1155;
	min.s32 	%r1157, %r1109, %r1156;
	st.shared.u32 	[%r22+17404], %r1157;
	ld.shared.u32 	%r1158, [%r13+17420];
	add.s32 	%r1159, %r1124, %r1158;
	min.s32 	%r1160, %r1112, %r1159;
	add.s32 	%r1161, %r1127, %r1158;
	min.s32 	%r1162, %r1114, %r1161;
	ld.shared.u32 	%r1163, [%r13+96];
	ld.shared.u32 	%r1164, [%r18+7296];
	add.s32 	%r1165, %r1164, %r1163;
	min.s32 	%r1166, %r1118, %r1165;
	st.shared.u32 	[%r22], %r1166;
	ld.shared.u32 	%r1167, [%r13+96];
	ld.shared.u32 	%r1168, [%r18+7372];
	add.s32 	%r1169, %r1168, %r1167;
	min.s32 	%r1170, %r1122, %r1169;
	st.shared.u32 	[%r22+76], %r1170;
	ld.shared.u32 	%r1171, [%r13+96];
	ld.shared.u32 	%r1172, [%r18+7448];
	add.s32 	%r1173, %r1172, %r1171;
	min.s32 	%r1174, %r1126, %r1173;
	ld.shared.u32 	%r1175, [%r18+7524];
	add.s32 	%r1176, %r1175, %r1171;
	min.s32 	%r1177, %r1129, %r1176;
	ld.shared.u32 	%r1178, [%r13+5872];
	add.s32 	%r1179, %r1164, %r1178;
	min.s32 	%r1180, %r1132, %r1179;
	st.shared.u32 	[%r22+5776], %r1180;
	ld.shared.u32 	%r1181, [%r13+5872];
	add.s32 	%r1182, %r1168, %r1181;
	min.s32 	%r1183, %r1135, %r1182;
	st.shared.u32 	[%r22+5852], %r1183;
	ld.shared.u32 	%r1184, [%r13+5872];
	add.s32 	%r1185, %r1172, %r1184;
	min.s32 	%r1186, %r1138, %r1185;
	add.s32 	%r1187, %r1175, %r1184;
	min.s32 	%r1188, %r1140, %r1187;
	ld.shared.u32 	%r1189, [%r13+11648];
	add.s32 	%r1190, %r1164, %r1189;
	min.s32 	%r1191, %r1143, %r1190;
	st.shared.u32 	[%r22+11552], %r1191;
	ld.shared.u32 	%r1192, [%r13+11648];
	add.s32 	%r1193, %r1168, %r1192;
	min.s32 	%r1194, %r1146, %r1193;
	st.shared.u32 	[%r22+11628], %r1194;
	ld.shared.u32 	%r1195, [%r13+11648];
	add.s32 	%r1196, %r1172, %r1195;
	min.s32 	%r1197, %r1149, %r1196;
	add.s32 	%r1198, %r1175, %r1195;
	min.s32 	%r1199, %r1151, %r1198;
	ld.shared.u32 	%r1200, [%r13+17424];
	add.s32 	%r1201, %r1164, %r1200;
	min.s32 	%r1202, %r1154, %r1201;
	st.shared.u32 	[%r22+17328], %r1202;
	ld.shared.u32 	%r1203, [%r13+17424];
	add.s32 	%r1204, %r1168, %r1203;
	min.s32 	%r1205, %r1157, %r1204;
	st.shared.u32 	[%r22+17404], %r1205;
	ld.shared.u32 	%r1206, [%r13+17424];
	add.s32 	%r1207, %r1172, %r1206;
	min.s32 	%r1208, %r1160, %r1207;
	add.s32 	%r1209, %r1175, %r1206;
	min.s32 	%r1210, %r1162, %r1209;
	ld.shared.u32 	%r1211, [%r13+100];
	ld.shared.u32 	%r1212, [%r18+7600];
	add.s32 	%r1213, %r1212, %r1211;
	min.s32 	%r1214, %r1166, %r1213;
	st.shared.u32 	[%r22], %r1214;
	ld.shared.u32 	%r1215, [%r13+100];
	ld.shared.u32 	%r1216, [%r18+7676];
	add.s32 	%r1217, %r1216, %r1215;
	min.s32 	%r1218, %r1170, %r1217;
	st.shared.u32 	[%r22+76], %r1218;
	ld.shared.u32 	%r1219, [%r13+100];
	ld.shared.u32 	%r1220, [%r18+7752];
	add.s32 	%r1221, %r1220, %r1219;
	min.s32 	%r1222, %r1174, %r1221;
	ld.shared.u32 	%r1223, [%r18+7828];
	add.s32 	%r1224, %r1223, %r1219;
	min.s32 	%r1225, %r1177, %r1224;
	ld.shared.u32 	%r1226, [%r13+5876];
	add.s32 	%r1227, %r1212, %r1226;
	min.s32 	%r1228, %r1180, %r1227;
	st.shared.u32 	[%r22+5776], %r1228;
	ld.shared.u32 	%r1229, [%r13+5876];
	add.s32 	%r1230, %r1216, %r1229;
	min.s32 	%r1231, %r1183, %r1230;
	st.shared.u32 	[%r22+5852], %r1231;
	ld.shared.u32 	%r1232, [%r13+5876];
	add.s32 	%r1233, %r1220, %r1232;
	min.s32 	%r1234, %r1186, %r1233;
	add.s32 	%r1235, %r1223, %r1232;
	min.s32 	%r1236, %r1188, %r1235;
	ld.shared.u32 	%r1237, [%r13+11652];
	add.s32 	%r1238, %r1212, %r1237;
	min.s32 	%r1239, %r1191, %r1238;
	st.shared.u32 	[%r22+11552], %r1239;
	ld.shared.u32 	%r1240, [%r13+11652];
	add.s32 	%r1241, %r1216, %r1240;
	min.s32 	%r1242, %r1194, %r1241;
	st.shared.u32 	[%r22+11628], %r1242;
	ld.shared.u32 	%r1243, [%r13+11652];
	add.s32 	%r1244, %r1220, %r1243;
	min.s32 	%r1245, %r1197, %r1244;
	add.s32 	%r1246, %r1223, %r1243;
	min.s32 	%r1247, %r1199, %r1246;
	ld.shared.u32 	%r1248, [%r13+17428];
	add.s32 	%r1249, %r1212, %r1248;
	min.s32 	%r1250, %r1202, %r1249;
	st.shared.u32 	[%r22+17328], %r1250;
	ld.shared.u32 	%r1251, [%r13+17428];
	add.s32 	%r1252, %r1216, %r1251;
	min.s32 	%r1253, %r1205, %r1252;
	st.shared.u32 	[%r22+17404], %r1253;
	ld.shared.u32 	%r1254, [%r13+17428];
	add.s32 	%r1255, %r1220, %r1254;
	min.s32 	%r1256, %r1208, %r1255;
	add.s32 	%r1257, %r1223, %r1254;
	min.s32 	%r1258, %r1210, %r1257;
	ld.shared.u32 	%r1259, [%r13+104];
	ld.shared.u32 	%r1260, [%r18+7904];
	add.s32 	%r1261, %r1260, %r1259;
	min.s32 	%r1262, %r1214, %r1261;
	st.shared.u32 	[%r22], %r1262;
	ld.shared.u32 	%r1263, [%r13+104];
	ld.shared.u32 	%r1264, [%r18+7980];
	add.s32 	%r1265, %r1264, %r1263;
	min.s32 	%r1266, %r1218, %r1265;
	st.shared.u32 	[%r22+76], %r1266;
	ld.shared.u32 	%r1267, [%r13+104];
	ld.shared.u32 	%r1268, [%r18+8056];
	add.s32 	%r1269, %r1268, %r1267;
	min.s32 	%r1270, %r1222, %r1269;
	ld.shared.u32 	%r1271, [%r18+8132];
	add.s32 	%r1272, %r1271, %r1267;
	min.s32 	%r1273, %r1225, %r1272;
	ld.shared.u32 	%r1274, [%r13+5880];
	add.s32 	%r1275, %r1260, %r1274;
	min.s32 	%r1276, %r1228, %r1275;
	st.shared.u32 	[%r22+5776], %r1276;
	ld.shared.u32 	%r1277, [%r13+5880];
	add.s32 	%r1278, %r1264, %r1277;
	min.s32 	%r1279, %r1231, %r1278;
	st.shared.u32 	[%r22+5852], %r1279;
	ld.shared.u32 	%r1280, [%r13+5880];
	add.s32 	%r1281, %r1268, %r1280;
	min.s32 	%r1282, %r1234, %r1281;
	add.s32 	%r1283, %r1271, %r1280;
	min.s32 	%r1284, %r1236, %r1283;
	ld.shared.u32 	%r1285, [%r13+11656];
	add.s32 	%r1286, %r1260, %r1285;
	min.s32 	%r1287, %r1239, %r1286;
	st.shared.u32 	[%r22+11552], %r1287;
	ld.shared.u32 	%r1288, [%r13+11656];
	add.s32 	%r1289, %r1264, %r1288;
	min.s32 	%r1290, %r1242, %r1289;
	st.shared.u32 	[%r22+11628], %r1290;
	ld.shared.u32 	%r1291, [%r13+11656];
	add.s32 	%r1292, %r1268, %r1291;
	min.s32 	%r1293, %r1245, %r1292;
	add.s32 	%r1294, %r1271, %r1291;
	min.s32 	%r1295, %r1247, %r1294;
	ld.shared.u32 	%r1296, [%r13+17432];
	add.s32 	%r1297, %r1260, %r1296;
	min.s32 	%r1298, %r1250, %r1297;
	st.shared.u32 	[%r22+17328], %r1298;
	ld.shared.u32 	%r1299, [%r13+17432];
	add.s32 	%r1300, %r1264, %r1299;
	min.s32 	%r1301, %r1253, %r1300;
	st.shared.u32 	[%r22+17404], %r1301;
	ld.shared.u32 	%r1302, [%r13+17432];
	add.s32 	%r1303, %r1268, %r1302;
	min.s32 	%r1304, %r1256, %r1303;
	add.s32 	%r1305, %r1271, %r1302;
	min.s32 	%r1306, %r1258, %r1305;
	ld.shared.u32 	%r1307, [%r13+108];
	ld.shared.u32 	%r1308, [%r18+8208];
	add.s32 	%r1309, %r1308, %r1307;
	min.s32 	%r1310, %r1262, %r1309;
	st.shared.u32 	[%r22], %r1310;
	ld.shared.u32 	%r1311, [%r13+108];
	ld.shared.u32 	%r1312, [%r18+8284];
	add.s32 	%r1313, %r1312, %r1311;
	min.s32 	%r1314, %r1266, %r1313;
	st.shared.u32 	[%r22+76], %r1314;
	ld.shared.u32 	%r1315, [%r13+108];
	ld.shared.u32 	%r1316, [%r18+8360];
	add.s32 	%r1317, %r1316, %r1315;
	min.s32 	%r1318, %r1270, %r1317;
	ld.shared.u32 	%r1319, [%r18+8436];
	add.s32 	%r1320, %r1319, %r1315;
	min.s32 	%r1321, %r1273, %r1320;
	ld.shared.u32 	%r1322, [%r13+5884];
	add.s32 	%r1323, %r1308, %r1322;
	min.s32 	%r1324, %r1276, %r1323;
	st.shared.u32 	[%r22+5776], %r1324;
	ld.shared.u32 	%r1325, [%r13+5884];
	add.s32 	%r1326, %r1312, %r1325;
	min.s32 	%r1327, %r1279, %r1326;
	st.shared.u32 	[%r22+5852], %r1327;
	ld.shared.u32 	%r1328, [%r13+5884];
	add.s32 	%r1329, %r1316, %r1328;
	min.s32 	%r1330, %r1282, %r1329;
	add.s32 	%r1331, %r1319, %r1328;
	min.s32 	%r1332, %r1284, %r1331;
	ld.shared.u32 	%r1333, [%r13+11660];
	add.s32 	%r1334, %r1308, %r1333;
	min.s32 	%r1335, %r1287, %r1334;
	st.shared.u32 	[%r22+11552], %r1335;
	ld.shared.u32 	%r1336, [%r13+11660];
	add.s32 	%r1337, %r1312, %r1336;
	min.s32 	%r1338, %r1290, %r1337;
	st.shared.u32 	[%r22+11628], %r1338;
	ld.shared.u32 	%r1339, [%r13+11660];
	add.s32 	%r1340, %r1316, %r1339;
	min.s32 	%r1341, %r1293, %r1340;
	add.s32 	%r1342, %r1319, %r1339;
	min.s32 	%r1343, %r1295, %r1342;
	ld.shared.u32 	%r1344, [%r13+17436];
	add.s32 	%r1345, %r1308, %r1344;
	min.s32 	%r1346, %r1298, %r1345;
	st.shared.u32 	[%r22+17328], %r1346;
	ld.shared.u32 	%r1347, [%r13+17436];
	add.s32 	%r1348, %r1312, %r1347;
	min.s32 	%r1349, %r1301, %r1348;
	st.shared.u32 	[%r22+17404], %r1349;
	ld.shared.u32 	%r1350, [%r13+17436];
	add.s32 	%r1351, %r1316, %r1350;
	min.s32 	%r1352, %r1304, %r1351;
	add.s32 	%r1353, %r1319, %r1350;
	min.s32 	%r1354, %r1306, %r1353;
	ld.shared.u32 	%r1355, [%r13+112];
	ld.shared.u32 	%r1356, [%r18+8512];
	add.s32 	%r1357, %r1356, %r1355;
	min.s32 	%r1358, %r1310, %r1357;
	st.shared.u32 	[%r22], %r1358;
	ld.shared.u32 	%r1359, [%r13+112];
	ld.shared.u32 	%r1360, [%r18+8588];
	add.s32 	%r1361, %r1360, %r1359;
	min.s32 	%r1362, %r1314, %r1361;
	st.shared.u32 	[%r22+76], %r1362;
	ld.shared.u32 	%r1363, [%r13+112];
	ld.shared.u32 	%r1364, [%r18+8664];
	add.s32 	%r1365, %r1364, %r1363;
	min.s32 	%r1366, %r1318, %r1365;
	ld.shared.u32 	%r1367, [%r18+8740];
	add.s32 	%r1368, %r1367, %r1363;
	min.s32 	%r1369, %r1321, %r1368;
	ld.shared.u32 	%r1370, [%r13+5888];
	add.s32 	%r1371, %r1356, %r1370;
	min.s32 	%r1372, %r1324, %r1371;
	st.shared.u32 	[%r22+5776], %r1372;
	ld.shared.u32 	%r1373, [%r13+5888];
	add.s32 	%r1374, %r1360, %r1373;
	min.s32 	%r1375, %r1327, %r1374;
	st.shared.u32 	[%r22+5852], %r1375;
	ld.shared.u32 	%r1376, [%r13+5888];
	add.s32 	%r1377, %r1364, %r1376;
	min.s32 	%r1378, %r1330, %r1377;
	add.s32 	%r1379, %r1367, %r1376;
	min.s32 	%r1380, %r1332, %r1379;
	ld.shared.u32 	%r1381, [%r13+11664];
	add.s32 	%r1382, %r1356, %r1381;
	min.s32 	%r1383, %r1335, %r1382;
	st.shared.u32 	[%r22+11552], %r1383;
	ld.shared.u32 	%r1384, [%r13+11664];
	add.s32 	%r1385, %r1360, %r1384;
	min.s32 	%r1386, %r1338, %r1385;
	st.shared.u32 	[%r22+11628], %r1386;
	ld.shared.u32 	%r1387, [%r13+11664];
	add.s32 	%r1388, %r1364, %r1387;
	min.s32 	%r1389, %r1341, %r1388;
	add.s32 	%r1390, %r1367, %r1387;
	min.s32 	%r1391, %r1343, %r1390;
	ld.shared.u32 	%r1392, [%r13+17440];
	add.s32 	%r1393, %r1356, %r1392;
	min.s32 	%r1394, %r1346, %r1393;
	st.shared.u32 	[%r22+17328], %r1394;
	ld.shared.u32 	%r1395, [%r13+17440];
	add.s32 	%r1396, %r1360, %r1395;
	min.s32 	%r1397, %r1349, %r1396;
	st.shared.u32 	[%r22+17404], %r1397;
	ld.shared.u32 	%r1398, [%r13+17440];
	add.s32 	%r1399, %r1364, %r1398;
	min.s32 	%r1400, %r1352, %r1399;
	add.s32 	%r1401, %r1367, %r1398;
	min.s32 	%r1402, %r1354, %r1401;
	ld.shared.u32 	%r1403, [%r13+116];
	ld.shared.u32 	%r1404, [%r18+8816];
	add.s32 	%r1405, %r1404, %r1403;
	min.s32 	%r1406, %r1358, %r1405;
	st.shared.u32 	[%r22], %r1406;
	ld.shared.u32 	%r1407, [%r13+116];
	ld.shared.u32 	%r1408, [%r18+8892];
	add.s32 	%r1409, %r1408, %r1407;
	min.s32 	%r1410, %r1362, %r1409;
	st.shared.u32 	[%r22+76], %r1410;
	ld.shared.u32 	%r1411, [%r13+116];
	ld.shared.u32 	%r1412, [%r18+8968];
	add.s32 	%r1413, %r1412, %r1411;
	min.s32 	%r1414, %r1366, %r1413;
	ld.shared.u32 	%r1415, [%r18+9044];
	add.s32 	%r1416, %r1415, %r1411;
	min.s32 	%r1417, %r1369, %r1416;
	ld.shared.u32 	%r1418, [%r13+5892];
	add.s32 	%r1419, %r1404, %r1418;
	min.s32 	%r1420, %r1372, %r1419;
	st.shared.u32 	[%r22+5776], %r1420;
	ld.shared.u32 	%r1421, [%r13+5892];
	add.s32 	%r1422, %r1408, %r1421;
	min.s32 	%r1423, %r1375, %r1422;
	st.shared.u32 	[%r22+5852], %r1423;
	ld.shared.u32 	%r1424, [%r13+5892];
	add.s32 	%r1425, %r1412, %r1424;
	min.s32 	%r1426, %r1378, %r1425;
	add.s32 	%r1427, %r1415, %r1424;
	min.s32 	%r1428, %r1380, %r1427;
	ld.shared.u32 	%r1429, [%r13+11668];
	add.s32 	%r1430, %r1404, %r1429;
	min.s32 	%r1431, %r1383, %r1430;
	st.shared.u32 	[%r22+11552], %r1431;
	ld.shared.u32 	%r1432, [%r13+11668];
	add.s32 	%r1433, %r1408, %r1432;
	min.s32 	%r1434, %r1386, %r1433;
	st.shared.u32 	[%r22+11628], %r1434;
	ld.shared.u32 	%r1435, [%r13+11668];
	add.s32 	%r1436, %r1412, %r1435;
	min.s32 	%r1437, %r1389, %r1436;
	add.s32 	%r1438, %r1415, %r1435;
	min.s32 	%r1439, %r1391, %r1438;
	ld.shared.u32 	%r1440, [%r13+17444];
	add.s32 	%r1441, %r1404, %r1440;
	min.s32 	%r1442, %r1394, %r1441;
	st.shared.u32 	[%r22+17328], %r1442;
	ld.shared.u32 	%r1443, [%r13+17444];
	add.s32 	%r1444, %r1408, %r1443;
	min.s32 	%r1445, %r1397, %r1444;
	st.shared.u32 	[%r22+17404], %r1445;
	ld.shared.u32 	%r1446, [%r13+17444];
	add.s32 	%r1447, %r1412, %r1446;
	min.s32 	%r1448, %r1400, %r1447;
	add.s32 	%r1449, %r1415, %r1446;
	min.s32 	%r1450, %r1402, %r1449;
	ld.shared.u32 	%r1451, [%r13+120];
	ld.shared.u32 	%r1452, [%r18+9120];
	add.s32 	%r1453, %r1452, %r1451;
	min.s32 	%r1454, %r1406, %r1453;
	st.shared.u32 	[%r22], %r1454;
	ld.shared.u32 	%r1455, [%r13+120];
	ld.shared.u32 	%r1456, [%r18+9196];
	add.s32 	%r1457, %r1456, %r1455;
	min.s32 	%r1458, %r1410, %r1457;
	st.shared.u32 	[%r22+76], %r1458;
	ld.shared.u32 	%r1459, [%r13+120];
	ld.shared.u32 	%r1460, [%r18+9272];
	add.s32 	%r1461, %r1460, %r1459;
	min.s32 	%r1462, %r1414, %r1461;
	ld.shared.u32 	%r1463, [%r18+9348];
	add.s32 	%r1464, %r1463, %r1459;
	min.s32 	%r1465, %r1417, %r1464;
	ld.shared.u32 	%r1466, [%r13+5896];
	add.s32 	%r1467, %r1452, %r1466;
	min.s32 	%r1468, %r1420, %r1467;
	st.shared.u32 	[%r22+5776], %r1468;
	ld.shared.u32 	%r1469, [%r13+5896];
	add.s32 	%r1470, %r1456, %r1469;
	min.s32 	%r1471, %r1423, %r1470;
	st.shared.u32 	[%r22+5852], %r1471;
	ld.shared.u32 	%r1472, [%r13+5896];
	add.s32 	%r1473, %r1460, %r1472;
	min.s32 	%r1474, %r1426, %r1473;
	add.s32 	%r1475, %r1463, %r1472;
	min.s32 	%r1476, %r1428, %r1475;
	ld.shared.u32 	%r1477, [%r13+11672];
	add.s32 	%r1478, %r1452, %r1477;
	min.s32 	%r1479, %r1431, %r1478;
	st.shared.u32 	[%r22+11552], %r1479;
	ld.shared.u32 	%r1480, [%r13+11672];
	add.s32 	%r1481, %r1456, %r1480;
	min.s32 	%r1482, %r1434, %r1481;
	st.shared.u32 	[%r22+11628], %r1482;
	ld.shared.u32 	%r1483, [%r13+11672];
	add.s32 	%r1484, %r1460, %r1483;
	min.s32 	%r1485, %r1437, %r1484;
	add.s32 	%r1486, %r1463, %r1483;
	min.s32 	%r1487, %r1439, %r1486;
	ld.shared.u32 	%r1488, [%r13+17448];
	add.s32 	%r1489, %r1452, %r1488;
	min.s32 	%r1490, %r1442, %r1489;
	st.shared.u32 	[%r22+17328], %r1490;
	ld.shared.u32 	%r1491, [%r13+17448];
	add.s32 	%r1492, %r1456, %r1491;
	min.s32 	%r1493, %r1445, %r1492;
	st.shared.u32 	[%r22+17404], %r1493;
	ld.shared.u32 	%r1494, [%r13+17448];
	add.s32 	%r1495, %r1460, %r1494;
	min.s32 	%r1496, %r1448, %r1495;
	add.s32 	%r1497, %r1463, %r1494;
	min.s32 	%r1498, %r1450, %r1497;
	ld.shared.u32 	%r1499, [%r13+124];
	ld.shared.u32 	%r1500, [%r18+9424];
	add.s32 	%r1501, %r1500, %r1499;
	min.s32 	%r1502, %r1454, %r1501;
	st.shared.u32 	[%r22], %r1502;
	ld.shared.u32 	%r1503, [%r13+124];
	ld.shared.u32 	%r1504, [%r18+9500];
	add.s32 	%r1505, %r1504, %r1503;
	min.s32 	%r1506, %r1458, %r1505;
	st.shared.u32 	[%r22+76], %r1506;
	ld.shared.u32 	%r1507, [%r13+124];
	ld.shared.u32 	%r1508, [%r18+9576];
	add.s32 	%r1509, %r1508, %r1507;
	min.s32 	%r1510, %r1462, %r1509;
	ld.shared.u32 	%r1511, [%r18+9652];
	add.s32 	%r1512, %r1511, %r1507;
	min.s32 	%r1513, %r1465, %r1512;
	ld.shared.u32 	%r1514, [%r13+5900];
	add.s32 	%r1515, %r1500, %r1514;
	min.s32 	%r1516, %r1468, %r1515;
	st.shared.u32 	[%r22+5776], %r1516;
	ld.shared.u32 	%r1517, [%r13+5900];
	add.s32 	%r1518, %r1504, %r1517;
	min.s32 	%r1519, %r1471, %r1518;
	st.shared.u32 	[%r22+5852], %r1519;
	ld.shared.u32 	%r1520, [%r13+5900];
	add.s32 	%r1521, %r1508, %r1520;
	min.s32 	%r1522, %r1474, %r1521;
	add.s32 	%r1523, %r1511, %r1520;
	min.s32 	%r1524, %r1476, %r1523;
	ld.shared.u32 	%r1525, [%r13+11676];
	add.s32 	%r1526, %r1500, %r1525;
	min.s32 	%r1527, %r1479, %r1526;
	st.shared.u32 	[%r22+11552], %r1527;
	ld.shared.u32 	%r1528, [%r13+11676];
	add.s32 	%r1529, %r1504, %r1528;
	min.s32 	%r1530, %r1482, %r1529;
	st.shared.u32 	[%r22+11628], %r1530;
	ld.shared.u32 	%r1531, [%r13+11676];
	add.s32 	%r1532, %r1508, %r1531;
	min.s32 	%r1533, %r1485, %r1532;
	add.s32 	%r1534, %r1511, %r1531;
	min.s32 	%r1535, %r1487, %r1534;
	ld.shared.u32 	%r1536, [%r13+17452];
	add.s32 	%r1537, %r1500, %r1536;
	min.s32 	%r1538, %r1490, %r1537;
	st.shared.u32 	[%r22+17328], %r1538;
	ld.shared.u32 	%r1539, [%r13+17452];
	add.s32 	%r1540, %r1504, %r1539;
	min.s32 	%r1541, %r1493, %r1540;
	st.shared.u32 	[%r22+17404], %r1541;
	ld.shared.u32 	%r1542, [%r13+17452];
	add.s32 	%r1543, %r1508, %r1542;
	min.s32 	%r1544, %r1496, %r1543;
	add.s32 	%r1545, %r1511, %r1542;
	min.s32 	%r1546, %r1498, %r1545;
	ld.shared.u32 	%r1547, [%r13+128];
	ld.shared.u32 	%r1548, [%r18+9728];
	add.s32 	%r1549, %r1548, %r1547;
	min.s32 	%r1550, %r1502, %r1549;
	st.shared.u32 	[%r22], %r1550;
	ld.shared.u32 	%r1551, [%r13+128];
	ld.shared.u32 	%r1552, [%r18+9804];
	add.s32 	%r1553, %r1552, %r1551;
	min.s32 	%r1554, %r1506, %r1553;
	st.shared.u32 	[%r22+76], %r1554;
	ld.shared.u32 	%r1555, [%r13+128];
	ld.shared.u32 	%r1556, [%r18+9880];
	add.s32 	%r1557, %r1556, %r1555;
	min.s32 	%r1558, %r1510, %r1557;
	ld.shared.u32 	%r1559, [%r18+9956];
	add.s32 	%r1560, %r1559, %r1555;
	min.s32 	%r1561, %r1513, %r1560;
	ld.shared.u32 	%r1562, [%r13+5904];
	add.s32 	%r1563, %r1548, %r1562;
	min.s32 	%r1564, %r1516, %r1563;
	st.shared.u32 	[%r22+5776], %r1564;
	ld.shared.u32 	%r1565, [%r13+5904];
	add.s32 	%r1566, %r1552, %r1565;
	min.s32 	%r1567, %r1519, %r1566;
	st.shared.u32 	[%r22+5852], %r1567;
	ld.shared.u32 	%r1568, [%r13+5904];
	add.s32 	%r1569, %r1556, %r1568;
	min.s32 	%r1570, %r1522, %r1569;
	add.s32 	%r1571, %r1559, %r1568;
	min.s32 	%r1572, %r1524, %r1571;
	ld.shared.u32 	%r1573, [%r13+11680];
	add.s32 	%r1574, %r1548, %r1573;
	min.s32 	%r1575, %r1527, %r1574;
	st.shared.u32 	[%r22+11552], %r1575;
	ld.shared.u32 	%r1576, [%r13+11680];
	add.s32 	%r1577, %r1552, %r1576;
	min.s32 	%r1578, %r1530, %r1577;
	st.shared.u32 	[%r22+11628], %r1578;
	ld.shared.u32 	%r1579, [%r13+11680];
	add.s32 	%r1580, %r1556, %r1579;
	min.s32 	%r1581, %r1533, %r1580;
	add.s32 	%r1582, %r1559, %r1579;
	min.s32 	%r1583, %r1535, %r1582;
	ld.shared.u32 	%r1584, [%r13+17456];
	add.s32 	%r1585, %r1548, %r1584;
	min.s32 	%r1586, %r1538, %r1585;
	st.shared.u32 	[%r22+17328], %r1586;
	ld.shared.u32 	%r1587, [%r13+17456];
	add.s32 	%r1588, %r1552, %r1587;
	min.s32 	%r1589, %r1541, %r1588;
	st.shared.u32 	[%r22+17404], %r1589;
	ld.shared.u32 	%r1590, [%r13+17456];
	add.s32 	%r1591, %r1556, %r1590;
	min.s32 	%r1592, %r1544, %r1591;
	add.s32 	%r1593, %r1559, %r1590;
	min.s32 	%r1594, %r1546, %r1593;
	ld.shared.u32 	%r1595, [%r13+132];
	ld.shared.u32 	%r1596, [%r18+10032];
	add.s32 	%r1597, %r1596, %r1595;
	min.s32 	%r1598, %r1550, %r1597;
	st.shared.u32 	[%r22], %r1598;
	ld.shared.u32 	%r1599, [%r13+132];
	ld.shared.u32 	%r1600, [%r18+10108];
	add.s32 	%r1601, %r1600, %r1599;
	min.s32 	%r1602, %r1554, %r1601;
	st.shared.u32 	[%r22+76], %r1602;
	ld.shared.u32 	%r1603, [%r13+132];
	ld.shared.u32 	%r1604, [%r18+10184];
	add.s32 	%r1605, %r1604, %r1603;
	min.s32 	%r1606, %r1558, %r1605;
	ld.shared.u32 	%r1607, [%r18+10260];
	add.s32 	%r1608, %r1607, %r1603;
	min.s32 	%r1609, %r1561, %r1608;
	ld.shared.u32 	%r1610, [%r13+5908];
	add.s32 	%r1611, %r1596, %r1610;
	min.s32 	%r1612, %r1564, %r1611;
	st.shared.u32 	[%r22+5776], %r1612;
	ld.shared.u32 	%r1613, [%r13+5908];
	add.s32 	%r1614, %r1600, %r1613;
	min.s32 	%r1615, %r1567, %r1614;
	st.shared.u32 	[%r22+5852], %r1615;
	ld.shared.u32 	%r1616, [%r13+5908];
	add.s32 	%r1617, %r1604, %r1616;
	min.s32 	%r1618, %r1570, %r1617;
	add.s32 	%r1619, %r1607, %r1616;
	min.s32 	%r1620, %r1572, %r1619;
	ld.shared.u32 	%r1621, [%r13+11684];
	add.s32 	%r1622, %r1596, %r1621;
	min.s32 	%r1623, %r1575, %r1622;
	st.shared.u32 	[%r22+11552], %r1623;
	ld.shared.u32 	%r1624, [%r13+11684];
	add.s32 	%r1625, %r1600, %r1624;
	min.s32 	%r1626, %r1578, %r1625;
	st.shared.u32 	[%r22+11628], %r1626;
	ld.shared.u32 	%r1627, [%r13+11684];
	add.s32 	%r1628, %r1604, %r1627;
	min.s32 	%r1629, %r1581, %r1628;
	add.s32 	%r1630, %r1607, %r1627;
	min.s32 	%r1631, %r1583, %r1630;
	ld.shared.u32 	%r1632, [%r13+17460];
	add.s32 	%r1633, %r1596, %r1632;
	min.s32 	%r1634, %r1586, %r1633;
	st.shared.u32 	[%r22+17328], %r1634;
	ld.shared.u32 	%r1635, [%r13+17460];
	add.s32 	%r1636, %r1600, %r1635;
	min.s32 	%r1637, %r1589, %r1636;
	st.shared.u32 	[%r22+17404], %r1637;
	ld.shared.u32 	%r1638, [%r13+17460];
	add.s32 	%r1639, %r1604, %r1638;
	min.s32 	%r1640, %r1592, %r1639;
	add.s32 	%r1641, %r1607, %r1638;
	min.s32 	%r1642, %r1594, %r1641;
	ld.shared.u32 	%r1643, [%r13+136];
	ld.shared.u32 	%r1644, [%r18+10336];
	add.s32 	%r1645, %r1644, %r1643;
	min.s32 	%r1646, %r1598, %r1645;
	st.shared.u32 	[%r22], %r1646;
	ld.shared.u32 	%r1647, [%r13+136];
	ld.shared.u32 	%r1648, [%r18+10412];
	add.s32 	%r1649, %r1648, %r1647;
	min.s32 	%r1650, %r1602, %r1649;
	st.shared.u32 	[%r22+76], %r1650;
	ld.shared.u32 	%r1651, [%r13+136];
	ld.shared.u32 	%r1652, [%r18+10488];
	add.s32 	%r1653, %r1652, %r1651;
	min.s32 	%r1654, %r1606, %r1653;
	ld.shared.u32 	%r1655, [%r18+10564];
	add.s32 	%r1656, %r1655, %r1651;
	min.s32 	%r1657, %r1609, %r1656;
	ld.shared.u32 	%r1658, [%r13+5912];
	add.s32 	%r1659, %r1644, %r1658;
	min.s32 	%r1660, %r1612, %r1659;
	st.shared.u32 	[%r22+5776], %r1660;
	ld.shared.u32 	%r1661, [%r13+5912];
	add.s32 	%r1662, %r1648, %r1661;
	min.s32 	%r1663, %r1615, %r1662;
	st.shared.u32 	[%r22+5852], %r1663;
	ld.shared.u32 	%r1664, [%r13+5912];
	add.s32 	%r1665, %r1652, %r1664;
	min.s32 	%r1666, %r1618, %r1665;
	add.s32 	%r1667, %r1655, %r1664;
	min.s32 	%r1668, %r1620, %r1667;
	ld.shared.u32 	%r1669, [%r13+11688];
	add.s32 	%r1670, %r1644, %r1669;
	min.s32 	%r1671, %r1623, %r1670;
	st.shared.u32 	[%r22+11552], %r1671;
	ld.shared.u32 	%r1672, [%r13+11688];
	add.s32 	%r1673, %r1648, %r1672;
	min.s32 	%r1674, %r1626, %r1673;
	st.shared.u32 	[%r22+11628], %r1674;
	ld.shared.u32 	%r1675, [%r13+11688];
	add.s32 	%r1676, %r1652, %r1675;
	min.s32 	%r1677, %r1629, %r1676;
	add.s32 	%r1678, %r1655, %r1675;
	min.s32 	%r1679, %r1631, %r1678;
	ld.shared.u32 	%r1680, [%r13+17464];
	add.s32 	%r1681, %r1644, %r1680;
	min.s32 	%r1682, %r1634, %r1681;
	st.shared.u32 	[%r22+17328], %r1682;
	ld.shared.u32 	%r1683, [%r13+17464];
	add.s32 	%r1684, %r1648, %r1683;
	min.s32 	%r1685, %r1637, %r1684;
	st.shared.u32 	[%r22+17404], %r1685;
	ld.shared.u32 	%r1686, [%r13+17464];
	add.s32 	%r1687, %r1652, %r1686;
	min.s32 	%r1688, %r1640, %r1687;
	add.s32 	%r1689, %r1655, %r1686;
	min.s32 	%r1690, %r1642, %r1689;
	ld.shared.u32 	%r1691, [%r13+140];
	ld.shared.u32 	%r1692, [%r18+10640];
	add.s32 	%r1693, %r1692, %r1691;
	min.s32 	%r1694, %r1646, %r1693;
	st.shared.u32 	[%r22], %r1694;
	ld.shared.u32 	%r1695, [%r13+140];
	ld.shared.u32 	%r1696, [%r18+10716];
	add.s32 	%r1697, %r1696, %r1695;
	min.s32 	%r1698, %r1650, %r1697;
	st.shared.u32 	[%r22+76], %r1698;
	ld.shared.u32 	%r1699, [%r13+140];
	ld.shared.u32 	%r1700, [%r18+10792];
	add.s32 	%r1701, %r1700, %r1699;
	min.s32 	%r1702, %r1654, %r1701;
	ld.shared.u32 	%r1703, [%r18+10868];
	add.s32 	%r1704, %r1703, %r1699;
	min.s32 	%r1705, %r1657, %r1704;
	ld.shared.u32 	%r1706, [%r13+5916];
	add.s32 	%r1707, %r1692, %r1706;
	min.s32 	%r1708, %r1660, %r1707;
	st.shared.u32 	[%r22+5776], %r1708;
	ld.shared.u32 	%r1709, [%r13+5916];
	add.s32 	%r1710, %r1696, %r1709;
	min.s32 	%r1711, %r1663, %r1710;
	st.shared.u32 	[%r22+5852], %r1711;
	ld.shared.u32 	%r1712, [%r13+5916];
	add.s32 	%r1713, %r1700, %r1712;
	min.s32 	%r1714, %r1666, %r1713;
	add.s32 	%r1715, %r1703, %r1712;
	min.s32 	%r1716, %r1668, %r1715;
	ld.shared.u32 	%r1717, [%r13+11692];
	add.s32 	%r1718, %r1692, %r1717;
	min.s32 	%r1719, %r1671, %r1718;
	st.shared.u32 	[%r22+11552], %r1719;
	ld.shared.u32 	%r1720, [%r13+11692];
	add.s32 	%r1721, %r1696, %r1720;
	min.s32 	%r1722, %r1674, %r1721;
	st.shared.u32 	[%r22+11628], %r1722;
	ld.shared.u32 	%r1723, [%r13+11692];
	add.s32 	%r1724, %r1700, %r1723;
	min.s32 	%r1725, %r1677, %r1724;
	add.s32 	%r1726, %r1703, %r1723;
	min.s32 	%r1727, %r1679, %r1726;
	ld.shared.u32 	%r1728, [%r13+17468];
	add.s32 	%r1729, %r1692, %r1728;
	min.s32 	%r1730, %r1682, %r1729;
	st.shared.u32 	[%r22+17328], %r1730;
	ld.shared.u32 	%r1731, [%r13+17468];
	add.s32 	%r1732, %r1696, %r1731;
	min.s32 	%r1733, %r1685, %r1732;
	st.shared.u32 	[%r22+17404], %r1733;
	ld.shared.u32 	%r1734, [%r13+17468];
	add.s32 	%r1735, %r1700, %r1734;
	min.s32 	%r1736, %r1688, %r1735;
	add.s32 	%r1737, %r1703, %r1734;
	min.s32 	%r1738, %r1690, %r1737;
	ld.shared.u32 	%r1739, [%r13+144];
	ld.shared.u32 	%r1740, [%r18+10944];
	add.s32 	%r1741, %r1740, %r1739;
	min.s32 	%r1742, %r1694, %r1741;
	st.shared.u32 	[%r22], %r1742;
	ld.shared.u32 	%r1743, [%r13+144];
	ld.shared.u32 	%r1744, [%r18+11020];
	add.s32 	%r1745, %r1744, %r1743;
	min.s32 	%r1746, %r1698, %r1745;
	st.shared.u32 	[%r22+76], %r1746;
	ld.shared.u32 	%r1747, [%r13+144];
	ld.shared.u32 	%r1748, [%r18+11096];
	add.s32 	%r1749, %r1748, %r1747;
	min.s32 	%r1750, %r1702, %r1749;
	ld.shared.u32 	%r1751, [%r18+11172];
	add.s32 	%r1752, %r1751, %r1747;
	min.s32 	%r1753, %r1705, %r1752;
	ld.shared.u32 	%r1754, [%r13+5920];
	add.s32 	%r1755, %r1740, %r1754;
	min.s32 	%r1756, %r1708, %r1755;
	st.shared.u32 	[%r22+5776], %r1756;
	ld.shared.u32 	%r1757, [%r13+5920];
	add.s32 	%r1758, %r1744, %r1757;
	min.s32 	%r1759, %r1711, %r1758;
	st.shared.u32 	[%r22+5852], %r1759;
	ld.shared.u32 	%r1760, [%r13+5920];
	add.s32 	%r1761, %r1748, %r1760;
	min.s32 	%r1762, %r1714, %r1761;
	add.s32 	%r1763, %r1751, %r1760;
	min.s32 	%r1764, %r1716, %r1763;
	ld.shared.u32 	%r1765, [%r13+11696];
	add.s32 	%r1766, %r1740, %r1765;
	min.s32 	%r1767, %r1719, %r1766;
	st.shared.u32 	[%r22+11552], %r1767;
	ld.shared.u32 	%r1768, [%r13+11696];
	add.s32 	%r1769, %r1744, %r1768;
	min.s32 	%r1770, %r1722, %r1769;
	st.shared.u32 	[%r22+11628], %r1770;
	ld.shared.u32 	%r1771, [%r13+11696];
	add.s32 	%r1772, %r1748, %r1771;
	min.s32 	%r1773, %r1725, %r1772;
	add.s32 	%r1774, %r1751, %r1771;
	min.s32 	%r1775, %r1727, %r1774;
	ld.shared.u32 	%r1776, [%r13+17472];
	add.s32 	%r1777, %r1740, %r1776;
	min.s32 	%r1778, %r1730, %r1777;
	st.shared.u32 	[%r22+17328], %r1778;
	ld.shared.u32 	%r1779, [%r13+17472];
	add.s32 	%r1780, %r1744, %r1779;
	min.s32 	%r1781, %r1733, %r1780;
	st.shared.u32 	[%r22+17404], %r1781;
	ld.shared.u32 	%r1782, [%r13+17472];
	add.s32 	%r1783, %r1748, %r1782;
	min.s32 	%r1784, %r1736, %r1783;
	add.s32 	%r1785, %r1751, %r1782;
	min.s32 	%r1786, %r1738, %r1785;
	ld.shared.u32 	%r1787, [%r13+148];
	ld.shared.u32 	%r1788, [%r18+11248];
	add.s32 	%r1789, %r1788, %r1787;
	min.s32 	%r1790, %r1742, %r1789;
	st.shared.u32 	[%r22], %r1790;
	ld.shared.u32 	%r1791, [%r13+148];
	ld.shared.u32 	%r1792, [%r18+11324];
	add.s32 	%r1793, %r1792, %r1791;
	min.s32 	%r1794, %r1746, %r1793;
	st.shared.u32 	[%r22+76], %r1794;
	ld.shared.u32 	%r1795, [%r13+148];
	ld.shared.u32 	%r1796, [%r18+11400];
	add.s32 	%r1797, %r1796, %r1795;
	min.s32 	%r1798, %r1750, %r1797;
	st.shared.u32 	[%r22+152], %r1798;
	ld.shared.u32 	%r1799, [%r18+11476];
	add.s32 	%r1800, %r1799, %r1795;
	min.s32 	%r1801, %r1753, %r1800;
	ld.shared.u32 	%r1802, [%r13+5924];
	add.s32 	%r1803, %r1788, %r1802;
	min.s32 	%r1804, %r1756, %r1803;
	st.shared.u32 	[%r22+5776], %r1804;
	ld.shared.u32 	%r1805, [%r13+5924];
	add.s32 	%r1806, %r1792, %r1805;
	min.s32 	%r1807, %r1759, %r1806;
	st.shared.u32 	[%r22+5852], %r1807;
	ld.shared.u32 	%r1808, [%r13+5924];
	add.s32 	%r1809, %r1796, %r1808;
	min.s32 	%r1810, %r1762, %r1809;
	st.shared.u32 	[%r22+5928], %r1810;
	add.s32 	%r1811, %r1799, %r1808;
	min.s32 	%r1812, %r1764, %r1811;
	ld.shared.u32 	%r1813, [%r13+11700];
	add.s32 	%r1814, %r1788, %r1813;
	min.s32 	%r1815, %r1767, %r1814;
	st.shared.u32 	[%r22+11552], %r1815;
	ld.shared.u32 	%r1816, [%r13+11700];
	add.s32 	%r1817, %r1792, %r1816;
	min.s32 	%r1818, %r1770, %r1817;
	st.shared.u32 	[%r22+11628], %r1818;
	ld.shared.u32 	%r1819, [%r13+11700];
	add.s32 	%r1820, %r1796, %r1819;
	min.s32 	%r1821, %r1773, %r1820;
	st.shared.u32 	[%r22+11704], %r1821;
	add.s32 	%r1822, %r1799, %r1819;
	min.s32 	%r1823, %r1775, %r1822;
	ld.shared.u32 	%r1824, [%r13+17476];
	add.s32 	%r1825, %r1788, %r1824;
	min.s32 	%r1826, %r1778, %r1825;
	st.shared.u32 	[%r22+17328], %r1826;
	ld.shared.u32 	%r1827, [%r13+17476];
	add.s32 	%r1828, %r1792, %r1827;
	min.s32 	%r1829, %r1781, %r1828;
	st.shared.u32 	[%r22+17404], %r1829;
	ld.shared.u32 	%r1830, [%r13+17476];
	add.s32 	%r1831, %r1796, %r1830;
	min.s32 	%r1832, %r1784, %r1831;
	st.shared.u32 	[%r22+17480], %r1832;
	add.s32 	%r1833, %r1799, %r1830;
	min.s32 	%r1834, %r1786, %r1833;
	ld.shared.u32 	%r1835, [%r13+152];
	ld.shared.u32 	%r1836, [%r18+11552];
	add.s32 	%r1837, %r1836, %r1835;
	min.s32 	%r1838, %r1790, %r1837;
	st.shared.u32 	[%r22], %r1838;
	ld.shared.u32 	%r1839, [%r13+152];
	ld.shared.u32 	%r1840, [%r18+11628];
	add.s32 	%r1841, %r1840, %r1839;
	min.s32 	%r1842, %r1794, %r1841;
	st.shared.u32 	[%r22+76], %r1842;
	ld.shared.u32 	%r1843, [%r13+152];
	ld.shared.u32 	%r1844, [%r18+11704];
	add.s32 	%r1845, %r1844, %r1843;
	min.s32 	%r1846, %r1798, %r1845;
	st.shared.u32 	[%r22+152], %r1846;
	ld.shared.u32 	%r1847, [%r13+152];
	ld.shared.u32 	%r1848, [%r18+11780];
	add.s32 	%r1849, %r1848, %r1847;
	min.s32 	%r1850, %r1801, %r1849;
	ld.shared.u32 	%r1851, [%r13+5928];
	add.s32 	%r1852, %r1836, %r1851;
	min.s32 	%r1853, %r1804, %r1852;
	st.shared.u32 	[%r22+5776], %r1853;
	ld.shared.u32 	%r1854, [%r13+5928];
	add.s32 	%r1855, %r1840, %r1854;
	min.s32 	%r1856, %r1807, %r1855;
	st.shared.u32 	[%r22+5852], %r1856;
	ld.shared.u32 	%r1857, [%r13+5928];
	add.s32 	%r1858, %r1844, %r1857;
	min.s32 	%r1859, %r1810, %r1858;
	st.shared.u32 	[%r22+5928], %r1859;
	ld.shared.u32 	%r1860, [%r13+5928];
	add.s32 	%r1861, %r1848, %r1860;
	min.s32 	%r1862, %r1812, %r1861;
	ld.shared.u32 	%r1863, [%r13+11704];
	add.s32 	%r1864, %r1836, %r1863;
	min.s32 	%r1865, %r1815, %r1864;
	st.shared.u32 	[%r22+11552], %r1865;
	ld.shared.u32 	%r1866, [%r13+11704];
	add.s32 	%r1867, %r1840, %r1866;
	min.s32 	%r1868, %r1818, %r1867;
	st.shared.u32 	[%r22+11628], %r1868;
	ld.shared.u32 	%r1869, [%r13+11704];
	add.s32 	%r1870, %r1844, %r1869;
	min.s32 	%r1871, %r1821, %r1870;
	st.shared.u32 	[%r22+11704], %r1871;
	ld.shared.u32 	%r1872, [%r13+11704];
	add.s32 	%r1873, %r1848, %r1872;
	min.s32 	%r1874, %r1823, %r1873;
	ld.shared.u32 	%r1875, [%r13+17480];
	add.s32 	%r1876, %r1836, %r1875;
	min.s32 	%r1877, %r1826, %r1876;
	st.shared.u32 	[%r22+17328], %r1877;
	ld.shared.u32 	%r1878, [%r13+17480];
	add.s32 	%r1879, %r1840, %r1878;
	min.s32 	%r1880, %r1829, %r1879;
	st.shared.u32 	[%r22+17404], %r1880;
	ld.shared.u32 	%r1881, [%r13+17480];
	add.s32 	%r1882, %r1844, %r1881;
	min.s32 	%r1883, %r1832, %r1882;
	st.shared.u32 	[%r22+17480], %r1883;
	ld.shared.u32 	%r1884, [%r13+17480];
	add.s32 	%r1885, %r1848, %r1884;
	min.s32 	%r1886, %r1834, %r1885;
	ld.shared.u32 	%r1887, [%r13+156];
	ld.shared.u32 	%r1888, [%r18+11856];
	add.s32 	%r1889, %r1888, %r1887;
	min.s32 	%r1890, %r1838, %r1889;
	st.shared.u32 	[%r22], %r1890;
	ld.shared.u32 	%r1891, [%r13+156];
	ld.shared.u32 	%r1892, [%r18+11932];
	add.s32 	%r1893, %r1892, %r1891;
	min.s32 	%r1894, %r1842, %r1893;
	st.shared.u32 	[%r22+76], %r1894;
	ld.shared.u32 	%r1895, [%r13+156];
	ld.shared.u32 	%r1896, [%r18+12008];
	add.s32 	%r1897, %r1896, %r1895;
	min.s32 	%r1898, %r1846, %r1897;
	st.shared.u32 	[%r22+152], %r1898;
	ld.shared.u32 	%r1899, [%r13+156];
	ld.shared.u32 	%r1900, [%r18+12084];
	add.s32 	%r1901, %r1900, %r1899;
	min.s32 	%r1902, %r1850, %r1901;
	ld.shared.u32 	%r1903, [%r13+5932];
	add.s32 	%r1904, %r1888, %r1903;
	min.s32 	%r1905, %r1853, %r1904;
	st.shared.u32 	[%r22+5776], %r1905;
	ld.shared.u32 	%r1906, [%r13+5932];
	add.s32 	%r1907, %r1892, %r1906;
	min.s32 	%r1908, %r1856, %r1907;
	st.shared.u32 	[%r22+5852], %r1908;
	ld.shared.u32 	%r1909, [%r13+5932];
	add.s32 	%r1910, %r1896, %r1909;
	min.s32 	%r1911, %r1859, %r1910;
	st.shared.u32 	[%r22+5928], %r1911;
	ld.shared.u32 	%r1912, [%r13+5932];
	add.s32 	%r1913, %r1900, %r1912;
	min.s32 	%r1914, %r1862, %r1913;
	ld.shared.u32 	%r1915, [%r13+11708];
	add.s32 	%r1916, %r1888, %r1915;
	min.s32 	%r1917, %r1865, %r1916;
	st.shared.u32 	[%r22+11552], %r1917;
	ld.shared.u32 	%r1918, [%r13+11708];
	add.s32 	%r1919, %r1892, %r1918;
	min.s32 	%r1920, %r1868, %r1919;
	st.shared.u32 	[%r22+11628], %r1920;
	ld.shared.u32 	%r1921, [%r13+11708];
	add.s32 	%r1922, %r1896, %r1921;
	min.s32 	%r1923, %r1871, %r1922;
	st.shared.u32 	[%r22+11704], %r1923;
	ld.shared.u32 	%r1924, [%r13+11708];
	add.s32 	%r1925, %r1900, %r1924;
	min.s32 	%r1926, %r1874, %r1925;
	ld.shared.u32 	%r1927, [%r13+17484];
	add.s32 	%r1928, %r1888, %r1927;
	min.s32 	%r1929, %r1877, %r1928;
	st.shared.u32 	[%r22+17328], %r1929;
	ld.shared.u32 	%r1930, [%r13+17484];
	add.s32 	%r1931, %r1892, %r1930;
	min.s32 	%r1932, %r1880, %r1931;
	st.shared.u32 	[%r22+17404], %r1932;
	ld.shared.u32 	%r1933, [%r13+17484];
	add.s32 	%r1934, %r1896, %r1933;
	min.s32 	%r1935, %r1883, %r1934;
	st.shared.u32 	[%r22+17480], %r1935;
	ld.shared.u32 	%r1936, [%r13+17484];
	add.s32 	%r1937, %r1900, %r1936;
	min.s32 	%r1938, %r1886, %r1937;
	ld.shared.u32 	%r1939, [%r13+160];
	ld.shared.u32 	%r1940, [%r18+12160];
	add.s32 	%r1941, %r1940, %r1939;
	min.s32 	%r1942, %r1890, %r1941;
	st.shared.u32 	[%r22], %r1942;
	ld.shared.u32 	%r1943, [%r13+160];
	ld.shared.u32 	%r1944, [%r18+12236];
	add.s32 	%r1945, %r1944, %r1943;
	min.s32 	%r1946, %r1894, %r1945;
	st.shared.u32 	[%r22+76], %r1946;
	ld.shared.u32 	%r1947, [%r13+160];
	ld.shared.u32 	%r1948, [%r18+12312];
	add.s32 	%r1949, %r1948, %r1947;
	min.s32 	%r1950, %r1898, %r1949;
	st.shared.u32 	[%r22+152], %r1950;
	ld.shared.u32 	%r1951, [%r13+160];
	ld.shared.u32 	%r1952, [%r18+12388];
	add.s32 	%r1953, %r1952, %r1951;
	min.s32 	%r1954, %r1902, %r1953;
	ld.shared.u32 	%r1955, [%r13+5936];
	add.s32 	%r1956, %r1940, %r1955;
	min.s32 	%r1957, %r1905, %r1956;
	st.shared.u32 	[%r22+5776], %r1957;
	ld.shared.u32 	%r1958, [%r13+5936];
	add.s32 	%r1959, %r1944, %r1958;
	min.s32 	%r1960, %r1908, %r1959;
	st.shared.u32 	[%r22+5852], %r1960;
	ld.shared.u32 	%r1961, [%r13+5936];
	add.s32 	%r1962, %r1948, %r1961;
	min.s32 	%r1963, %r1911, %r1962;
	st.shared.u32 	[%r22+5928], %r1963;
	ld.shared.u32 	%r1964, [%r13+5936];
	add.s32 	%r1965, %r1952, %r1964;
	min.s32 	%r1966, %r1914, %r1965;
	ld.shared.u32 	%r1967, [%r13+11712];
	add.s32 	%r1968, %r1940, %r1967;
	min.s32 	%r1969, %r1917, %r1968;
	st.shared.u32 	[%r22+11552], %r1969;
	ld.shared.u32 	%r1970, [%r13+11712];
	add.s32 	%r1971, %r1944, %r1970;
	min.s32 	%r1972, %r1920, %r1971;
	st.shared.u32 	[%r22+11628], %r1972;
	ld.shared.u32 	%r1973, [%r13+11712];
	add.s32 	%r1974, %r1948, %r1973;
	min.s32 	%r1975, %r1923, %r1974;
	st.shared.u32 	[%r22+11704], %r1975;
	ld.shared.u32 	%r1976, [%r13+11712];
	add.s32 	%r1977, %r1952, %r1976;
	min.s32 	%r1978, %r1926, %r1977;
	ld.shared.u32 	%r1979, [%r13+17488];
	add.s32 	%r1980, %r1940, %r1979;
	min.s32 	%r1981, %r1929, %r1980;
	st.shared.u32 	[%r22+17328], %r1981;
	ld.shared.u32 	%r1982, [%r13+17488];
	add.s32 	%r1983, %r1944, %r1982;
	min.s32 	%r1984, %r1932, %r1983;
	st.shared.u32 	[%r22+17404], %r1984;
	ld.shared.u32 	%r1985, [%r13+17488];
	add.s32 	%r1986, %r1948, %r1985;
	min.s32 	%r1987, %r1935, %r1986;
	st.shared.u32 	[%r22+17480], %r1987;
	ld.shared.u32 	%r1988, [%r13+17488];
	add.s32 	%r1989, %r1952, %r1988;
	min.s32 	%r1990, %r1938, %r1989;
	ld.shared.u32 	%r1991, [%r13+164];
	ld.shared.u32 	%r1992, [%r18+12464];
	add.s32 	%r1993, %r1992, %r1991;
	min.s32 	%r1994, %r1942, %r1993;
	st.shared.u32 	[%r22], %r1994;
	ld.shared.u32 	%r1995, [%r13+164];
	ld.shared.u32 	%r1996, [%r18+12540];
	add.s32 	%r1997, %r1996, %r1995;
	min.s32 	%r1998, %r1946, %r1997;
	st.shared.u32 	[%r22+76], %r1998;
	ld.shared.u32 	%r1999, [%r13+164];
	ld.shared.u32 	%r2000, [%r18+12616];
	add.s32 	%r2001, %r2000, %r1999;
	min.s32 	%r2002, %r1950, %r2001;
	st.shared.u32 	[%r22+152], %r2002;
	ld.shared.u32 	%r2003, [%r13+164];
	ld.shared.u32 	%r2004, [%r18+12692];
	add.s32 	%r2005, %r2004, %r2003;
	min.s32 	%r2006, %r1954, %r2005;
	ld.shared.u32 	%r2007, [%r13+5940];
	add.s32 	%r2008, %r1992, %r2007;
	min.s32 	%r2009, %r1957, %r2008;
	st.shared.u32 	[%r22+5776], %r2009;
	ld.shared.u32 	%r2010, [%r13+5940];
	add.s32 	%r2011, %r1996, %r2010;
	min.s32 	%r2012, %r1960, %r2011;
	st.shared.u32 	[%r22+5852], %r2012;
	ld.shared.u32 	%r2013, [%r13+5940];
	add.s32 	%r2014, %r2000, %r2013;
	min.s32 	%r2015, %r1963, %r2014;
	st.shared.u32 	[%r22+5928], %r2015;
	ld.shared.u32 	%r2016, [%r13+5940];
	add.s32 	%r2017, %r2004, %r2016;
	min.s32 	%r2018, %r1966, %r2017;
	ld.shared.u32 	%r2019, [%r13+11716];
	add.s32 	%r2020, %r1992, %r2019;
	min.s32 	%r2021, %r1969, %r2020;
	st.shared.u32 	[%r22+11552], %r2021;
	ld.shared.u32 	%r2022, [%r13+11716];
	add.s32 	%r2023, %r1996, %r2022;
	min.s32 	%r2024, %r1972, %r2023;
	st.shared.u32 	[%r22+11628], %r2024;
	ld.shared.u32 	%r2025, [%r13+11716];
	add.s32 	%r2026, %r2000, %r2025;
	min.s32 	%r2027, %r1975, %r2026;
	st.shared.u32 	[%r22+11704], %r2027;
	ld.shared.u32 	%r2028, [%r13+11716];
	add.s32 	%r2029, %r2004, %r2028;
	min.s32 	%r2030, %r1978, %r2029;
	ld.shared.u32 	%r2031, [%r13+17492];
	add.s32 	%r2032, %r1992, %r2031;
	min.s32 	%r2033, %r1981, %r2032;
	st.shared.u32 	[%r22+17328], %r2033;
	ld.shared.u32 	%r2034, [%r13+17492];
	add.s32 	%r2035, %r1996, %r2034;
	min.s32 	%r2036, %r1984, %r2035;
	st.shared.u32 	[%r22+17404], %r2036;
	ld.shared.u32 	%r2037, [%r13+17492];
	add.s32 	%r2038, %r2000, %r2037;
	min.s32 	%r2039, %r1987, %r2038;
	st.shared.u32 	[%r22+17480], %r2039;
	ld.shared.u32 	%r2040, [%r13+17492];
	add.s32 	%r2041, %r2004, %r2040;
	min.s32 	%r2042, %r1990, %r2041;
	ld.shared.u32 	%r2043, [%r13+168];
	ld.shared.u32 	%r2044, [%r18+12768];
	add.s32 	%r2045, %r2044, %r2043;
	min.s32 	%r2046, %r1994, %r2045;
	st.shared.u32 	[%r22], %r2046;
	ld.shared.u32 	%r2047, [%r13+168];
	ld.shared.u32 	%r2048, [%r18+12844];
	add.s32 	%r2049, %r2048, %r2047;
	min.s32 	%r2050, %r1998, %r2049;
	st.shared.u32 	[%r22+76], %r2050;
	ld.shared.u32 	%r2051, [%r13+168];
	ld.shared.u32 	%r2052, [%r18+12920];
	add.s32 	%r2053, %r2052, %r2051;
	min.s32 	%r2054, %r2002, %r2053;
	st.shared.u32 	[%r22+152], %r2054;
	ld.shared.u32 	%r2055, [%r13+168];
	ld.shared.u32 	%r2056, [%r18+12996];
	add.s32 	%r2057, %r2056, %r2055;
	min.s32 	%r2058, %r2006, %r2057;
	ld.shared.u32 	%r2059, [%r13+5944];
	add.s32 	%r2060, %r2044, %r2059;
	min.s32 	%r2061, %r2009, %r2060;
	st.shared.u32 	[%r22+5776], %r2061;
	ld.shared.u32 	%r2062, [%r13+5944];
	add.s32 	%r2063, %r2048, %r2062;
	min.s32 	%r2064, %r2012, %r2063;
	st.shared.u32 	[%r22+5852], %r2064;
	ld.shared.u32 	%r2065, [%r13+5944];
	add.s32 	%r2066, %r2052, %r2065;
	min.s32 	%r2067, %r2015, %r2066;
	st.shared.u32 	[%r22+5928], %r2067;
	ld.shared.u32 	%r2068, [%r13+5944];
	add.s32 	%r2069, %r2056, %r2068;
	min.s32 	%r2070, %r2018, %r2069;
	ld.shared.u32 	%r2071, [%r13+11720];
	add.s32 	%r2072, %r2044, %r2071;
	min.s32 	%r2073, %r2021, %r2072;
	st.shared.u32 	[%r22+11552], %r2073;
	ld.shared.u32 	%r2074, [%r13+11720];
	add.s32 	%r2075, %r2048, %r2074;
	min.s32 	%r2076, %r2024, %r2075;
	st.shared.u32 	[%r22+11628], %r2076;
	ld.shared.u32 	%r2077, [%r13+11720];
	add.s32 	%r2078, %r2052, %r2077;
	min.s32 	%r2079, %r2027, %r2078;
	st.shared.u32 	[%r22+11704], %r2079;
	ld.shared.u32 	%r2080, [%r13+11720];
	add.s32 	%r2081, %r2056, %r2080;
	min.s32 	%r2082, %r2030, %r2081;
	ld.shared.u32 	%r2083, [%r13+17496];
	add.s32 	%r2084, %r2044, %r2083;
	min.s32 	%r2085, %r2033, %r2084;
	st.shared.u32 	[%r22+17328], %r2085;
	ld.shared.u32 	%r2086, [%r13+17496];
	add.s32 	%r2087, %r2048, %r2086;
	min.s32 	%r2088, %r2036, %r2087;
	st.shared.u32 	[%r22+17404], %r2088;
	ld.shared.u32 	%r2089, [%r13+17496];
	add.s32 	%r2090, %r2052, %r2089;
	min.s32 	%r2091, %r2039, %r2090;
	st.shared.u32 	[%r22+17480], %r2091;
	ld.shared.u32 	%r2092, [%r13+17496];
	add.s32 	%r2093, %r2056, %r2092;
	min.s32 	%r2094, %r2042, %r2093;
	ld.shared.u32 	%r2095, [%r13+172];
	ld.shared.u32 	%r2096, [%r18+13072];
	add.s32 	%r2097, %r2096, %r2095;
	min.s32 	%r2098, %r2046, %r2097;
	st.shared.u32 	[%r22], %r2098;
	ld.shared.u32 	%r2099, [%r13+172];
	ld.shared.u32 	%r2100, [%r18+13148];
	add.s32 	%r2101, %r2100, %r2099;
	min.s32 	%r2102, %r2050, %r2101;
	st.shared.u32 	[%r22+76], %r2102;
	ld.shared.u32 	%r2103, [%r13+172];
	ld.shared.u32 	%r2104, [%r18+13224];
	add.s32 	%r2105, %r2104, %r2103;
	min.s32 	%r2106, %r2054, %r2105;
	st.shared.u32 	[%r22+152], %r2106;
	ld.shared.u32 	%r2107, [%r13+172];
	ld.shared.u32 	%r2108, [%r18+13300];
	add.s32 	%r2109, %r2108, %r2107;
	min.s32 	%r2110, %r2058, %r2109;
	ld.shared.u32 	%r2111, [%r13+5948];
	add.s32 	%r2112, %r2096, %r2111;
	min.s32 	%r2113, %r2061, %r2112;
	st.shared.u32 	[%r22+5776], %r2113;
	ld.shared.u32 	%r2114, [%r13+5948];
	add.s32 	%r2115, %r2100, %r2114;
	min.s32 	%r2116, %r2064, %r2115;
	st.shared.u32 	[%r22+5852], %r2116;
	ld.shared.u32 	%r2117, [%r13+5948];
	add.s32 	%r2118, %r2104, %r2117;
	min.s32 	%r2119, %r2067, %r2118;
	st.shared.u32 	[%r22+5928], %r2119;
	ld.shared.u32 	%r2120, [%r13+5948];
	add.s32 	%r2121, %r2108, %r2120;
	min.s32 	%r2122, %r2070, %r2121;
	ld.shared.u32 	%r2123, [%r13+11724];
	add.s32 	%r2124, %r2096, %r2123;
	min.s32 	%r2125, %r2073, %r2124;
	st.shared.u32 	[%r22+11552], %r2125;
	ld.shared.u32 	%r2126, [%r13+11724];
	add.s32 	%r2127, %r2100, %r2126;
	min.s32 	%r2128, %r2076, %r2127;
	st.shared.u32 	[%r22+11628], %r2128;
	ld.shared.u32 	%r2129, [%r13+11724];
	add.s32 	%r2130, %r2104, %r2129;
	min.s32 	%r2131, %r2079, %r2130;
	st.shared.u32 	[%r22+11704], %r2131;
	ld.shared.u32 	%r2132, [%r13+11724];
	add.s32 	%r2133, %r2108, %r2132;
	min.s32 	%r2134, %r2082, %r2133;
	ld.shared.u32 	%r2135, [%r13+17500];
	add.s32 	%r2136, %r2096, %r2135;
	min.s32 	%r2137, %r2085, %r2136;
	st.shared.u32 	[%r22+17328], %r2137;
	ld.shared.u32 	%r2138, [%r13+17500];
	add.s32 	%r2139, %r2100, %r2138;
	min.s32 	%r2140, %r2088, %r2139;
	st.shared.u32 	[%r22+17404], %r2140;
	ld.shared.u32 	%r2141, [%r13+17500];
	add.s32 	%r2142, %r2104, %r2141;
	min.s32 	%r2143, %r2091, %r2142;
	st.shared.u32 	[%r22+17480], %r2143;
	ld.shared.u32 	%r2144, [%r13+17500];
	add.s32 	%r2145, %r2108, %r2144;
	min.s32 	%r2146, %r2094, %r2145;
	ld.shared.u32 	%r2147, [%r13+176];
	ld.shared.u32 	%r2148, [%r18+13376];
	add.s32 	%r2149, %r2148, %r2147;
	min.s32 	%r2150, %r2098, %r2149;
	st.shared.u32 	[%r22], %r2150;
	ld.shared.u32 	%r2151, [%r13+176];
	ld.shared.u32 	%r2152, [%r18+13452];
	add.s32 	%r2153, %r2152, %r2151;
	min.s32 	%r2154, %r2102, %r2153;
	st.shared.u32 	[%r22+76], %r2154;
	ld.shared.u32 	%r2155, [%r13+176];
	ld.shared.u32 	%r2156, [%r18+13528];
	add.s32 	%r2157, %r2156, %r2155;
	min.s32 	%r2158, %r2106, %r2157;
	st.shared.u32 	[%r22+152], %r2158;
	ld.shared.u32 	%r2159, [%r13+176];
	ld.shared.u32 	%r2160, [%r18+13604];
	add.s32 	%r2161, %r2160, %r2159;
	min.s32 	%r2162, %r2110, %r2161;
	ld.shared.u32 	%r2163, [%r13+5952];
	add.s32 	%r2164, %r2148, %r2163;
	min.s32 	%r2165, %r2113, %r2164;
	st.shared.u32 	[%r22+5776], %r2165;
	ld.shared.u32 	%r2166, [%r13+5952];
	add.s32 	%r2167, %r2152, %r2166;
	min.s32 	%r2168, %r2116, %r2167;
	st.shared.u32 	[%r22+5852], %r2168;
	ld.shared.u32 	%r2169, [%r13+5952];
	add.s32 	%r2170, %r2156, %r2169;
	min.s32 	%r2171, %r2119, %r2170;
	st.shared.u32 	[%r22+5928], %r2171;
	ld.shared.u32 	%r2172, [%r13+5952];
	add.s32 	%r2173, %r2160, %r2172;
	min.s32 	%r2174, %r2122, %r2173;
	ld.shared.u32 	%r2175, [%r13+11728];
	add.s32 	%r2176, %r2148, %r2175;
	min.s32 	%r2177, %r2125, %r2176;
	st.shared.u32 	[%r22+11552], %r2177;
	ld.shared.u32 	%r2178, [%r13+11728];
	add.s32 	%r2179, %r2152, %r2178;
	min.s32 	%r2180, %r2128, %r2179;
	st.shared.u32 	[%r22+11628], %r2180;
	ld.shared.u32 	%r2181, [%r13+11728];
	add.s32 	%r2182, %r2156, %r2181;
	min.s32 	%r2183, %r2131, %r2182;
	st.shared.u32 	[%r22+11704], %r2183;
	ld.shared.u32 	%r2184, [%r13+11728];
	add.s32 	%r2185, %r2160, %r2184;
	min.s32 	%r2186, %r2134, %r2185;
	ld.shared.u32 	%r2187, [%r13+17504];
	add.s32 	%r2188, %r2148, %r2187;
	min.s32 	%r2189, %r2137, %r2188;
	st.shared.u32 	[%r22+17328], %r2189;
	ld.shared.u32 	%r2190, [%r13+17504];
	add.s32 	%r2191, %r2152, %r2190;
	min.s32 	%r2192, %r2140, %r2191;
	st.shared.u32 	[%r22+17404], %r2192;
	ld.shared.u32 	%r2193, [%r13+17504];
	add.s32 	%r2194, %r2156, %r2193;
	min.s32 	%r2195, %r2143, %r2194;
	st.shared.u32 	[%r22+17480], %r2195;
	ld.shared.u32 	%r2196, [%r13+17504];
	add.s32 	%r2197, %r2160, %r2196;
	min.s32 	%r2198, %r2146, %r2197;
	ld.shared.u32 	%r2199, [%r13+180];
	ld.shared.u32 	%r2200, [%r18+13680];
	add.s32 	%r2201, %r2200, %r2199;
	min.s32 	%r2202, %r2150, %r2201;
	st.shared.u32 	[%r22], %r2202;
	ld.shared.u32 	%r2203, [%r13+180];
	ld.shared.u32 	%r2204, [%r18+13756];
	add.s32 	%r2205, %r2204, %r2203;
	min.s32 	%r2206, %r2154, %r2205;
	st.shared.u32 	[%r22+76], %r2206;
	ld.shared.u32 	%r2207, [%r13+180];
	ld.shared.u32 	%r2208, [%r18+13832];
	add.s32 	%r2209, %r2208, %r2207;
	min.s32 	%r2210, %r2158, %r2209;
	st.shared.u32 	[%r22+152], %r2210;
	ld.shared.u32 	%r2211, [%r13+180];
	ld.shared.u32 	%r2212, [%r18+13908];
	add.s32 	%r2213, %r2212, %r2211;
	min.s32 	%r2214, %r2162, %r2213;
	ld.shared.u32 	%r2215, [%r13+5956];
	add.s32 	%r2216, %r2200, %r2215;
	min.s32 	%r2217, %r2165, %r2216;
	st.shared.u32 	[%r22+5776], %r2217;
	ld.shared.u32 	%r2218, [%r13+5956];
	add.s32 	%r2219, %r2204, %r2218;
	min.s32 	%r2220, %r2168, %r2219;
	st.shared.u32 	[%r22+5852], %r2220;
	ld.shared.u32 	%r2221, [%r13+5956];
	add.s32 	%r2222, %r2208, %r2221;
	min.s32 	%r2223, %r2171, %r2222;
	st.shared.u32 	[%r22+5928], %r2223;
	ld.shared.u32 	%r2224, [%r13+5956];
	add.s32 	%r2225, %r2212, %r2224;
	min.s32 	%r2226, %r2174, %r2225;
	ld.shared.u32 	%r2227, [%r13+11732];
	add.s32 	%r2228, %r2200, %r2227;
	min.s32 	%r2229, %r2177, %r2228;
	st.shared.u32 	[%r22+11552], %r2229;
	ld.shared.u32 	%r2230, [%r13+11732];
	add.s32 	%r2231, %r2204, %r2230;
	min.s32 	%r2232, %r2180, %r2231;
	st.shared.u32 	[%r22+11628], %r2232;
	ld.shared.u32 	%r2233, [%r13+11732];
	add.s32 	%r2234, %r2208, %r2233;
	min.s32 	%r2235, %r2183, %r2234;
	st.shared.u32 	[%r22+11704], %r2235;
	ld.shared.u32 	%r2236, [%r13+11732];
	add.s32 	%r2237, %r2212, %r2236;
	min.s32 	%r2238, %r2186, %r2237;
	ld.shared.u32 	%r2239, [%r13+17508];
	add.s32 	%r2240, %r2200, %r2239;
	min.s32 	%r2241, %r2189, %r2240;
	st.shared.u32 	[%r22+17328], %r2241;
	ld.shared.u32 	%r2242, [%r13+17508];
	add.s32 	%r2243, %r2204, %r2242;
	min.s32 	%r2244, %r2192, %r2243;
	st.shared.u32 	[%r22+17404], %r2244;
	ld.shared.u32 	%r2245, [%r13+17508];
	add.s32 	%r2246, %r2208, %r2245;
	min.s32 	%r2247, %r2195, %r2246;
	st.shared.u32 	[%r22+17480], %r2247;
	ld.shared.u32 	%r2248, [%r13+17508];
	add.s32 	%r2249, %r2212, %r2248;
	min.s32 	%r2250, %r2198, %r2249;
	ld.shared.u32 	%r2251, [%r13+184];
	ld.shared.u32 	%r2252, [%r18+13984];
	add.s32 	%r2253, %r2252, %r2251;
	min.s32 	%r2254, %r2202, %r2253;
	st.shared.u32 	[%r22], %r2254;
	ld.shared.u32 	%r2255, [%r13+184];
	ld.shared.u32 	%r2256, [%r18+14060];
	add.s32 	%r2257, %r2256, %r2255;
	min.s32 	%r2258, %r2206, %r2257;
	st.shared.u32 	[%r22+76], %r2258;
	ld.shared.u32 	%r2259, [%r13+184];
	ld.shared.u32 	%r2260, [%r18+14136];
	add.s32 	%r2261, %r2260, %r2259;
	min.s32 	%r2262, %r2210, %r2261;
	st.shared.u32 	[%r22+152], %r2262;
	ld.shared.u32 	%r2263, [%r13+184];
	ld.shared.u32 	%r2264, [%r18+14212];
	add.s32 	%r2265, %r2264, %r2263;
	min.s32 	%r2266, %r2214, %r2265;
	ld.shared.u32 	%r2267, [%r13+5960];
	add.s32 	%r2268, %r2252, %r2267;
	min.s32 	%r2269, %r2217, %r2268;
	st.shared.u32 	[%r22+5776], %r2269;
	ld.shared.u32 	%r2270, [%r13+5960];
	add.s32 	%r2271, %r2256, %r2270;
	min.s32 	%r2272, %r2220, %r2271;
	st.shared.u32 	[%r22+5852], %r2272;
	ld.shared.u32 	%r2273, [%r13+5960];
	add.s32 	%r2274, %r2260, %r2273;
	min.s32 	%r2275, %r2223, %r2274;
	st.shared.u32 	[%r22+5928], %r2275;
	ld.shared.u32 	%r2276, [%r13+5960];
	add.s32 	%r2277, %r2264, %r2276;
	min.s32 	%r2278, %r2226, %r2277;
	ld.shared.u32 	%r2279, [%r13+11736];
	add.s32 	%r2280, %r2252, %r2279;
	min.s32 	%r2281, %r2229, %r2280;
	st.shared.u32 	[%r22+11552], %r2281;
	ld.shared.u32 	%r2282, [%r13+11736];
	add.s32 	%r2283, %r2256, %r2282;
	min.s32 	%r2284, %r2232, %r2283;
	st.shared.u32 	[%r22+11628], %r2284;
	ld.shared.u32 	%r2285, [%r13+11736];
	add.s32 	%r2286, %r2260, %r2285;
	min.s32 	%r2287, %r2235, %r2286;
	st.shared.u32 	[%r22+11704], %r2287;
	ld.shared.u32 	%r2288, [%r13+11736];
	add.s32 	%r2289, %r2264, %r2288;
	min.s32 	%r2290, %r2238, %r2289;
	ld.shared.u32 	%r2291, [%r13+17512];
	add.s32 	%r2292, %r2252, %r2291;
	min.s32 	%r2293, %r2241, %r2292;
	st.shared.u32 	[%r22+17328], %r2293;
	ld.shared.u32 	%r2294, [%r13+17512];
	add.s32 	%r2295, %r2256, %r2294;
	min.s32 	%r2296, %r2244, %r2295;
	st.shared.u32 	[%r22+17404], %r2296;
	ld.shared.u32 	%r2297, [%r13+17512];
	add.s32 	%r2298, %r2260, %r2297;
	min.s32 	%r2299, %r2247, %r2298;
	st.shared.u32 	[%r22+17480], %r2299;
	ld.shared.u32 	%r2300, [%r13+17512];
	add.s32 	%r2301, %r2264, %r2300;
	min.s32 	%r2302, %r2250, %r2301;
	ld.shared.u32 	%r2303, [%r13+188];
	ld.shared.u32 	%r2304, [%r18+14288];
	add.s32 	%r2305, %r2304, %r2303;
	min.s32 	%r2306, %r2254, %r2305;
	st.shared.u32 	[%r22], %r2306;
	ld.shared.u32 	%r2307, [%r13+188];
	ld.shared.u32 	%r2308, [%r18+14364];
	add.s32 	%r2309, %r2308, %r2307;
	min.s32 	%r2310, %r2258, %r2309;
	st.shared.u32 	[%r22+76], %r2310;
	ld.shared.u32 	%r2311, [%r13+188];
	ld.shared.u32 	%r2312, [%r18+14440];
	add.s32 	%r2313, %r2312, %r2311;
	min.s32 	%r2314, %r2262, %r2313;
	st.shared.u32 	[%r22+152], %r2314;
	ld.shared.u32 	%r2315, [%r13+188];
	ld.shared.u32 	%r2316, [%r18+14516];
	add.s32 	%r2317, %r2316, %r2315;
	min.s32 	%r2318, %r2266, %r2317;
	ld.shared.u32 	%r2319, [%r13+5964];
	add.s32 	%r2320, %r2304, %r2319;
	min.s32 	%r2321, %r2269, %r2320;
	st.shared.u32 	[%r22+5776], %r2321;
	ld.shared.u32 	%r2322, [%r13+5964];
	add.s32 	%r2323, %r2308, %r2322;
	min.s32 	%r2324, %r2272, %r2323;
	st.shared.u32 	[%r22+5852], %r2324;
	ld.shared.u32 	%r2325, [%r13+5964];
	add.s32 	%r2326, %r2312, %r2325;
	min.s32 	%r2327, %r2275, %r2326;
	st.shared.u32 	[%r22+5928], %r2327;
	ld.shared.u32 	%r2328, [%r13+5964];
	add.s32 	%r2329, %r2316, %r2328;
	min.s32 	%r2330, %r2278, %r2329;
	ld.shared.u32 	%r2331, [%r13+11740];
	add.s32 	%r2332, %r2304, %r2331;
	min.s32 	%r2333, %r2281, %r2332;
	st.shared.u32 	[%r22+11552], %r2333;
	ld.shared.u32 	%r2334, [%r13+11740];
	add.s32 	%r2335, %r2308, %r2334;
	min.s32 	%r2336, %r2284, %r2335;
	st.shared.u32 	[%r22+11628], %r2336;
	ld.shared.u32 	%r2337, [%r13+11740];
	add.s32 	%r2338, %r2312, %r2337;
	min.s32 	%r2339, %r2287, %r2338;
	st.shared.u32 	[%r22+11704], %r2339;
	ld.shared.u32 	%r2340, [%r13+11740];
	add.s32 	%r2341, %r2316, %r2340;
	min.s32 	%r2342, %r2290, %r2341;
	ld.shared.u32 	%r2343, [%r13+17516];
	add.s32 	%r2344, %r2304, %r2343;
	min.s32 	%r2345, %r2293, %r2344;
	st.shared.u32 	[%r22+17328], %r2345;
	ld.shared.u32 	%r2346, [%r13+17516];
	add.s32 	%r2347, %r2308, %r2346;
	min.s32 	%r2348, %r2296, %r2347;
	st.shared.u32 	[%r22+17404], %r2348;
	ld.shared.u32 	%r2349, [%r13+17516];
	add.s32 	%r2350, %r2312, %r2349;
	min.s32 	%r2351, %r2299, %r2350;
	st.shared.u32 	[%r22+17480], %r2351;
	ld.shared.u32 	%r2352, [%r13+17516];
	add.s32 	%r2353, %r2316, %r2352;
	min.s32 	%r2354, %r2302, %r2353;
	ld.shared.u32 	%r2355, [%r13+192];
	ld.shared.u32 	%r2356, [%r18+14592];
	add.s32 	%r2357, %r2356, %r2355;
	min.s32 	%r2358, %r2306, %r2357;
	st.shared.u32 	[%r22], %r2358;
	ld.shared.u32 	%r2359, [%r13+192];
	ld.shared.u32 	%r2360, [%r18+14668];
	add.s32 	%r2361, %r2360, %r2359;
	min.s32 	%r2362, %r2310, %r2361;
	st.shared.u32 	[%r22+76], %r2362;
	ld.shared.u32 	%r2363, [%r13+192];
	ld.shared.u32 	%r2364, [%r18+14744];
	add.s32 	%r2365, %r2364, %r2363;
	min.s32 	%r2366, %r2314, %r2365;
	st.shared.u32 	[%r22+152], %r2366;
	ld.shared.u32 	%r2367, [%r13+192];
	ld.shared.u32 	%r2368, [%r18+14820];
	add.s32 	%r2369, %r2368, %r2367;
	min.s32 	%r2370, %r2318, %r2369;
	ld.shared.u32 	%r2371, [%r13+5968];
	add.s32 	%r2372, %r2356, %r2371;
	min.s32 	%r2373, %r2321, %r2372;
	st.shared.u32 	[%r22+5776], %r2373;
	ld.shared.u32 	%r2374, [%r13+5968];
	add.s32 	%r2375, %r2360, %r2374;
	min.s32 	%r2376, %r2324, %r2375;
	st.shared.u32 	[%r22+5852], %r2376;
	ld.shared.u32 	%r2377, [%r13+5968];
	add.s32 	%r2378, %r2364, %r2377;
	min.s32 	%r2379, %r2327, %r2378;
	st.shared.u32 	[%r22+5928], %r2379;
	ld.shared.u32 	%r2380, [%r13+5968];
	add.s32 	%r2381, %r2368, %r2380;
	min.s32 	%r2382, %r2330, %r2381;
	ld.shared.u32 	%r2383, [%r13+11744];
	add.s32 	%r2384, %r2356, %r2383;
	min.s32 	%r2385, %r2333, %r2384;
	st.shared.u32 	[%r22+11552], %r2385;
	ld.shared.u32 	%r2386, [%r13+11744];
	add.s32 	%r2387, %r2360, %r2386;
	min.s32 	%r2388, %r2336, %r2387;
	st.shared.u32 	[%r22+11628], %r2388;
	ld.shared.u32 	%r2389, [%r13+11744];
	add.s32 	%r2390, %r2364, %r2389;
	min.s32 	%r2391, %r2339, %r2390;
	st.shared.u32 	[%r22+11704], %r2391;
	ld.shared.u32 	%r2392, [%r13+11744];
	add.s32 	%r2393, %r2368, %r2392;
	min.s32 	%r2394, %r2342, %r2393;
	ld.shared.u32 	%r2395, [%r13+17520];
	add.s32 	%r2396, %r2356, %r2395;
	min.s32 	%r2397, %r2345, %r2396;
	st.shared.u32 	[%r22+17328], %r2397;
	ld.shared.u32 	%r2398, [%r13+17520];
	add.s32 	%r2399, %r2360, %r2398;
	min.s32 	%r2400, %r2348, %r2399;
	st.shared.u32 	[%r22+17404], %r2400;
	ld.shared.u32 	%r2401, [%r13+17520];
	add.s32 	%r2402, %r2364, %r2401;
	min.s32 	%r2403, %r2351, %r2402;
	st.shared.u32 	[%r22+17480], %r2403;
	ld.shared.u32 	%r2404, [%r13+17520];
	add.s32 	%r2405, %r2368, %r2404;
	min.s32 	%r2406, %r2354, %r2405;
	ld.shared.u32 	%r2407, [%r13+196];
	ld.shared.u32 	%r2408, [%r18+14896];
	add.s32 	%r2409, %r2408, %r2407;
	min.s32 	%r2410, %r2358, %r2409;
	st.shared.u32 	[%r22], %r2410;
	ld.shared.u32 	%r2411, [%r13+196];
	ld.shared.u32 	%r2412, [%r18+14972];
	add.s32 	%r2413, %r2412, %r2411;
	min.s32 	%r2414, %r2362, %r2413;
	st.shared.u32 	[%r22+76], %r2414;
	ld.shared.u32 	%r2415, [%r13+196];
	ld.shared.u32 	%r2416, [%r18+15048];
	add.s32 	%r2417, %r2416, %r2415;
	min.s32 	%r2418, %r2366, %r2417;
	st.shared.u32 	[%r22+152], %r2418;
	ld.shared.u32 	%r2419, [%r13+196];
	ld.shared.u32 	%r2420, [%r18+15124];
	add.s32 	%r2421, %r2420, %r2419;
	min.s32 	%r2422, %r2370, %r2421;
	ld.shared.u32 	%r2423, [%r13+5972];
	add.s32 	%r2424, %r2408, %r2423;
	min.s32 	%r2425, %r2373, %r2424;
	st.shared.u32 	[%r22+5776], %r2425;
	ld.shared.u32 	%r2426, [%r13+5972];
	add.s32 	%r2427, %r2412, %r2426;
	min.s32 	%r2428, %r2376, %r2427;
	st.shared.u32 	[%r22+5852], %r2428;
	ld.shared.u32 	%r2429, [%r13+5972];
	add.s32 	%r2430, %r2416, %r2429;
	min.s32 	%r2431, %r2379, %r2430;
	st.shared.u32 	[%r22+5928], %r2431;
	ld.shared.u32 	%r2432, [%r13+5972];
	add.s32 	%r2433, %r2420, %r2432;
	min.s32 	%r2434, %r2382, %r2433;
	ld.shared.u32 	%r2435, [%r13+11748];
	add.s32 	%r2436, %r2408, %r2435;
	min.s32 	%r2437, %r2385, %r2436;
	st.shared.u32 	[%r22+11552], %r2437;
	ld.shared.u32 	%r2438, [%r13+11748];
	add.s32 	%r2439, %r2412, %r2438;
	min.s32 	%r2440, %r2388, %r2439;
	st.shared.u32 	[%r22+11628], %r2440;
	ld.shared.u32 	%r2441, [%r13+11748];
	add.s32 	%r2442, %r2416, %r2441;
	min.s32 	%r2443, %r2391, %r2442;
	st.shared.u32 	[%r22+11704], %r2443;
	ld.shared.u32 	%r2444, [%r13+11748];
	add.s32 	%r2445, %r2420, %r2444;
	min.s32 	%r2446, %r2394, %r2445;
	ld.shared.u32 	%r2447, [%r13+17524];
	add.s32 	%r2448, %r2408, %r2447;
	min.s32 	%r2449, %r2397, %r2448;
	st.shared.u32 	[%r22+17328], %r2449;
	ld.shared.u32 	%r2450, [%r13+17524];
	add.s32 	%r2451, %r2412, %r2450;
	min.s32 	%r2452, %r2400, %r2451;
	st.shared.u32 	[%r22+17404], %r2452;
	ld.shared.u32 	%r2453, [%r13+17524];
	add.s32 	%r2454, %r2416, %r2453;
	min.s32 	%r2455, %r2403, %r2454;
	st.shared.u32 	[%r22+17480], %r2455;
	ld.shared.u32 	%r2456, [%r13+17524];
	add.s32 	%r2457, %r2420, %r2456;
	min.s32 	%r2458, %r2406, %r2457;
	ld.shared.u32 	%r2459, [%r13+200];
	ld.shared.u32 	%r2460, [%r18+15200];
	add.s32 	%r2461, %r2460, %r2459;
	min.s32 	%r2462, %r2410, %r2461;
	st.shared.u32 	[%r22], %r2462;
	ld.shared.u32 	%r2463, [%r13+200];
	ld.shared.u32 	%r2464, [%r18+15276];
	add.s32 	%r2465, %r2464, %r2463;
	min.s32 	%r2466, %r2414, %r2465;
	st.shared.u32 	[%r22+76], %r2466;
	ld.shared.u32 	%r2467, [%r13+200];
	ld.shared.u32 	%r2468, [%r18+15352];
	add.s32 	%r2469, %r2468, %r2467;
	min.s32 	%r2470, %r2418, %r2469;
	st.shared.u32 	[%r22+152], %r2470;
	ld.shared.u32 	%r2471, [%r13+200];
	ld.shared.u32 	%r2472, [%r18+15428];
	add.s32 	%r2473, %r2472, %r2471;
	min.s32 	%r2474, %r2422, %r2473;
	ld.shared.u32 	%r2475, [%r13+5976];
	add.s32 	%r2476, %r2460, %r2475;
	min.s32 	%r2477, %r2425, %r2476;
	st.shared.u32 	[%r22+5776], %r2477;
	ld.shared.u32 	%r2478, [%r13+5976];
	add.s32 	%r2479, %r2464, %r2478;
	min.s32 	%r2480, %r2428, %r2479;
	st.shared.u32 	[%r22+5852], %r2480;
	ld.shared.u32 	%r2481, [%r13+5976];
	add.s32 	%r2482, %r2468, %r2481;
	min.s32 	%r2483, %r2431, %r2482;
	st.shared.u32 	[%r22+5928], %r2483;
	ld.shared.u32 	%r2484, [%r13+5976];
	add.s32 	%r2485, %r2472, %r2484;
	min.s32 	%r2486, %r2434, %r2485;
	ld.shared.u32 	%r2487, [%r13+11752];
	add.s32 	%r2488, %r2460, %r2487;
	min.s32 	%r2489, %r2437, %r2488;
	st.shared.u32 	[%r22+11552], %r2489;
	ld.shared.u32 	%r2490, [%r13+11752];
	add.s32 	%r2491, %r2464, %r2490;
	min.s32 	%r2492, %r2440, %r2491;
	st.shared.u32 	[%r22+11628], %r2492;
	ld.shared.u32 	%r2493, [%r13+11752];
	add.s32 	%r2494, %r2468, %r2493;
	min.s32 	%r2495, %r2443, %r2494;
	st.shared.u32 	[%r22+11704], %r2495;
	ld.shared.u32 	%r2496, [%r13+11752];
	add.s32 	%r2497, %r2472, %r2496;
	min.s32 	%r2498, %r2446, %r2497;
	ld.shared.u32 	%r2499, [%r13+17528];
	add.s32 	%r2500, %r2460, %r2499;
	min.s32 	%r2501, %r2449, %r2500;
	st.shared.u32 	[%r22+17328], %r2501;
	ld.shared.u32 	%r2502, [%r13+17528];
	add.s32 	%r2503, %r2464, %r2502;
	min.s32 	%r2504, %r2452, %r2503;
	st.shared.u32 	[%r22+17404], %r2504;
	ld.shared.u32 	%r2505, [%r13+17528];
	add.s32 	%r2506, %r2468, %r2505;
	min.s32 	%r2507, %r2455, %r2506;
	st.shared.u32 	[%r22+17480], %r2507;
	ld.shared.u32 	%r2508, [%r13+17528];
	add.s32 	%r2509, %r2472, %r2508;
	min.s32 	%r2510, %r2458, %r2509;
	ld.shared.u32 	%r2511, [%r13+204];
	ld.shared.u32 	%r2512, [%r18+15504];
	add.s32 	%r2513, %r2512, %r2511;
	min.s32 	%r2514, %r2462, %r2513;
	st.shared.u32 	[%r22], %r2514;
	ld.shared.u32 	%r2515, [%r13+204];
	ld.shared.u32 	%r2516, [%r18+15580];
	add.s32 	%r2517, %r2516, %r2515;
	min.s32 	%r2518, %r2466, %r2517;
	st.shared.u32 	[%r22+76], %r2518;
	ld.shared.u32 	%r2519, [%r13+204];
	ld.shared.u32 	%r2520, [%r18+15656];
	add.s32 	%r2521, %r2520, %r2519;
	min.s32 	%r2522, %r2470, %r2521;
	st.shared.u32 	[%r22+152], %r2522;
	ld.shared.u32 	%r2523, [%r13+204];
	ld.shared.u32 	%r2524, [%r18+15732];
	add.s32 	%r2525, %r2524, %r2523;
	min.s32 	%r2526, %r2474, %r2525;
	ld.shared.u32 	%r2527, [%r13+5980];
	add.s32 	%r2528, %r2512, %r2527;
	min.s32 	%r2529, %r2477, %r2528;
	st.shared.u32 	[%r22+5776], %r2529;
	ld.shared.u32 	%r2530, [%r13+5980];
	add.s32 	%r2531, %r2516, %r2530;
	min.s32 	%r2532, %r2480, %r2531;
	st.shared.u32 	[%r22+5852], %r2532;
	ld.shared.u32 	%r2533, [%r13+5980];
	add.s32 	%r2534, %r2520, %r2533;
	min.s32 	%r2535, %r2483, %r2534;
	st.shared.u32 	[%r22+5928], %r2535;
	ld.shared.u32 	%r2536, [%r13+5980];
	add.s32 	%r2537, %r2524, %r2536;
	min.s32 	%r2538, %r2486, %r2537;
	ld.shared.u32 	%r2539, [%r13+11756];
	add.s32 	%r2540, %r2512, %r2539;
	min.s32 	%r2541, %r2489, %r2540;
	st.shared.u32 	[%r22+11552], %r2541;
	ld.shared.u32 	%r2542, [%r13+11756];
	add.s32 	%r2543, %r2516, %r2542;
	min.s32 	%r2544, %r2492, %r2543;
	st.shared.u32 	[%r22+11628], %r2544;
	ld.shared.u32 	%r2545, [%r13+11756];
	add.s32 	%r2546, %r2520, %r2545;
	min.s32 	%r2547, %r2495, %r2546;
	st.shared.u32 	[%r22+11704], %r2547;
	ld.shared.u32 	%r2548, [%r13+11756];
	add.s32 	%r2549, %r2524, %r2548;
	min.s32 	%r2550, %r2498, %r2549;
	ld.shared.u32 	%r2551, [%r13+17532];
	add.s32 	%r2552, %r2512, %r2551;
	min.s32 	%r2553, %r2501, %r2552;
	st.shared.u32 	[%r22+17328], %r2553;
	ld.shared.u32 	%r2554, [%r13+17532];
	add.s32 	%r2555, %r2516, %r2554;
	min.s32 	%r2556, %r2504, %r2555;
	st.shared.u32 	[%r22+17404], %r2556;
	ld.shared.u32 	%r2557, [%r13+17532];
	add.s32 	%r2558, %r2520, %r2557;
	min.s32 	%r2559, %r2507, %r2558;
	st.shared.u32 	[%r22+17480], %r2559;
	ld.shared.u32 	%r2560, [%r13+17532];
	add.s32 	%r2561, %r2524, %r2560;
	min.s32 	%r2562, %r2510, %r2561;
	ld.shared.u32 	%r2563, [%r13+208];
	ld.shared.u32 	%r2564, [%r18+15808];
	add.s32 	%r2565, %r2564, %r2563;
	min.s32 	%r2566, %r2514, %r2565;
	st.shared.u32 	[%r22], %r2566;
	ld.shared.u32 	%r2567, [%r13+208];
	ld.shared.u32 	%r2568, [%r18+15884];
	add.s32 	%r2569, %r2568, %r2567;
	min.s32 	%r2570, %r2518, %r2569;
	st.shared.u32 	[%r22+76], %r2570;
	ld.shared.u32 	%r2571, [%r13+208];
	ld.shared.u32 	%r2572, [%r18+15960];
	add.s32 	%r2573, %r2572, %r2571;
	min.s32 	%r2574, %r2522, %r2573;
	st.shared.u32 	[%r22+152], %r2574;
	ld.shared.u32 	%r2575, [%r13+208];
	ld.shared.u32 	%r2576, [%r18+16036];
	add.s32 	%r2577, %r2576, %r2575;
	min.s32 	%r2578, %r2526, %r2577;
	ld.shared.u32 	%r2579, [%r13+5984];
	add.s32 	%r2580, %r2564, %r2579;
	min.s32 	%r2581, %r2529, %r2580;
	st.shared.u32 	[%r22+5776], %r2581;
	ld.shared.u32 	%r2582, [%r13+5984];
	add.s32 	%r2583, %r2568, %r2582;
	min.s32 	%r2584, %r2532, %r2583;
	st.shared.u32 	[%r22+5852], %r2584;
	ld.shared.u32 	%r2585, [%r13+5984];
	add.s32 	%r2586, %r2572, %r2585;
	min.s32 	%r2587, %r2535, %r2586;
	st.shared.u32 	[%r22+5928], %r2587;
	ld.shared.u32 	%r2588, [%r13+5984];
	add.s32 	%r2589, %r2576, %r2588;
	min.s32 	%r2590, %r2538, %r2589;
	ld.shared.u32 	%r2591, [%r13+11760];
	add.s32 	%r2592, %r2564, %r2591;
	min.s32 	%r2593, %r2541, %r2592;
	st.shared.u32 	[%r22+11552], %r2593;
	ld.shared.u32 	%r2594, [%r13+11760];
	add.s32 	%r2595, %r2568, %r2594;
	min.s32 	%r2596, %r2544, %r2595;
	st.shared.u32 	[%r22+11628], %r2596;
	ld.shared.u32 	%r2597, [%r13+11760];
	add.s32 	%r2598, %r2572, %r2597;
	min.s32 	%r2599, %r2547, %r2598;
	st.shared.u32 	[%r22+11704], %r2599;
	ld.shared.u32 	%r2600, [%r13+11760];
	add.s32 	%r2601, %r2576, %r2600;
	min.s32 	%r2602, %r2550, %r2601;
	ld.shared.u32 	%r2603, [%r13+17536];
	add.s32 	%r2604, %r2564, %r2603;
	min.s32 	%r2605, %r2553, %r2604;
	st.shared.u32 	[%r22+17328], %r2605;
	ld.shared.u32 	%r2606, [%r13+17536];
	add.s32 	%r2607, %r2568, %r2606;
	min.s32 	%r2608, %r2556, %r2607;
	st.shared.u32 	[%r22+17404], %r2608;
	ld.shared.u32 	%r2609, [%r13+17536];
	add.s32 	%r2610, %r2572, %r2609;
	min.s32 	%r2611, %r2559, %r2610;
	st.shared.u32 	[%r22+17480], %r2611;
	ld.shared.u32 	%r2612, [%r13+17536];
	add.s32 	%r2613, %r2576, %r2612;
	min.s32 	%r2614, %r2562, %r2613;
	ld.shared.u32 	%r2615, [%r13+212];
	ld.shared.u32 	%r2616, [%r18+16112];
	add.s32 	%r2617, %r2616, %r2615;
	min.s32 	%r2618, %r2566, %r2617;
	st.shared.u32 	[%r22], %r2618;
	ld.shared.u32 	%r2619, [%r13+212];
	ld.shared.u32 	%r2620, [%r18+16188];
	add.s32 	%r2621, %r2620, %r2619;
	min.s32 	%r2622, %r2570, %r2621;
	st.shared.u32 	[%r22+76], %r2622;
	ld.shared.u32 	%r2623, [%r13+212];
	ld.shared.u32 	%r2624, [%r18+16264];
	add.s32 	%r2625, %r2624, %r2623;
	min.s32 	%r2626, %r2574, %r2625;
	st.shared.u32 	[%r22+152], %r2626;
	ld.shared.u32 	%r2627, [%r13+212];
	ld.shared.u32 	%r2628, [%r18+16340];
	add.s32 	%r2629, %r2628, %r2627;
	min.s32 	%r2630, %r2578, %r2629;
	ld.shared.u32 	%r2631, [%r13+5988];
	add.s32 	%r2632, %r2616, %r2631;
	min.s32 	%r2633, %r2581, %r2632;
	st.shared.u32 	[%r22+5776], %r2633;
	ld.shared.u32 	%r2634, [%r13+5988];
	add.s32 	%r2635, %r2620, %r2634;
	min.s32 	%r2636, %r2584, %r2635;
	st.shared.u32 	[%r22+5852], %r2636;
	ld.shared.u32 	%r2637, [%r13+5988];
	add.s32 	%r2638, %r2624, %r2637;
	min.s32 	%r2639, %r2587, %r2638;
	st.shared.u32 	[%r22+5928], %r2639;
	ld.shared.u32 	%r2640, [%r13+5988];
	add.s32 	%r2641, %r2628, %r2640;
	min.s32 	%r2642, %r2590, %r2641;
	ld.shared.u32 	%r2643, [%r13+11764];
	add.s32 	%r2644, %r2616, %r2643;
	min.s32 	%r2645, %r2593, %r2644;
	st.shared.u32 	[%r22+11552], %r2645;
	ld.shared.u32 	%r2646, [%r13+11764];
	add.s32 	%r2647, %r2620, %r2646;
	min.s32 	%r2648, %r2596, %r2647;
	st.shared.u32 	[%r22+11628], %r2648;
	ld.shared.u32 	%r2649, [%r13+11764];
	add.s32 	%r2650, %r2624, %r2649;
	min.s32 	%r2651, %r2599, %r2650;
	st.shared.u32 	[%r22+11704], %r2651;
	ld.shared.u32 	%r2652, [%r13+11764];
	add.s32 	%r2653, %r2628, %r2652;
	min.s32 	%r2654, %r2602, %r2653;
	ld.shared.u32 	%r2655, [%r13+17540];
	add.s32 	%r2656, %r2616, %r2655;
	min.s32 	%r2657, %r2605, %r2656;
	st.shared.u32 	[%r22+17328], %r2657;
	ld.shared.u32 	%r2658, [%r13+17540];
	add.s32 	%r2659, %r2620, %r2658;
	min.s32 	%r2660, %r2608, %r2659;
	st.shared.u32 	[%r22+17404], %r2660;
	ld.shared.u32 	%r2661, [%r13+17540];
	add.s32 	%r2662, %r2624, %r2661;
	min.s32 	%r2663, %r2611, %r2662;
	st.shared.u32 	[%r22+17480], %r2663;
	ld.shared.u32 	%r2664, [%r13+17540];
	add.s32 	%r2665, %r2628, %r2664;
	min.s32 	%r2666, %r2614, %r2665;
	ld.shared.u32 	%r2667, [%r13+216];
	ld.shared.u32 	%r2668, [%r18+16416];
	add.s32 	%r2669, %r2668, %r2667;
	min.s32 	%r2670, %r2618, %r2669;
	st.shared.u32 	[%r22], %r2670;
	ld.shared.u32 	%r2671, [%r13+216];
	ld.shared.u32 	%r2672, [%r18+16492];
	add.s32 	%r2673, %r2672, %r2671;
	min.s32 	%r2674, %r2622, %r2673;
	st.shared.u32 	[%r22+76], %r2674;
	ld.shared.u32 	%r2675, [%r13+216];
	ld.shared.u32 	%r2676, [%r18+16568];
	add.s32 	%r2677, %r2676, %r2675;
	min.s32 	%r2678, %r2626, %r2677;
	st.shared.u32 	[%r22+152], %r2678;
	ld.shared.u32 	%r2679, [%r13+216];
	ld.shared.u32 	%r2680, [%r18+16644];
	add.s32 	%r2681, %r2680, %r2679;
	min.s32 	%r2682, %r2630, %r2681;
	ld.shared.u32 	%r2683, [%r13+5992];
	add.s32 	%r2684, %r2668, %r2683;
	min.s32 	%r2685, %r2633, %r2684;
	st.shared.u32 	[%r22+5776], %r2685;
	ld.shared.u32 	%r2686, [%r13+5992];
	add.s32 	%r2687, %r2672, %r2686;
	min.s32 	%r2688, %r2636, %r2687;
	st.shared.u32 	[%r22+5852], %r2688;
	ld.shared.u32 	%r2689, [%r13+5992];
	add.s32 	%r2690, %r2676, %r2689;
	min.s32 	%r2691, %r2639, %r2690;
	st.shared.u32 	[%r22+5928], %r2691;
	ld.shared.u32 	%r2692, [%r13+5992];
	add.s32 	%r2693, %r2680, %r2692;
	min.s32 	%r2694, %r2642, %r2693;
	ld.shared.u32 	%r2695, [%r13+11768];
	add.s32 	%r2696, %r2668, %r2695;
	min.s32 	%r2697, %r2645, %r2696;
	st.shared.u32 	[%r22+11552], %r2697;
	ld.shared.u32 	%r2698, [%r13+11768];
	add.s32 	%r2699, %r2672, %r2698;
	min.s32 	%r2700, %r2648, %r2699;
	st.shared.u32 	[%r22+11628], %r2700;
	ld.shared.u32 	%r2701, [%r13+11768];
	add.s32 	%r2702, %r2676, %r2701;
	min.s32 	%r2703, %r2651, %r2702;
	st.shared.u32 	[%r22+11704], %r2703;
	ld.shared.u32 	%r2704, [%r13+11768];
	add.s32 	%r2705, %r2680, %r2704;
	min.s32 	%r2706, %r2654, %r2705;
	ld.shared.u32 	%r2707, [%r13+17544];
	add.s32 	%r2708, %r2668, %r2707;
	min.s32 	%r2709, %r2657, %r2708;
	st.shared.u32 	[%r22+17328], %r2709;
	ld.shared.u32 	%r2710, [%r13+17544];
	add.s32 	%r2711, %r2672, %r2710;
	min.s32 	%r2712, %r2660, %r2711;
	st.shared.u32 	[%r22+17404], %r2712;
	ld.shared.u32 	%r2713, [%r13+17544];
	add.s32 	%r2714, %r2676, %r2713;
	min.s32 	%r2715, %r2663, %r2714;
	st.shared.u32 	[%r22+17480], %r2715;
	ld.shared.u32 	%r2716, [%r13+17544];
	add.s32 	%r2717, %r2680, %r2716;
	min.s32 	%r2718, %r2666, %r2717;
	ld.shared.u32 	%r2719, [%r13+220];
	ld.shared.u32 	%r2720, [%r18+16720];
	add.s32 	%r2721, %r2720, %r2719;
	min.s32 	%r2722, %r2670, %r2721;
	st.shared.u32 	[%r22], %r2722;
	ld.shared.u32 	%r2723, [%r13+220];
	ld.shared.u32 	%r2724, [%r18+16796];
	add.s32 	%r2725, %r2724, %r2723;
	min.s32 	%r2726, %r2674, %r2725;
	st.shared.u32 	[%r22+76], %r2726;
	ld.shared.u32 	%r2727, [%r13+220];
	ld.shared.u32 	%r2728, [%r18+16872];
	add.s32 	%r2729, %r2728, %r2727;
	min.s32 	%r2730, %r2678, %r2729;
	st.shared.u32 	[%r22+152], %r2730;
	ld.shared.u32 	%r2731, [%r13+220];
	ld.shared.u32 	%r2732, [%r18+16948];
	add.s32 	%r2733, %r2732, %r2731;
	min.s32 	%r2734, %r2682, %r2733;
	ld.shared.u32 	%r2735, [%r13+5996];
	add.s32 	%r2736, %r2720, %r2735;
	min.s32 	%r2737, %r2685, %r2736;
	st.shared.u32 	[%r22+5776], %r2737;
	ld.shared.u32 	%r2738, [%r13+5996];
	add.s32 	%r2739, %r2724, %r2738;
	min.s32 	%r2740, %r2688, %r2739;
	st.shared.u32 	[%r22+5852], %r2740;
	ld.shared.u32 	%r2741, [%r13+5996];
	add.s32 	%r2742, %r2728, %r2741;
	min.s32 	%r2743, %r2691, %r2742;
	st.shared.u32 	[%r22+5928], %r2743;
	ld.shared.u32 	%r2744, [%r13+5996];
	add.s32 	%r2745, %r2732, %r2744;
	min.s32 	%r2746, %r2694, %r2745;
	ld.shared.u32 	%r2747, [%r13+11772];
	add.s32 	%r2748, %r2720, %r2747;
	min.s32 	%r2749, %r2697, %r2748;
	st.shared.u32 	[%r22+11552], %r2749;
	ld.shared.u32 	%r2750, [%r13+11772];
	add.s32 	%r2751, %r2724, %r2750;
	min.s32 	%r2752, %r2700, %r2751;
	st.shared.u32 	[%r22+11628], %r2752;
	ld.shared.u32 	%r2753, [%r13+11772];
	add.s32 	%r2754, %r2728, %r2753;
	min.s32 	%r2755, %r2703, %r2754;
	st.shared.u32 	[%r22+11704], %r2755;
	ld.shared.u32 	%r2756, [%r13+11772];
	add.s32 	%r2757, %r2732, %r2756;
	min.s32 	%r2758, %r2706, %r2757;
	ld.shared.u32 	%r2759, [%r13+17548];
	add.s32 	%r2760, %r2720, %r2759;
	min.s32 	%r2761, %r2709, %r2760;
	st.shared.u32 	[%r22+17328], %r2761;
	ld.shared.u32 	%r2762, [%r13+17548];
	add.s32 	%r2763, %r2724, %r2762;
	min.s32 	%r2764, %r2712, %r2763;
	st.shared.u32 	[%r22+17404], %r2764;
	ld.shared.u32 	%r2765, [%r13+17548];
	add.s32 	%r2766, %r2728, %r2765;
	min.s32 	%r2767, %r2715, %r2766;
	st.shared.u32 	[%r22+17480], %r2767;
	ld.shared.u32 	%r2768, [%r13+17548];
	add.s32 	%r2769, %r2732, %r2768;
	min.s32 	%r2770, %r2718, %r2769;
	ld.shared.u32 	%r2771, [%r13+224];
	ld.shared.u32 	%r2772, [%r18+17024];
	add.s32 	%r2773, %r2772, %r2771;
	min.s32 	%r2774, %r2722, %r2773;
	st.shared.u32 	[%r22], %r2774;
	ld.shared.u32 	%r2775, [%r13+224];
	ld.shared.u32 	%r2776, [%r18+17100];
	add.s32 	%r2777, %r2776, %r2775;
	min.s32 	%r2778, %r2726, %r2777;
	st.shared.u32 	[%r22+76], %r2778;
	ld.shared.u32 	%r2779, [%r13+224];
	ld.shared.u32 	%r2780, [%r18+17176];
	add.s32 	%r2781, %r2780, %r2779;
	min.s32 	%r2782, %r2730, %r2781;
	st.shared.u32 	[%r22+152], %r2782;
	ld.shared.u32 	%r2783, [%r13+224];
	ld.shared.u32 	%r2784, [%r18+17252];
	add.s32 	%r2785, %r2784, %r2783;
	min.s32 	%r2786, %r2734, %r2785;
	st.shared.u32 	[%r22+228], %r2786;
	ld.shared.u32 	%r2787, [%r13+6000];
	add.s32 	%r2788, %r2772, %r2787;
	min.s32 	%r2789, %r2737, %r2788;
	st.shared.u32 	[%r22+5776], %r2789;
	ld.shared.u32 	%r2790, [%r13+6000];
	add.s32 	%r2791, %r2776, %r2790;
	min.s32 	%r2792, %r2740, %r2791;
	st.shared.u32 	[%r22+5852], %r2792;
	ld.shared.u32 	%r2793, [%r13+6000];
	add.s32 	%r2794, %r2780, %r2793;
	min.s32 	%r2795, %r2743, %r2794;
	st.shared.u32 	[%r22+5928], %r2795;
	ld.shared.u32 	%r2796, [%r13+6000];
	add.s32 	%r2797, %r2784, %r2796;
	min.s32 	%r2798, %r2746, %r2797;
	st.shared.u32 	[%r22+6004], %r2798;
	ld.shared.u32 	%r2799, [%r13+11776];
	add.s32 	%r2800, %r2772, %r2799;
	min.s32 	%r2801, %r2749, %r2800;
	st.shared.u32 	[%r22+11552], %r2801;
	ld.shared.u32 	%r2802, [%r13+11776];
	add.s32 	%r2803, %r2776, %r2802;
	min.s32 	%r2804, %r2752, %r2803;
	st.shared.u32 	[%r22+11628], %r2804;
	ld.shared.u32 	%r2805, [%r13+11776];
	add.s32 	%r2806, %r2780, %r2805;
	min.s32 	%r2807, %r2755, %r2806;
	st.shared.u32 	[%r22+11704], %r2807;
	ld.shared.u32 	%r2808, [%r13+11776];
	add.s32 	%r2809, %r2784, %r2808;
	min.s32 	%r2810, %r2758, %r2809;
	st.shared.u32 	[%r22+11780], %r2810;
	ld.shared.u32 	%r2811, [%r13+17552];
	add.s32 	%r2812, %r2772, %r2811;
	min.s32 	%r2813, %r2761, %r2812;
	st.shared.u32 	[%r22+17328], %r2813;
	ld.shared.u32 	%r2814, [%r13+17552];
	add.s32 	%r2815, %r2776, %r2814;
	min.s32 	%r2816, %r2764, %r2815;
	st.shared.u32 	[%r22+17404], %r2816;
	ld.shared.u32 	%r2817, [%r13+17552];
	add.s32 	%r2818, %r2780, %r2817;
	min.s32 	%r2819, %r2767, %r2818;
	st.shared.u32 	[%r22+17480], %r2819;
	ld.shared.u32 	%r2820, [%r13+17552];
	add.s32 	%r2821, %r2784, %r2820;
	min.s32 	%r2822, %r2770, %r2821;
	st.shared.u32 	[%r22+17556], %r2822;
	ld.shared.u32 	%r2823, [%r13+228];
	ld.shared.u32 	%r2824, [%r18+17328];
	add.s32 	%r2825, %r2824, %r2823;
	min.s32 	%r2826, %r2774, %r2825;
	st.shared.u32 	[%r22], %r2826;
	ld.shared.u32 	%r2827, [%r13+228];
	ld.shared.u32 	%r2828, [%r18+17404];
	add.s32 	%r2829, %r2828, %r2827;
	min.s32 	%r2830, %r2778, %r2829;
	st.shared.u32 	[%r22+76], %r2830;
	ld.shared.u32 	%r2831, [%r13+228];
	ld.shared.u32 	%r2832, [%r18+17480];
	add.s32 	%r2833, %r2832, %r2831;
	min.s32 	%r2834, %r2782, %r2833;
	st.shared.u32 	[%r22+152], %r2834;
	ld.shared.u32 	%r2835, [%r13+228];
	ld.shared.u32 	%r2836, [%r18+17556];
	add.s32 	%r2837, %r2836, %r2835;
	min.s32 	%r2838, %r2786, %r2837;
	st.shared.u32 	[%r22+228], %r2838;
	ld.shared.u32 	%r2839, [%r13+6004];
	add.s32 	%r2840, %r2824, %r2839;
	min.s32 	%r2841, %r2789, %r2840;
	st.shared.u32 	[%r22+5776], %r2841;
	ld.shared.u32 	%r2842, [%r13+6004];
	add.s32 	%r2843, %r2828, %r2842;
	min.s32 	%r2844, %r2792, %r2843;
	st.shared.u32 	[%r22+5852], %r2844;
	ld.shared.u32 	%r2845, [%r13+6004];
	add.s32 	%r2846, %r2832, %r2845;
	min.s32 	%r2847, %r2795, %r2846;
	st.shared.u32 	[%r22+5928], %r2847;
	ld.shared.u32 	%r2848, [%r13+6004];
	add.s32 	%r2849, %r2836, %r2848;
	min.s32 	%r2850, %r2798, %r2849;
	st.shared.u32 	[%r22+6004], %r2850;
	ld.shared.u32 	%r2851, [%r13+11780];
	add.s32 	%r2852, %r2824, %r2851;
	min.s32 	%r2853, %r2801, %r2852;
	st.shared.u32 	[%r22+11552], %r2853;
	ld.shared.u32 	%r2854, [%r13+11780];
	add.s32 	%r2855, %r2828, %r2854;
	min.s32 	%r2856, %r2804, %r2855;
	st.shared.u32 	[%r22+11628], %r2856;
	ld.shared.u32 	%r2857, [%r13+11780];
	add.s32 	%r2858, %r2832, %r2857;
	min.s32 	%r2859, %r2807, %r2858;
	st.shared.u32 	[%r22+11704], %r2859;
	ld.shared.u32 	%r2860, [%r13+11780];
	add.s32 	%r2861, %r2836, %r2860;
	min.s32 	%r2862, %r2810, %r2861;
	st.shared.u32 	[%r22+11780], %r2862;
	ld.shared.u32 	%r2863, [%r13+17556];
	add.s32 	%r2864, %r2824, %r2863;
	min.s32 	%r2865, %r2813, %r2864;
	st.shared.u32 	[%r22+17328], %r2865;
	ld.shared.u32 	%r2866, [%r13+17556];
	add.s32 	%r2867, %r2828, %r2866;
	min.s32 	%r2868, %r2816, %r2867;
	st.shared.u32 	[%r22+17404], %r2868;
	ld.shared.u32 	%r2869, [%r13+17556];
	add.s32 	%r2870, %r2832, %r2869;
	min.s32 	%r2871, %r2819, %r2870;
	st.shared.u32 	[%r22+17480], %r2871;
	ld.shared.u32 	%r2872, [%r13+17556];
	add.s32 	%r2873, %r2836, %r2872;
	min.s32 	%r2874, %r2822, %r2873;
	st.shared.u32 	[%r22+17556], %r2874;
	ld.shared.u32 	%r2875, [%r13+232];
	ld.shared.u32 	%r2876, [%r18+17632];
	add.s32 	%r2877, %r2876, %r2875;
	min.s32 	%r2878, %r2826, %r2877;
	st.shared.u32 	[%r22], %r2878;
	ld.shared.u32 	%r2879, [%r13+232];
	ld.shared.u32 	%r2880, [%r18+17708];
	add.s32 	%r2881, %r2880, %r2879;
	min.s32 	%r2882, %r2830, %r2881;
	st.shared.u32 	[%r22+76], %r2882;
	ld.shared.u32 	%r2883, [%r13+232];
	ld.shared.u32 	%r2884, [%r18+17784];
	add.s32 	%r2885, %r2884, %r2883;
	min.s32 	%r2886, %r2834, %r2885;
	st.shared.u32 	[%r22+152], %r2886;
	ld.shared.u32 	%r2887, [%r13+232];
	ld.shared.u32 	%r2888, [%r18+17860];
	add.s32 	%r2889, %r2888, %r2887;
	min.s32 	%r2890, %r2838, %r2889;
	st.shared.u32 	[%r22+228], %r2890;
	ld.shared.u32 	%r2891, [%r13+6008];
	add.s32 	%r2892, %r2876, %r2891;
	min.s32 	%r2893, %r2841, %r2892;
	st.shared.u32 	[%r22+5776], %r2893;
	ld.shared.u32 	%r2894, [%r13+6008];
	add.s32 	%r2895, %r2880, %r2894;
	min.s32 	%r2896, %r2844, %r2895;
	st.shared.u32 	[%r22+5852], %r2896;
	ld.shared.u32 	%r2897, [%r13+6008];
	add.s32 	%r2898, %r2884, %r2897;
	min.s32 	%r2899, %r2847, %r2898;
	st.shared.u32 	[%r22+5928], %r2899;
	ld.shared.u32 	%r2900, [%r13+6008];
	add.s32 	%r2901, %r2888, %r2900;
	min.s32 	%r2902, %r2850, %r2901;
	st.shared.u32 	[%r22+6004], %r2902;
	ld.shared.u32 	%r2903, [%r13+11784];
	add.s32 	%r2904, %r2876, %r2903;
	min.s32 	%r2905, %r2853, %r2904;
	st.shared.u32 	[%r22+11552], %r2905;
	ld.shared.u32 	%r2906, [%r13+11784];
	add.s32 	%r2907, %r2880, %r2906;
	min.s32 	%r2908, %r2856, %r2907;
	st.shared.u32 	[%r22+11628], %r2908;
	ld.shared.u32 	%r2909, [%r13+11784];
	add.s32 	%r2910, %r2884, %r2909;
	min.s32 	%r2911, %r2859, %r2910;
	st.shared.u32 	[%r22+11704], %r2911;
	ld.shared.u32 	%r2912, [%r13+11784];
	add.s32 	%r2913, %r2888, %r2912;
	min.s32 	%r2914, %r2862, %r2913;
	st.shared.u32 	[%r22+11780], %r2914;
	ld.shared.u32 	%r2915, [%r13+17560];
	add.s32 	%r2916, %r2876, %r2915;
	min.s32 	%r2917, %r2865, %r2916;
	st.shared.u32 	[%r22+17328], %r2917;
	ld.shared.u32 	%r2918, [%r13+17560];
	add.s32 	%r2919, %r2880, %r2918;
	min.s32 	%r2920, %r2868, %r2919;
	st.shared.u32 	[%r22+17404], %r2920;
	ld.shared.u32 	%r2921, [%r13+17560];
	add.s32 	%r2922, %r2884, %r2921;
	min.s32 	%r2923, %r2871, %r2922;
	st.shared.u32 	[%r22+17480], %r2923;
	ld.shared.u32 	%r2924, [%r13+17560];
	add.s32 	%r2925, %r2888, %r2924;
	min.s32 	%r2926, %r2874, %r2925;
	st.shared.u32 	[%r22+17556], %r2926;
	ld.shared.u32 	%r2927, [%r13+236];
	ld.shared.u32 	%r2928, [%r18+17936];
	add.s32 	%r2929, %r2928, %r2927;
	min.s32 	%r2930, %r2878, %r2929;
	st.shared.u32 	[%r22], %r2930;
	ld.shared.u32 	%r2931, [%r13+236];
	ld.shared.u32 	%r2932, [%r18+18012];
	add.s32 	%r2933, %r2932, %r2931;
	min.s32 	%r2934, %r2882, %r2933;
	st.shared.u32 	[%r22+76], %r2934;
	ld.shared.u32 	%r2935, [%r13+236];
	ld.shared.u32 	%r2936, [%r18+18088];
	add.s32 	%r2937, %r2936, %r2935;
	min.s32 	%r2938, %r2886, %r2937;
	st.shared.u32 	[%r22+152], %r2938;
	ld.shared.u32 	%r2939, [%r13+236];
	ld.shared.u32 	%r2940, [%r18+18164];
	add.s32 	%r2941, %r2940, %r2939;
	min.s32 	%r2942, %r2890, %r2941;
	st.shared.u32 	[%r22+228], %r2942;
	ld.shared.u32 	%r2943, [%r13+6012];
	add.s32 	%r2944, %r2928, %r2943;
	min.s32 	%r2945, %r2893, %r2944;
	st.shared.u32 	[%r22+5776], %r2945;
	ld.shared.u32 	%r2946, [%r13+6012];
	add.s32 	%r2947, %r2932, %r2946;
	min.s32 	%r2948, %r2896, %r2947;
	st.shared.u32 	[%r22+5852], %r2948;
	ld.shared.u32 	%r2949, [%r13+6012];
	add.s32 	%r2950, %r2936, %r2949;
	min.s32 	%r2951, %r2899, %r2950;
	st.shared.u32 	[%r22+5928], %r2951;
	ld.shared.u32 	%r2952, [%r13+6012];
	add.s32 	%r2953, %r2940, %r2952;
	min.s32 	%r2954, %r2902, %r2953;
	st.shared.u32 	[%r22+6004], %r2954;
	ld.shared.u32 	%r2955, [%r13+11788];
	add.s32 	%r2956, %r2928, %r2955;
	min.s32 	%r2957, %r2905, %r2956;
	st.shared.u32 	[%r22+11552], %r2957;
	ld.shared.u32 	%r2958, [%r13+11788];
	add.s32 	%r2959, %r2932, %r2958;
	min.s32 	%r2960, %r2908, %r2959;
	st.shared.u32 	[%r22+11628], %r2960;
	ld.shared.u32 	%r2961, [%r13+11788];
	add.s32 	%r2962, %r2936, %r2961;
	min.s32 	%r2963, %r2911, %r2962;
	st.shared.u32 	[%r22+11704], %r2963;
	ld.shared.u32 	%r2964, [%r13+11788];
	add.s32 	%r2965, %r2940, %r2964;
	min.s32 	%r2966, %r2914, %r2965;
	st.shared.u32 	[%r22+11780], %r2966;
	ld.shared.u32 	%r2967, [%r13+17564];
	add.s32 	%r2968, %r2928, %r2967;
	min.s32 	%r2969, %r2917, %r2968;
	st.shared.u32 	[%r22+17328], %r2969;
	ld.shared.u32 	%r2970, [%r13+17564];
	add.s32 	%r2971, %r2932, %r2970;
	min.s32 	%r2972, %r2920, %r2971;
	st.shared.u32 	[%r22+17404], %r2972;
	ld.shared.u32 	%r2973, [%r13+17564];
	add.s32 	%r2974, %r2936, %r2973;
	min.s32 	%r2975, %r2923, %r2974;
	st.shared.u32 	[%r22+17480], %r2975;
	ld.shared.u32 	%r2976, [%r13+17564];
	add.s32 	%r2977, %r2940, %r2976;
	min.s32 	%r2978, %r2926, %r2977;
	st.shared.u32 	[%r22+17556], %r2978;
	ld.shared.u32 	%r2979, [%r13+240];
	ld.shared.u32 	%r2980, [%r18+18240];
	add.s32 	%r2981, %r2980, %r2979;
	min.s32 	%r2982, %r2930, %r2981;
	st.shared.u32 	[%r22], %r2982;
	ld.shared.u32 	%r2983, [%r13+240];
	ld.shared.u32 	%r2984, [%r18+18316];
	add.s32 	%r2985, %r2984, %r2983;
	min.s32 	%r2986, %r2934, %r2985;
	st.shared.u32 	[%r22+76], %r2986;
	ld.shared.u32 	%r2987, [%r13+240];
	ld.shared.u32 	%r2988, [%r18+18392];
	add.s32 	%r2989, %r2988, %r2987;
	min.s32 	%r2990, %r2938, %r2989;
	st.shared.u32 	[%r22+152], %r2990;
	ld.shared.u32 	%r2991, [%r13+240];
	ld.shared.u32 	%r2992, [%r18+18468];
	add.s32 	%r2993, %r2992, %r2991;
	min.s32 	%r2994, %r2942, %r2993;
	st.shared.u32 	[%r22+228], %r2994;
	ld.shared.u32 	%r2995, [%r13+6016];
	add.s32 	%r2996, %r2980, %r2995;
	min.s32 	%r2997, %r2945, %r2996;
	st.shared.u32 	[%r22+5776], %r2997;
	ld.shared.u32 	%r2998, [%r13+6016];
	add.s32 	%r2999, %r2984, %r2998;
	min.s32 	%r3000, %r2948, %r2999;
	st.shared.u32 	[%r22+5852], %r3000;
	ld.shared.u32 	%r3001, [%r13+6016];
	add.s32 	%r3002, %r2988, %r3001;
	min.s32 	%r3003, %r2951, %r3002;
	st.shared.u32 	[%r22+5928], %r3003;
	ld.shared.u32 	%r3004, [%r13+6016];
	add.s32 	%r3005, %r2992, %r3004;
	min.s32 	%r3006, %r2954, %r3005;
	st.shared.u32 	[%r22+6004], %r3006;
	ld.shared.u32 	%r3007, [%r13+11792];
	add.s32 	%r3008, %r2980, %r3007;
	min.s32 	%r3009, %r2957, %r3008;
	st.shared.u32 	[%r22+11552], %r3009;
	ld.shared.u32 	%r3010, [%r13+11792];
	add.s32 	%r3011, %r2984, %r3010;
	min.s32 	%r3012, %r2960, %r3011;
	st.shared.u32 	[%r22+11628], %r3012;
	ld.shared.u32 	%r3013, [%r13+11792];
	add.s32 	%r3014, %r2988, %r3013;
	min.s32 	%r3015, %r2963, %r3014;
	st.shared.u32 	[%r22+11704], %r3015;
	ld.shared.u32 	%r3016, [%r13+11792];
	add.s32 	%r3017, %r2992, %r3016;
	min.s32 	%r3018, %r2966, %r3017;
	st.shared.u32 	[%r22+11780], %r3018;
	ld.shared.u32 	%r3019, [%r13+17568];
	add.s32 	%r3020, %r2980, %r3019;
	min.s32 	%r3021, %r2969, %r3020;
	st.shared.u32 	[%r22+17328], %r3021;
	ld.shared.u32 	%r3022, [%r13+17568];
	add.s32 	%r3023, %r2984, %r3022;
	min.s32 	%r3024, %r2972, %r3023;
	st.shared.u32 	[%r22+17404], %r3024;
	ld.shared.u32 	%r3025, [%r13+17568];
	add.s32 	%r3026, %r2988, %r3025;
	min.s32 	%r3027, %r2975, %r3026;
	st.shared.u32 	[%r22+17480], %r3027;
	ld.shared.u32 	%r3028, [%r13+17568];
	add.s32 	%r3029, %r2992, %r3028;
	min.s32 	%r3030, %r2978, %r3029;
	st.shared.u32 	[%r22+17556], %r3030;
	ld.shared.u32 	%r3031, [%r13+244];
	ld.shared.u32 	%r3032, [%r18+18544];
	add.s32 	%r3033, %r3032, %r3031;
	min.s32 	%r3034, %r2982, %r3033;
	st.shared.u32 	[%r22], %r3034;
	ld.shared.u32 	%r3035, [%r13+244];
	ld.shared.u32 	%r3036, [%r18+18620];
	add.s32 	%r3037, %r3036, %r3035;
	min.s32 	%r3038, %r2986, %r3037;
	st.shared.u32 	[%r22+76], %r3038;
	ld.shared.u32 	%r3039, [%r13+244];
	ld.shared.u32 	%r3040, [%r18+18696];
	add.s32 	%r3041, %r3040, %r3039;
	min.s32 	%r3042, %r2990, %r3041;
	st.shared.u32 	[%r22+152], %r3042;
	ld.shared.u32 	%r3043, [%r13+244];
	ld.shared.u32 	%r3044, [%r18+18772];
	add.s32 	%r3045, %r3044, %r3043;
	min.s32 	%r3046, %r2994, %r3045;
	st.shared.u32 	[%r22+228], %r3046;
	ld.shared.u32 	%r3047, [%r13+6020];
	add.s32 	%r3048, %r3032, %r3047;
	min.s32 	%r3049, %r2997, %r3048;
	st.shared.u32 	[%r22+5776], %r3049;
	ld.shared.u32 	%r3050, [%r13+6020];
	add.s32 	%r3051, %r3036, %r3050;
	min.s32 	%r3052, %r3000, %r3051;
	st.shared.u32 	[%r22+5852], %r3052;
	ld.shared.u32 	%r3053, [%r13+6020];
	add.s32 	%r3054, %r3040, %r3053;
	min.s32 	%r3055, %r3003, %r3054;
	st.shared.u32 	[%r22+5928], %r3055;
	ld.shared.u32 	%r3056, [%r13+6020];
	add.s32 	%r3057, %r3044, %r3056;
	min.s32 	%r3058, %r3006, %r3057;
	st.shared.u32 	[%r22+6004], %r3058;
	ld.shared.u32 	%r3059, [%r13+11796];
	add.s32 	%r3060, %r3032, %r3059;
	min.s32 	%r3061, %r3009, %r3060;
	st.shared.u32 	[%r22+11552], %r3061;
	ld.shared.u32 	%r3062, [%r13+11796];
	add.s32 	%r3063, %r3036, %r3062;
	min.s32 	%r3064, %r3012, %r3063;
	st.shared.u32 	[%r22+11628], %r3064;
	ld.shared.u32 	%r3065, [%r13+11796];
	add.s32 	%r3066, %r3040, %r3065;
	min.s32 	%r3067, %r3015, %r3066;
	st.shared.u32 	[%r22+11704], %r3067;
	ld.shared.u32 	%r3068, [%r13+11796];
	add.s32 	%r3069, %r3044, %r3068;
	min.s32 	%r3070, %r3018, %r3069;
	st.shared.u32 	[%r22+11780], %r3070;
	ld.shared.u32 	%r3071, [%r13+17572];
	add.s32 	%r3072, %r3032, %r3071;
	min.s32 	%r3073, %r3021, %r3072;
	st.shared.u32 	[%r22+17328], %r3073;
	ld.shared.u32 	%r3074, [%r13+17572];
	add.s32 	%r3075, %r3036, %r3074;
	min.s32 	%r3076, %r3024, %r3075;
	st.shared.u32 	[%r22+17404], %r3076;
	ld.shared.u32 	%r3077, [%r13+17572];
	add.s32 	%r3078, %r3040, %r3077;
	min.s32 	%r3079, %r3027, %r3078;
	st.shared.u32 	[%r22+17480], %r3079;
	ld.shared.u32 	%r3080, [%r13+17572];
	add.s32 	%r3081, %r3044, %r3080;
	min.s32 	%r3082, %r3030, %r3081;
	st.shared.u32 	[%r22+17556], %r3082;
	ld.shared.u32 	%r3083, [%r13+248];
	ld.shared.u32 	%r3084, [%r18+18848];
	add.s32 	%r3085, %r3084, %r3083;
	min.s32 	%r3086, %r3034, %r3085;
	st.shared.u32 	[%r22], %r3086;
	ld.shared.u32 	%r3087, [%r13+248];
	ld.shared.u32 	%r3088, [%r18+18924];
	add.s32 	%r3089, %r3088, %r3087;
	min.s32 	%r3090, %r3038, %r3089;
	st.shared.u32 	[%r22+76], %r3090;
	ld.shared.u32 	%r3091, [%r13+248];
	ld.shared.u32 	%r3092, [%r18+19000];
	add.s32 	%r3093, %r3092, %r3091;
	min.s32 	%r3094, %r3042, %r3093;
	st.shared.u32 	[%r22+152], %r3094;
	ld.shared.u32 	%r3095, [%r13+248];
	ld.shared.u32 	%r3096, [%r18+19076];
	add.s32 	%r3097, %r3096, %r3095;
	min.s32 	%r3098, %r3046, %r3097;
	st.shared.u32 	[%r22+228], %r3098;
	ld.shared.u32 	%r3099, [%r13+6024];
	add.s32 	%r3100, %r3084, %r3099;
	min.s32 	%r3101, %r3049, %r3100;
	st.shared.u32 	[%r22+5776], %r3101;
	ld.shared.u32 	%r3102, [%r13+6024];
	add.s32 	%r3103, %r3088, %r3102;
	min.s32 	%r3104, %r3052, %r3103;
	st.shared.u32 	[%r22+5852], %r3104;
	ld.shared.u32 	%r3105, [%r13+6024];
	add.s32 	%r3106, %r3092, %r3105;
	min.s32 	%r3107, %r3055, %r3106;
	st.shared.u32 	[%r22+5928], %r3107;
	ld.shared.u32 	%r3108, [%r13+6024];
	add.s32 	%r3109, %r3096, %r3108;
	min.s32 	%r3110, %r3058, %r3109;
	st.shared.u32 	[%r22+6004], %r3110;
	ld.shared.u32 	%r3111, [%r13+11800];
	add.s32 	%r3112, %r3084, %r3111;
	min.s32 	%r3113, %r3061, %r3112;
	st.shared.u32 	[%r22+11552], %r3113;
	ld.shared.u32 	%r3114, [%r13+11800];
	add.s32 	%r3115, %r3088, %r3114;
	min.s32 	%r3116, %r3064, %r3115;
	st.shared.u32 	[%r22+11628], %r3116;
	ld.shared.u32 	%r3117, [%r13+11800];
	add.s32 	%r3118, %r3092, %r3117;
	min.s32 	%r3119, %r3067, %r3118;
	st.shared.u32 	[%r22+11704], %r3119;
	ld.shared.u32 	%r3120, [%r13+11800];
	add.s32 	%r3121, %r3096, %r3120;
	min.s32 	%r3122, %r3070, %r3121;
	st.shared.u32 	[%r22+11780], %r3122;
	ld.shared.u32 	%r3123, [%r13+17576];
	add.s32 	%r3124, %r3084, %r3123;
	min.s32 	%r3125, %r3073, %r3124;
	st.shared.u32 	[%r22+17328], %r3125;
	ld.shared.u32 	%r3126, [%r13+17576];
	add.s32 	%r3127, %r3088, %r3126;
	min.s32 	%r3128, %r3076, %r3127;
	st.shared.u32 	[%r22+17404], %r3128;
	ld.shared.u32 	%r3129, [%r13+17576];
	add.s32 	%r3130, %r3092, %r3129;
	min.s32 	%r3131, %r3079, %r3130;
	st.shared.u32 	[%r22+17480], %r3131;
	ld.shared.u32 	%r3132, [%r13+17576];
	add.s32 	%r3133, %r3096, %r3132;
	min.s32 	%r3134, %r3082, %r3133;
	st.shared.u32 	[%r22+17556], %r3134;
	ld.shared.u32 	%r3135, [%r13+252];
	ld.shared.u32 	%r3136, [%r18+19152];
	add.s32 	%r3137, %r3136, %r3135;
	min.s32 	%r3138, %r3086, %r3137;
	st.shared.u32 	[%r22], %r3138;
	ld.shared.u32 	%r3139, [%r13+252];
	ld.shared.u32 	%r3140, [%r18+19228];
	add.s32 	%r3141, %r3140, %r3139;
	min.s32 	%r3142, %r3090, %r3141;
	st.shared.u32 	[%r22+76], %r3142;
	ld.shared.u32 	%r3143, [%r13+252];
	ld.shared.u32 	%r3144, [%r18+19304];
	add.s32 	%r3145, %r3144, %r3143;
	min.s32 	%r3146, %r3094, %r3145;
	st.shared.u32 	[%r22+152], %r3146;
	ld.shared.u32 	%r3147, [%r13+252];
	ld.shared.u32 	%r3148, [%r18+19380];
	add.s32 	%r3149, %r3148, %r3147;
	min.s32 	%r3150, %r3098, %r3149;
	st.shared.u32 	[%r22+228], %r3150;
	ld.shared.u32 	%r3151, [%r13+6028];
	add.s32 	%r3152, %r3136, %r3151;
	min.s32 	%r3153, %r3101, %r3152;
	st.shared.u32 	[%r22+5776], %r3153;
	ld.shared.u32 	%r3154, [%r13+6028];
	add.s32 	%r3155, %r3140, %r3154;
	min.s32 	%r3156, %r3104, %r3155;
	st.shared.u32 	[%r22+5852], %r3156;
	ld.shared.u32 	%r3157, [%r13+6028];
	add.s32 	%r3158, %r3144, %r3157;
	min.s32 	%r3159, %r3107, %r3158;
	st.shared.u32 	[%r22+5928], %r3159;
	ld.shared.u32 	%r3160, [%r13+6028];
	add.s32 	%r3161, %r3148, %r3160;
	min.s32 	%r3162, %r3110, %r3161;
	st.shared.u32 	[%r22+6004], %r3162;
	ld.shared.u32 	%r3163, [%r13+11804];
	add.s32 	%r3164, %r3136, %r3163;
	min.s32 	%r3165, %r3113, %r3164;
	st.shared.u32 	[%r22+11552], %r3165;
	ld.shared.u32 	%r3166, [%r13+11804];
	add.s32 	%r3167, %r3140, %r3166;
	min.s32 	%r3168, %r3116, %r3167;
	st.shared.u32 	[%r22+11628], %r3168;
	ld.shared.u32 	%r3169, [%r13+11804];
	add.s32 	%r3170, %r3144, %r3169;
	min.s32 	%r3171, %r3119, %r3170;
	st.shared.u32 	[%r22+11704], %r3171;
	ld.shared.u32 	%r3172, [%r13+11804];
	add.s32 	%r3173, %r3148, %r3172;
	min.s32 	%r3174, %r3122, %r3173;
	st.shared.u32 	[%r22+11780], %r3174;
	ld.shared.u32 	%r3175, [%r13+17580];
	add.s32 	%r3176, %r3136, %r3175;
	min.s32 	%r3177, %r3125, %r3176;
	st.shared.u32 	[%r22+17328], %r3177;
	ld.shared.u32 	%r3178, [%r13+17580];
	add.s32 	%r3179, %r3140, %r3178;
	min.s32 	%r3180, %r3128, %r3179;
	st.shared.u32 	[%r22+17404], %r3180;
	ld.shared.u32 	%r3181, [%r13+17580];
	add.s32 	%r3182, %r3144, %r3181;
	min.s32 	%r3183, %r3131, %r3182;
	st.shared.u32 	[%r22+17480], %r3183;
	ld.shared.u32 	%r3184, [%r13+17580];
	add.s32 	%r3185, %r3148, %r3184;
	min.s32 	%r3186, %r3134, %r3185;
	st.shared.u32 	[%r22+17556], %r3186;
	ld.shared.u32 	%r3187, [%r13+256];
	ld.shared.u32 	%r3188, [%r18+19456];
	add.s32 	%r3189, %r3188, %r3187;
	min.s32 	%r3190, %r3138, %r3189;
	st.shared.u32 	[%r22], %r3190;
	ld.shared.u32 	%r3191, [%r13+256];
	ld.shared.u32 	%r3192, [%r18+19532];
	add.s32 	%r3193, %r3192, %r3191;
	min.s32 	%r3194, %r3142, %r3193;
	st.shared.u32 	[%r22+76], %r3194;
	ld.shared.u32 	%r3195, [%r13+256];
	ld.shared.u32 	%r3196, [%r18+19608];
	add.s32 	%r3197, %r3196, %r3195;
	min.s32 	%r3198, %r3146, %r3197;
	st.shared.u32 	[%r22+152], %r3198;
	ld.shared.u32 	%r3199, [%r13+256];
	ld.shared.u32 	%r3200, [%r18+19684];
	add.s32 	%r3201, %r3200, %r3199;
	min.s32 	%r3202, %r3150, %r3201;
	st.shared.u32 	[%r22+228], %r3202;
	ld.shared.u32 	%r3203, [%r13+6032];
	add.s32 	%r3204, %r3188, %r3203;
	min.s32 	%r3205, %r3153, %r3204;
	st.shared.u32 	[%r22+5776], %r3205;
	ld.shared.u32 	%r3206, [%r13+6032];
	add.s32 	%r3207, %r3192, %r3206;
	min.s32 	%r3208, %r3156, %r3207;
	st.shared.u32 	[%r22+5852], %r3208;
	ld.shared.u32 	%r3209, [%r13+6032];
	add.s32 	%r3210, %r3196, %r3209;
	min.s32 	%r3211, %r3159, %r3210;
	st.shared.u32 	[%r22+5928], %r3211;
	ld.shared.u32 	%r3212, [%r13+6032];
	add.s32 	%r3213, %r3200, %r3212;
	min.s32 	%r3214, %r3162, %r3213;
	st.shared.u32 	[%r22+6004], %r3214;
	ld.shared.u32 	%r3215, [%r13+11808];
	add.s32 	%r3216, %r3188, %r3215;
	min.s32 	%r3217, %r3165, %r3216;
	st.shared.u32 	[%r22+11552], %r3217;
	ld.shared.u32 	%r3218, [%r13+11808];
	add.s32 	%r3219, %r3192, %r3218;
	min.s32 	%r3220, %r3168, %r3219;
	st.shared.u32 	[%r22+11628], %r3220;
	ld.shared.u32 	%r3221, [%r13+11808];
	add.s32 	%r3222, %r3196, %r3221;
	min.s32 	%r3223, %r3171, %r3222;
	st.shared.u32 	[%r22+11704], %r3223;
	ld.shared.u32 	%r3224, [%r13+11808];
	add.s32 	%r3225, %r3200, %r3224;
	min.s32 	%r3226, %r3174, %r3225;
	st.shared.u32 	[%r22+11780], %r3226;
	ld.shared.u32 	%r3227, [%r13+17584];
	add.s32 	%r3228, %r3188, %r3227;
	min.s32 	%r3229, %r3177, %r3228;
	st.shared.u32 	[%r22+17328], %r3229;
	ld.shared.u32 	%r3230, [%r13+17584];
	add.s32 	%r3231, %r3192, %r3230;
	min.s32 	%r3232, %r3180, %r3231;
	st.shared.u32 	[%r22+17404], %r3232;
	ld.shared.u32 	%r3233, [%r13+17584];
	add.s32 	%r3234, %r3196, %r3233;
	min.s32 	%r3235, %r3183, %r3234;
	st.shared.u32 	[%r22+17480], %r3235;
	ld.shared.u32 	%r3236, [%r13+17584];
	add.s32 	%r3237, %r3200, %r3236;
	min.s32 	%r3238, %r3186, %r3237;
	st.shared.u32 	[%r22+17556], %r3238;
	ld.shared.u32 	%r3239, [%r13+260];
	ld.shared.u32 	%r3240, [%r18+19760];
	add.s32 	%r3241, %r3240, %r3239;
	min.s32 	%r3242, %r3190, %r3241;
	st.shared.u32 	[%r22], %r3242;
	ld.shared.u32 	%r3243, [%r13+260];
	ld.shared.u32 	%r3244, [%r18+19836];
	add.s32 	%r3245, %r3244, %r3243;
	min.s32 	%r3246, %r3194, %r3245;
	st.shared.u32 	[%r22+76], %r3246;
	ld.shared.u32 	%r3247, [%r13+260];
	ld.shared.u32 	%r3248, [%r18+19912];
	add.s32 	%r3249, %r3248, %r3247;
	min.s32 	%r3250, %r3198, %r3249;
	st.shared.u32 	[%r22+152], %r3250;
	ld.shared.u32 	%r3251, [%r13+260];
	ld.shared.u32 	%r3252, [%r18+19988];
	add.s32 	%r3253, %r3252, %r3251;
	min.s32 	%r3254, %r3202, %r3253;
	st.shared.u32 	[%r22+228], %r3254;
	ld.shared.u32 	%r3255, [%r13+6036];
	add.s32 	%r3256, %r3240, %r3255;
	min.s32 	%r3257, %r3205, %r3256;
	st.shared.u32 	[%r22+5776], %r3257;
	ld.shared.u32 	%r3258, [%r13+6036];
	add.s32 	%r3259, %r3244, %r3258;
	min.s32 	%r3260, %r3208, %r3259;
	st.shared.u32 	[%r22+5852], %r3260;
	ld.shared.u32 	%r3261, [%r13+6036];
	add.s32 	%r3262, %r3248, %r3261;
	min.s32 	%r3263, %r3211, %r3262;
	st.shared.u32 	[%r22+5928], %r3263;
	ld.shared.u32 	%r3264, [%r13+6036];
	add.s32 	%r3265, %r3252, %r3264;
	min.s32 	%r3266, %r3214, %r3265;
	st.shared.u32 	[%r22+6004], %r3266;
	ld.shared.u32 	%r3267, [%r13+11812];
	add.s32 	%r3268, %r3240, %r3267;
	min.s32 	%r3269, %r3217, %r3268;
	st.shared.u32 	[%r22+11552], %r3269;
	ld.shared.u32 	%r3270, [%r13+11812];
	add.s32 	%r3271, %r3244, %r3270;
	min.s32 	%r3272, %r3220, %r3271;
	st.shared.u32 	[%r22+11628], %r3272;
	ld.shared.u32 	%r3273, [%r13+11812];
	add.s32 	%r3274, %r3248, %r3273;
	min.s32 	%r3275, %r3223, %r3274;
	st.shared.u32 	[%r22+11704], %r3275;
	ld.shared.u32 	%r3276, [%r13+11812];
	add.s32 	%r3277, %r3252, %r3276;
	min.s32 	%r3278, %r3226, %r3277;
	st.shared.u32 	[%r22+11780], %r3278;
	ld.shared.u32 	%r3279, [%r13+17588];
	add.s32 	%r3280, %r3240, %r3279;
	min.s32 	%r3281, %r3229, %r3280;
	st.shared.u32 	[%r22+17328], %r3281;
	ld.shared.u32 	%r3282, [%r13+17588];
	add.s32 	%r3283, %r3244, %r3282;
	min.s32 	%r3284, %r3232, %r3283;
	st.shared.u32 	[%r22+17404], %r3284;
	ld.shared.u32 	%r3285, [%r13+17588];
	add.s32 	%r3286, %r3248, %r3285;
	min.s32 	%r3287, %r3235, %r3286;
	st.shared.u32 	[%r22+17480], %r3287;
	ld.shared.u32 	%r3288, [%r13+17588];
	add.s32 	%r3289, %r3252, %r3288;
	min.s32 	%r3290, %r3238, %r3289;
	st.shared.u32 	[%r22+17556], %r3290;
	ld.shared.u32 	%r3291, [%r13+264];
	ld.shared.u32 	%r3292, [%r18+20064];
	add.s32 	%r3293, %r3292, %r3291;
	min.s32 	%r3294, %r3242, %r3293;
	st.shared.u32 	[%r22], %r3294;
	ld.shared.u32 	%r3295, [%r13+264];
	ld.shared.u32 	%r3296, [%r18+20140];
	add.s32 	%r3297, %r3296, %r3295;
	min.s32 	%r3298, %r3246, %r3297;
	st.shared.u32 	[%r22+76], %r3298;
	ld.shared.u32 	%r3299, [%r13+264];
	ld.shared.u32 	%r3300, [%r18+20216];
	add.s32 	%r3301, %r3300, %r3299;
	min.s32 	%r3302, %r3250, %r3301;
	st.shared.u32 	[%r22+152], %r3302;
	ld.shared.u32 	%r3303, [%r13+264];
	ld.shared.u32 	%r3304, [%r18+20292];
	add.s32 	%r3305, %r3304, %r3303;
	min.s32 	%r3306, %r3254, %r3305;
	st.shared.u32 	[%r22+228], %r3306;
	ld.shared.u32 	%r3307, [%r13+6040];
	add.s32 	%r3308, %r3292, %r3307;
	min.s32 	%r3309, %r3257, %r3308;
	st.shared.u32 	[%r22+5776], %r3309;
	ld.shared.u32 	%r3310, [%r13+6040];
	add.s32 	%r3311, %r3296, %r3310;
	min.s32 	%r3312, %r3260, %r3311;
	st.shared.u32 	[%r22+5852], %r3312;
	ld.shared.u32 	%r3313, [%r13+6040];
	add.s32 	%r3314, %r3300, %r3313;
	min.s32 	%r3315, %r3263, %r3314;
	st.shared.u32 	[%r22+5928], %r3315;
	ld.shared.u32 	%r3316, [%r13+6040];
	add.s32 	%r3317, %r3304, %r3316;
	min.s32 	%r3318, %r3266, %r3317;
	st.shared.u32 	[%r22+6004], %r3318;
	ld.shared.u32 	%r3319, [%r13+11816];
	add.s32 	%r3320, %r3292, %r3319;
	min.s32 	%r3321, %r3269, %r3320;
	st.shared.u32 	[%r22+11552], %r3321;
	ld.shared.u32 	%r3322, [%r13+11816];
	add.s32 	%r3323, %r3296, %r3322;
	min.s32 	%r3324, %r3272, %r3323;
	st.shared.u32 	[%r22+11628], %r3324;
	ld.shared.u32 	%r3325, [%r13+11816];
	add.s32 	%r3326, %r3300, %r3325;
	min.s32 	%r3327, %r3275, %r3326;
	st.shared.u32 	[%r22+11704], %r3327;
	ld.shared.u32 	%r3328, [%r13+11816];
	add.s32 	%r3329, %r3304, %r3328;
	min.s32 	%r3330, %r3278, %r3329;
	st.shared.u32 	[%r22+11780], %r3330;
	ld.shared.u32 	%r3331, [%r13+17592];
	add.s32 	%r3332, %r3292, %r3331;
	min.s32 	%r3333, %r3281, %r3332;
	st.shared.u32 	[%r22+17328], %r3333;
	ld.shared.u32 	%r3334, [%r13+17592];
	add.s32 	%r3335, %r3296, %r3334;
	min.s32 	%r3336, %r3284, %r3335;
	st.shared.u32 	[%r22+17404], %r3336;
	ld.shared.u32 	%r3337, [%r13+17592];
	add.s32 	%r3338, %r3300, %r3337;
	min.s32 	%r3339, %r3287, %r3338;
	st.shared.u32 	[%r22+17480], %r3339;
	ld.shared.u32 	%r3340, [%r13+17592];
	add.s32 	%r3341, %r3304, %r3340;
	min.s32 	%r3342, %r3290, %r3341;
	st.shared.u32 	[%r22+17556], %r3342;
	ld.shared.u32 	%r3343, [%r13+268];
	ld.shared.u32 	%r3344, [%r18+20368];
	add.s32 	%r3345, %r3344, %r3343;
	min.s32 	%r3346, %r3294, %r3345;
	st.shared.u32 	[%r22], %r3346;
	ld.shared.u32 	%r3347, [%r13+268];
	ld.shared.u32 	%r3348, [%r18+20444];
	add.s32 	%r3349, %r3348, %r3347;
	min.s32 	%r3350, %r3298, %r3349;
	st.shared.u32 	[%r22+76], %r3350;
	ld.shared.u32 	%r3351, [%r13+268];
	ld.shared.u32 	%r3352, [%r18+20520];
	add.s32 	%r3353, %r3352, %r3351;
	min.s32 	%r3354, %r3302, %r3353;
	st.shared.u32 	[%r22+152], %r3354;
	ld.shared.u32 	%r3355, [%r13+268];
	ld.shared.u32 	%r3356, [%r18+20596];
	add.s32 	%r3357, %r3356, %r3355;
	min.s32 	%r3358, %r3306, %r3357;
	st.shared.u32 	[%r22+228], %r3358;
	ld.shared.u32 	%r3359, [%r13+6044];
	add.s32 	%r3360, %r3344, %r3359;
	min.s32 	%r3361, %r3309, %r3360;
	st.shared.u32 	[%r22+5776], %r3361;
	ld.shared.u32 	%r3362, [%r13+6044];
	add.s32 	%r3363, %r3348, %r3362;
	min.s32 	%r3364, %r3312, %r3363;
	st.shared.u32 	[%r22+5852], %r3364;
	ld.shared.u32 	%r3365, [%r13+6044];
	add.s32 	%r3366, %r3352, %r3365;
	min.s32 	%r3367, %r3315, %r3366;
	st.shared.u32 	[%r22+5928], %r3367;
	ld.shared.u32 	%r3368, [%r13+6044];
	add.s32 	%r3369, %r3356, %r3368;
	min.s32 	%r3370, %r3318, %r3369;
	st.shared.u32 	[%r22+6004], %r3370;
	ld.shared.u32 	%r3371, [%r13+11820];
	add.s32 	%r3372, %r3344, %r3371;
	min.s32 	%r3373, %r3321, %r3372;
	st.shared.u32 	[%r22+11552], %r3373;
	ld.shared.u32 	%r3374, [%r13+11820];
	add.s32 	%r3375, %r3348, %r3374;
	min.s32 	%r3376, %r3324, %r3375;
	st.shared.u32 	[%r22+11628], %r3376;
	ld.shared.u32 	%r3377, [%r13+11820];
	add.s32 	%r3378, %r3352, %r3377;
	min.s32 	%r3379, %r3327, %r3378;
	st.shared.u32 	[%r22+11704], %r3379;
	ld.shared.u32 	%r3380, [%r13+11820];
	add.s32 	%r3381, %r3356, %r3380;
	min.s32 	%r3382, %r3330, %r3381;
	st.shared.u32 	[%r22+11780], %r3382;
	ld.shared.u32 	%r3383, [%r13+17596];
	add.s32 	%r3384, %r3344, %r3383;
	min.s32 	%r3385, %r3333, %r3384;
	st.shared.u32 	[%r22+17328], %r3385;
	ld.shared.u32 	%r3386, [%r13+17596];
	add.s32 	%r3387, %r3348, %r3386;
	min.s32 	%r3388, %r3336, %r3387;
	st.shared.u32 	[%r22+17404], %r3388;
	ld.shared.u32 	%r3389, [%r13+17596];
	add.s32 	%r3390, %r3352, %r3389;
	min.s32 	%r3391, %r3339, %r3390;
	st.shared.u32 	[%r22+17480], %r3391;
	ld.shared.u32 	%r3392, [%r13+17596];
	add.s32 	%r3393, %r3356, %r3392;
	min.s32 	%r3394, %r3342, %r3393;
	st.shared.u32 	[%r22+17556], %r3394;
	ld.shared.u32 	%r3395, [%r13+272];
	ld.shared.u32 	%r3396, [%r18+20672];
	add.s32 	%r3397, %r3396, %r3395;
	min.s32 	%r3398, %r3346, %r3397;
	st.shared.u32 	[%r22], %r3398;
	ld.shared.u32 	%r3399, [%r13+272];
	ld.shared.u32 	%r3400, [%r18+20748];
	add.s32 	%r3401, %r3400, %r3399;
	min.s32 	%r3402, %r3350, %r3401;
	st.shared.u32 	[%r22+76], %r3402;
	ld.shared.u32 	%r3403, [%r13+272];
	ld.shared.u32 	%r3404, [%r18+20824];
	add.s32 	%r3405, %r3404, %r3403;
	min.s32 	%r3406, %r3354, %r3405;
	st.shared.u32 	[%r22+152], %r3406;
	ld.shared.u32 	%r3407, [%r13+272];
	ld.shared.u32 	%r3408, [%r18+20900];
	add.s32 	%r3409, %r3408, %r3407;
	min.s32 	%r3410, %r3358, %r3409;
	st.shared.u32 	[%r22+228], %r3410;
	ld.shared.u32 	%r3411, [%r13+6048];
	add.s32 	%r3412, %r3396, %r3411;
	min.s32 	%r3413, %r3361, %r3412;
	st.shared.u32 	[%r22+5776], %r3413;
	ld.shared.u32 	%r3414, [%r13+6048];
	add.s32 	%r3415, %r3400, %r3414;
	min.s32 	%r3416, %r3364, %r3415;
	st.shared.u32 	[%r22+5852], %r3416;
	ld.shared.u32 	%r3417, [%r13+6048];
	add.s32 	%r3418, %r3404, %r3417;
	min.s32 	%r3419, %r3367, %r3418;
	st.shared.u32 	[%r22+5928], %r3419;
	ld.shared.u32 	%r3420, [%r13+6048];
	add.s32 	%r3421, %r3408, %r3420;
	min.s32 	%r3422, %r3370, %r3421;
	st.shared.u32 	[%r22+6004], %r3422;
	ld.shared.u32 	%r3423, [%r13+11824];
	add.s32 	%r3424, %r3396, %r3423;
	min.s32 	%r3425, %r3373, %r3424;
	st.shared.u32 	[%r22+11552], %r3425;
	ld.shared.u32 	%r3426, [%r13+11824];
	add.s32 	%r3427, %r3400, %r3426;
	min.s32 	%r3428, %r3376, %r3427;
	st.shared.u32 	[%r22+11628], %r3428;
	ld.shared.u32 	%r3429, [%r13+11824];
	add.s32 	%r3430, %r3404, %r3429;
	min.s32 	%r3431, %r3379, %r3430;
	st.shared.u32 	[%r22+11704], %r3431;
	ld.shared.u32 	%r3432, [%r13+11824];
	add.s32 	%r3433, %r3408, %r3432;
	min.s32 	%r3434, %r3382, %r3433;
	st.shared.u32 	[%r22+11780], %r3434;
	ld.shared.u32 	%r3435, [%r13+17600];
	add.s32 	%r3436, %r3396, %r3435;
	min.s32 	%r3437, %r3385, %r3436;
	st.shared.u32 	[%r22+17328], %r3437;
	ld.shared.u32 	%r3438, [%r13+17600];
	add.s32 	%r3439, %r3400, %r3438;
	min.s32 	%r3440, %r3388, %r3439;
	st.shared.u32 	[%r22+17404], %r3440;
	ld.shared.u32 	%r3441, [%r13+17600];
	add.s32 	%r3442, %r3404, %r3441;
	min.s32 	%r3443, %r3391, %r3442;
	st.shared.u32 	[%r22+17480], %r3443;
	ld.shared.u32 	%r3444, [%r13+17600];
	add.s32 	%r3445, %r3408, %r3444;
	min.s32 	%r3446, %r3394, %r3445;
	st.shared.u32 	[%r22+17556], %r3446;
	ld.shared.u32 	%r3447, [%r13+276];
	ld.shared.u32 	%r3448, [%r18+20976];
	add.s32 	%r3449, %r3448, %r3447;
	min.s32 	%r3450, %r3398, %r3449;
	st.shared.u32 	[%r22], %r3450;
	ld.shared.u32 	%r3451, [%r13+276];
	ld.shared.u32 	%r3452, [%r18+21052];
	add.s32 	%r3453, %r3452, %r3451;
	min.s32 	%r3454, %r3402, %r3453;
	st.shared.u32 	[%r22+76], %r3454;
	ld.shared.u32 	%r3455, [%r13+276];
	ld.shared.u32 	%r3456, [%r18+21128];
	add.s32 	%r3457, %r3456, %r3455;
	min.s32 	%r3458, %r3406, %r3457;
	st.shared.u32 	[%r22+152], %r3458;
	ld.shared.u32 	%r3459, [%r13+276];
	ld.shared.u32 	%r3460, [%r18+21204];
	add.s32 	%r3461, %r3460, %r3459;
	min.s32 	%r3462, %r3410, %r3461;
	st.shared.u32 	[%r22+228], %r3462;
	ld.shared.u32 	%r3463, [%r13+6052];
	add.s32 	%r3464, %r3448, %r3463;
	min.s32 	%r3465, %r3413, %r3464;
	st.shared.u32 	[%r22+5776], %r3465;
	ld.shared.u32 	%r3466, [%r13+6052];
	add.s32 	%r3467, %r3452, %r3466;
	min.s32 	%r3468, %r3416, %r3467;
	st.shared.u32 	[%r22+5852], %r3468;
	ld.shared.u32 	%r3469, [%r13+6052];
	add.s32 	%r3470, %r3456, %r3469;
	min.s32 	%r3471, %r3419, %r3470;
	st.shared.u32 	[%r22+5928], %r3471;
	ld.shared.u32 	%r3472, [%r13+6052];
	add.s32 	%r3473, %r3460, %r3472;
	min.s32 	%r3474, %r3422, %r3473;
	st.shared.u32 	[%r22+6004], %r3474;
	ld.shared.u32 	%r3475, [%r13+11828];
	add.s32 	%r3476, %r3448, %r3475;
	min.s32 	%r3477, %r3425, %r3476;
	st.shared.u32 	[%r22+11552], %r3477;
	ld.shared.u32 	%r3478, [%r13+11828];
	add.s32 	%r3479, %r3452, %r3478;
	min.s32 	%r3480, %r3428, %r3479;
	st.shared.u32 	[%r22+11628], %r3480;
	ld.shared.u32 	%r3481, [%r13+11828];
	add.s32 	%r3482, %r3456, %r3481;
	min.s32 	%r3483, %r3431, %r3482;
	st.shared.u32 	[%r22+11704], %r3483;
	ld.shared.u32 	%r3484, [%r13+11828];
	add.s32 	%r3485, %r3460, %r3484;
	min.s32 	%r3486, %r3434, %r3485;
	st.shared.u32 	[%r22+11780], %r3486;
	ld.shared.u32 	%r3487, [%r13+17604];
	add.s32 	%r3488, %r3448, %r3487;
	min.s32 	%r3489, %r3437, %r3488;
	st.shared.u32 	[%r22+17328], %r3489;
	ld.shared.u32 	%r3490, [%r13+17604];
	add.s32 	%r3491, %r3452, %r3490;
	min.s32 	%r3492, %r3440, %r3491;
	st.shared.u32 	[%r22+17404], %r3492;
	ld.shared.u32 	%r3493, [%r13+17604];
	add.s32 	%r3494, %r3456, %r3493;
	min.s32 	%r3495, %r3443, %r3494;
	st.shared.u32 	[%r22+17480], %r3495;
	ld.shared.u32 	%r3496, [%r13+17604];
	add.s32 	%r3497, %r3460, %r3496;
	min.s32 	%r3498, %r3446, %r3497;
	st.shared.u32 	[%r22+17556], %r3498;
	ld.shared.u32 	%r3499, [%r13+280];
	ld.shared.u32 	%r3500, [%r18+21280];
	add.s32 	%r3501, %r3500, %r3499;
	min.s32 	%r3502, %r3450, %r3501;
	st.shared.u32 	[%r22], %r3502;
	ld.shared.u32 	%r3503, [%r13+280];
	ld.shared.u32 	%r3504, [%r18+21356];
	add.s32 	%r3505, %r3504, %r3503;
	min.s32 	%r3506, %r3454, %r3505;
	st.shared.u32 	[%r22+76], %r3506;
	ld.shared.u32 	%r3507, [%r13+280];
	ld.shared.u32 	%r3508, [%r18+21432];
	add.s32 	%r3509, %r3508, %r3507;
	min.s32 	%r3510, %r3458, %r3509;
	st.shared.u32 	[%r22+152], %r3510;
	ld.shared.u32 	%r3511, [%r13+280];
	ld.shared.u32 	%r3512, [%r18+21508];
	add.s32 	%r3513, %r3512, %r3511;
	min.s32 	%r3514, %r3462, %r3513;
	st.shared.u32 	[%r22+228], %r3514;
	ld.shared.u32 	%r3515, [%r13+6056];
	add.s32 	%r3516, %r3500, %r3515;
	min.s32 	%r3517, %r3465, %r3516;
	st.shared.u32 	[%r22+5776], %r3517;
	ld.shared.u32 	%r3518, [%r13+6056];
	add.s32 	%r3519, %r3504, %r3518;
	min.s32 	%r3520, %r3468, %r3519;
	st.shared.u32 	[%r22+5852], %r3520;
	ld.shared.u32 	%r3521, [%r13+6056];
	add.s32 	%r3522, %r3508, %r3521;
	min.s32 	%r3523, %r3471, %r3522;
	st.shared.u32 	[%r22+5928], %r3523;
	ld.shared.u32 	%r3524, [%r13+6056];
	add.s32 	%r3525, %r3512, %r3524;
	min.s32 	%r3526, %r3474, %r3525;
	st.shared.u32 	[%r22+6004], %r3526;
	ld.shared.u32 	%r3527, [%r13+11832];
	add.s32 	%r3528, %r3500, %r3527;
	min.s32 	%r3529, %r3477, %r3528;
	st.shared.u32 	[%r22+11552], %r3529;
	ld.shared.u32 	%r3530, [%r13+11832];
	add.s32 	%r3531, %r3504, %r3530;
	min.s32 	%r3532, %r3480, %r3531;
	st.shared.u32 	[%r22+11628], %r3532;
	ld.shared.u32 	%r3533, [%r13+11832];
	add.s32 	%r3534, %r3508, %r3533;
	min.s32 	%r3535, %r3483, %r3534;
	st.shared.u32 	[%r22+11704], %r3535;
	ld.shared.u32 	%r3536, [%r13+11832];
	add.s32 	%r3537, %r3512, %r3536;
	min.s32 	%r3538, %r3486, %r3537;
	st.shared.u32 	[%r22+11780], %r3538;
	ld.shared.u32 	%r3539, [%r13+17608];
	add.s32 	%r3540, %r3500, %r3539;
	min.s32 	%r3541, %r3489, %r3540;
	st.shared.u32 	[%r22+17328], %r3541;
	ld.shared.u32 	%r3542, [%r13+17608];
	add.s32 	%r3543, %r3504, %r3542;
	min.s32 	%r3544, %r3492, %r3543;
	st.shared.u32 	[%r22+17404], %r3544;
	ld.shared.u32 	%r3545, [%r13+17608];
	add.s32 	%r3546, %r3508, %r3545;
	min.s32 	%r3547, %r3495, %r3546;
	st.shared.u32 	[%r22+17480], %r3547;
	ld.shared.u32 	%r3548, [%r13+17608];
	add.s32 	%r3549, %r3512, %r3548;
	min.s32 	%r3550, %r3498, %r3549;
	st.shared.u32 	[%r22+17556], %r3550;
	ld.shared.u32 	%r3551, [%r13+284];
	ld.shared.u32 	%r3552, [%r18+21584];
	add.s32 	%r3553, %r3552, %r3551;
	min.s32 	%r3554, %r3502, %r3553;
	st.shared.u32 	[%r22], %r3554;
	ld.shared.u32 	%r3555, [%r13+284];
	ld.shared.u32 	%r3556, [%r18+21660];
	add.s32 	%r3557, %r3556, %r3555;
	min.s32 	%r3558, %r3506, %r3557;
	st.shared.u32 	[%r22+76], %r3558;
	ld.shared.u32 	%r3559, [%r13+284];
	ld.shared.u32 	%r3560, [%r18+21736];
	add.s32 	%r3561, %r3560, %r3559;
	min.s32 	%r3562, %r3510, %r3561;
	st.shared.u32 	[%r22+152], %r3562;
	ld.shared.u32 	%r3563, [%r13+284];
	ld.shared.u32 	%r3564, [%r18+21812];
	add.s32 	%r3565, %r3564, %r3563;
	min.s32 	%r3566, %r3514, %r3565;
	st.shared.u32 	[%r22+228], %r3566;
	ld.shared.u32 	%r3567, [%r13+6060];
	add.s32 	%r3568, %r3552, %r3567;
	min.s32 	%r3569, %r3517, %r3568;
	st.shared.u32 	[%r22+5776], %r3569;
	ld.shared.u32 	%r3570, [%r13+6060];
	add.s32 	%r3571, %r3556, %r3570;
	min.s32 	%r3572, %r3520, %r3571;
	st.shared.u32 	[%r22+5852], %r3572;
	ld.shared.u32 	%r3573, [%r13+6060];
	add.s32 	%r3574, %r3560, %r3573;
	min.s32 	%r3575, %r3523, %r3574;
	st.shared.u32 	[%r22+5928], %r3575;
	ld.shared.u32 	%r3576, [%r13+6060];
	add.s32 	%r3577, %r3564, %r3576;
	min.s32 	%r3578, %r3526, %r3577;
	st.shared.u32 	[%r22+6004], %r3578;
	ld.shared.u32 	%r3579, [%r13+11836];
	add.s32 	%r3580, %r3552, %r3579;
	min.s32 	%r3581, %r3529, %r3580;
	st.shared.u32 	[%r22+11552], %r3581;
	ld.shared.u32 	%r3582, [%r13+11836];
	add.s32 	%r3583, %r3556, %r3582;
	min.s32 	%r3584, %r3532, %r3583;
	st.shared.u32 	[%r22+11628], %r3584;
	ld.shared.u32 	%r3585, [%r13+11836];
	add.s32 	%r3586, %r3560, %r3585;
	min.s32 	%r3587, %r3535, %r3586;
	st.shared.u32 	[%r22+11704], %r3587;
	ld.shared.u32 	%r3588, [%r13+11836];
	add.s32 	%r3589, %r3564, %r3588;
	min.s32 	%r3590, %r3538, %r3589;
	st.shared.u32 	[%r22+11780], %r3590;
	ld.shared.u32 	%r3591, [%r13+17612];
	add.s32 	%r3592, %r3552, %r3591;
	min.s32 	%r3593, %r3541, %r3592;
	st.shared.u32 	[%r22+17328], %r3593;
	ld.shared.u32 	%r3594, [%r13+17612];
	add.s32 	%r3595, %r3556, %r3594;
	min.s32 	%r3596, %r3544, %r3595;
	st.shared.u32 	[%r22+17404], %r3596;
	ld.shared.u32 	%r3597, [%r13+17612];
	add.s32 	%r3598, %r3560, %r3597;
	min.s32 	%r3599, %r3547, %r3598;
	st.shared.u32 	[%r22+17480], %r3599;
	ld.shared.u32 	%r3600, [%r13+17612];
	add.s32 	%r3601, %r3564, %r3600;
	min.s32 	%r3602, %r3550, %r3601;
	st.shared.u32 	[%r22+17556], %r3602;
	ld.shared.u32 	%r3603, [%r13+288];
	ld.shared.u32 	%r3604, [%r18+21888];
	add.s32 	%r3605, %r3604, %r3603;
	min.s32 	%r3606, %r3554, %r3605;
	st.shared.u32 	[%r22], %r3606;
	ld.shared.u32 	%r3607, [%r13+288];
	ld.shared.u32 	%r3608, [%r18+21964];
	add.s32 	%r3609, %r3608, %r3607;
	min.s32 	%r3610, %r3558, %r3609;
	st.shared.u32 	[%r22+76], %r3610;
	ld.shared.u32 	%r3611, [%r13+288];
	ld.shared.u32 	%r3612, [%r18+22040];
	add.s32 	%r3613, %r3612, %r3611;
	min.s32 	%r3614, %r3562, %r3613;
	st.shared.u32 	[%r22+152], %r3614;
	ld.shared.u32 	%r3615, [%r13+288];
	ld.shared.u32 	%r3616, [%r18+22116];
	add.s32 	%r3617, %r3616, %r3615;
	min.s32 	%r3618, %r3566, %r3617;
	st.shared.u32 	[%r22+228], %r3618;
	ld.shared.u32 	%r3619, [%r13+6064];
	add.s32 	%r3620, %r3604, %r3619;
	min.s32 	%r3621, %r3569, %r3620;
	st.shared.u32 	[%r22+5776], %r3621;
	ld.shared.u32 	%r3622, [%r13+6064];
	add.s32 	%r3623, %r3608, %r3622;
	min.s32 	%r3624, %r3572, %r3623;
	st.shared.u32 	[%r22+5852], %r3624;
	ld.shared.u32 	%r3625, [%r13+6064];
	add.s32 	%r3626, %r3612, %r3625;
	min.s32 	%r3627, %r3575, %r3626;
	st.shared.u32 	[%r22+5928], %r3627;
	ld.shared.u32 	%r3628, [%r13+6064];
	add.s32 	%r3629, %r3616, %r3628;
	min.s32 	%r3630, %r3578, %r3629;
	st.shared.u32 	[%r22+6004], %r3630;
	ld.shared.u32 	%r3631, [%r13+11840];
	add.s32 	%r3632, %r3604, %r3631;
	min.s32 	%r3633, %r3581, %r3632;
	st.shared.u32 	[%r22+11552], %r3633;
	ld.shared.u32 	%r3634, [%r13+11840];
	add.s32 	%r3635, %r3608, %r3634;
	min.s32 	%r3636, %r3584, %r3635;
	st.shared.u32 	[%r22+11628], %r3636;
	ld.shared.u32 	%r3637, [%r13+11840];
	add.s32 	%r3638, %r3612, %r3637;
	min.s32 	%r3639, %r3587, %r3638;
	st.shared.u32 	[%r22+11704], %r3639;
	ld.shared.u32 	%r3640, [%r13+11840];
	add.s32 	%r3641, %r3616, %r3640;
	min.s32 	%r3642, %r3590, %r3641;
	st.shared.u32 	[%r22+11780], %r3642;
	ld.shared.u32 	%r3643, [%r13+17616];
	add.s32 	%r3644, %r3604, %r3643;
	min.s32 	%r3645, %r3593, %r3644;
	st.shared.u32 	[%r22+17328], %r3645;
	ld.shared.u32 	%r3646, [%r13+17616];
	add.s32 	%r3647, %r3608, %r3646;
	min.s32 	%r3648, %r3596, %r3647;
	st.shared.u32 	[%r22+17404], %r3648;
	ld.shared.u32 	%r3649, [%r13+17616];
	add.s32 	%r3650, %r3612, %r3649;
	min.s32 	%r3651, %r3599, %r3650;
	st.shared.u32 	[%r22+17480], %r3651;
	ld.shared.u32 	%r3652, [%r13+17616];
	add.s32 	%r3653, %r3616, %r3652;
	min.s32 	%r3654, %r3602, %r3653;
	st.shared.u32 	[%r22+17556], %r3654;
	ld.shared.u32 	%r3655, [%r13+292];
	ld.shared.u32 	%r3656, [%r18+22192];
	add.s32 	%r3657, %r3656, %r3655;
	min.s32 	%r3658, %r3606, %r3657;
	st.shared.u32 	[%r22], %r3658;
	ld.shared.u32 	%r3659, [%r13+292];
	ld.shared.u32 	%r3660, [%r18+22268];
	add.s32 	%r3661, %r3660, %r3659;
	min.s32 	%r3662, %r3610, %r3661;
	st.shared.u32 	[%r22+76], %r3662;
	ld.shared.u32 	%r3663, [%r13+292];
	ld.shared.u32 	%r3664, [%r18+22344];
	add.s32 	%r3665, %r3664, %r3663;
	min.s32 	%r3666, %r3614, %r3665;
	st.shared.u32 	[%r22+152], %r3666;
	ld.shared.u32 	%r3667, [%r13+292];
	ld.shared.u32 	%r3668, [%r18+22420];
	add.s32 	%r3669, %r3668, %r3667;
	min.s32 	%r3670, %r3618, %r3669;
	st.shared.u32 	[%r22+228], %r3670;
	ld.shared.u32 	%r3671, [%r13+6068];
	add.s32 	%r3672, %r3656, %r3671;
	min.s32 	%r3673, %r3621, %r3672;
	st.shared.u32 	[%r22+5776], %r3673;
	ld.shared.u32 	%r3674, [%r13+6068];
	add.s32 	%r3675, %r3660, %r3674;
	min.s32 	%r3676, %r3624, %r3675;
	st.shared.u32 	[%r22+5852], %r3676;
	ld.shared.u32 	%r3677, [%r13+6068];
	add.s32 	%r3678, %r3664, %r3677;
	min.s32 	%r3679, %r3627, %r3678;
	st.shared.u32 	[%r22+5928], %r3679;
	ld.shared.u32 	%r3680, [%r13+6068];
	add.s32 	%r3681, %r3668, %r3680;
	min.s32 	%r3682, %r3630, %r3681;
	st.shared.u32 	[%r22+6004], %r3682;
	ld.shared.u32 	%r3683, [%r13+11844];
	add.s32 	%r3684, %r3656, %r3683;
	min.s32 	%r3685, %r3633, %r3684;
	st.shared.u32 	[%r22+11552], %r3685;
	ld.shared.u32 	%r3686, [%r13+11844];
	add.s32 	%r3687, %r3660, %r3686;
	min.s32 	%r3688, %r3636, %r3687;
	st.shared.u32 	[%r22+11628], %r3688;
	ld.shared.u32 	%r3689, [%r13+11844];
	add.s32 	%r3690, %r3664, %r3689;
	min.s32 	%r3691, %r3639, %r3690;
	st.shared.u32 	[%r22+11704], %r3691;
	ld.shared.u32 	%r3692, [%r13+11844];
	add.s32 	%r3693, %r3668, %r3692;
	min.s32 	%r3694, %r3642, %r3693;
	st.shared.u32 	[%r22+11780], %r3694;
	ld.shared.u32 	%r3695, [%r13+17620];
	add.s32 	%r3696, %r3656, %r3695;
	min.s32 	%r3697, %r3645, %r3696;
	st.shared.u32 	[%r22+17328], %r3697;
	ld.shared.u32 	%r3698, [%r13+17620];
	add.s32 	%r3699, %r3660, %r3698;
	min.s32 	%r3700, %r3648, %r3699;
	st.shared.u32 	[%r22+17404], %r3700;
	ld.shared.u32 	%r3701, [%r13+17620];
	add.s32 	%r3702, %r3664, %r3701;
	min.s32 	%r3703, %r3651, %r3702;
	st.shared.u32 	[%r22+17480], %r3703;
	ld.shared.u32 	%r3704, [%r13+17620];
	add.s32 	%r3705, %r3668, %r3704;
	min.s32 	%r3706, %r3654, %r3705;
	st.shared.u32 	[%r22+17556], %r3706;
	ld.shared.u32 	%r3707, [%r13+296];
	ld.shared.u32 	%r3708, [%r18+22496];
	add.s32 	%r3709, %r3708, %r3707;
	min.s32 	%r3710, %r3658, %r3709;
	st.shared.u32 	[%r22], %r3710;
	ld.shared.u32 	%r3711, [%r13+296];
	ld.shared.u32 	%r3712, [%r18+22572];
	add.s32 	%r3713, %r3712, %r3711;
	min.s32 	%r3714, %r3662, %r3713;
	st.shared.u32 	[%r22+76], %r3714;
	ld.shared.u32 	%r3715, [%r13+296];
	ld.shared.u32 	%r3716, [%r18+22648];
	add.s32 	%r3717, %r3716, %r3715;
	min.s32 	%r3718, %r3666, %r3717;
	st.shared.u32 	[%r22+152], %r3718;
	ld.shared.u32 	%r3719, [%r13+296];
	ld.shared.u32 	%r3720, [%r18+22724];
	add.s32 	%r3721, %r3720, %r3719;
	min.s32 	%r3722, %r3670, %r3721;
	st.shared.u32 	[%r22+228], %r3722;
	ld.shared.u32 	%r3723, [%r13+6072];
	add.s32 	%r3724, %r3708, %r3723;
	min.s32 	%r3725, %r3673, %r3724;
	st.shared.u32 	[%r22+5776], %r3725;
	ld.shared.u32 	%r3726, [%r13+6072];
	add.s32 	%r3727, %r3712, %r3726;
	min.s32 	%r3728, %r3676, %r3727;
	st.shared.u32 	[%r22+5852], %r3728;
	ld.shared.u32 	%r3729, [%r13+6072];
	add.s32 	%r3730, %r3716, %r3729;
	min.s32 	%r3731, %r3679, %r3730;
	st.shared.u32 	[%r22+5928], %r3731;
	ld.shared.u32 	%r3732, [%r13+6072];
	add.s32 	%r3733, %r3720, %r3732;
	min.s32 	%r3734, %r3682, %r3733;
	st.shared.u32 	[%r22+6004], %r3734;
	ld.shared.u32 	%r3735, [%r13+11848];
	add.s32 	%r3736, %r3708, %r3735;
	min.s32 	%r3737, %r3685, %r3736;
	st.shared.u32 	[%r22+11552], %r3737;
	ld.shared.u32 	%r3738, [%r13+11848];
	add.s32 	%r3739, %r3712, %r3738;
	min.s32 	%r3740, %r3688, %r3739;
	st.shared.u32 	[%r22+11628], %r3740;
	ld.shared.u32 	%r3741, [%r13+11848];
	add.s32 	%r3742, %r3716, %r3741;
	min.s32 	%r3743, %r3691, %r3742;
	st.shared.u32 	[%r22+11704], %r3743;
	ld.shared.u32 	%r3744, [%r13+11848];
	add.s32 	%r3745, %r3720, %r3744;
	min.s32 	%r3746, %r3694, %r3745;
	st.shared.u32 	[%r22+11780], %r3746;
	ld.shared.u32 	%r3747, [%r13+17624];
	add.s32 	%r3748, %r3708, %r3747;
	min.s32 	%r3749, %r3697, %r3748;
	st.shared.u32 	[%r22+17328], %r3749;
	ld.shared.u32 	%r3750, [%r13+17624];
	add.s32 	%r3751, %r3712, %r3750;
	min.s32 	%r3752, %r3700, %r3751;
	st.shared.u32 	[%r22+17404], %r3752;
	ld.shared.u32 	%r3753, [%r13+17624];
	add.s32 	%r3754, %r3716, %r3753;
	min.s32 	%r3755, %r3703, %r3754;
	st.shared.u32 	[%r22+17480], %r3755;
	ld.shared.u32 	%r3756, [%r13+17624];
	add.s32 	%r3757, %r3720, %r3756;
	min.s32 	%r3758, %r3706, %r3757;
	st.shared.u32 	[%r22+17556], %r3758;
	ld.shared.u32 	%r3759, [%r13+300];
	ld.shared.u32 	%r3760, [%r18+22800];
	add.s32 	%r3761, %r3760, %r3759;
	min.s32 	%r3762, %r3710, %r3761;
	st.shared.u32 	[%r22], %r3762;
	ld.shared.u32 	%r3763, [%r13+300];
	ld.shared.u32 	%r3764, [%r18+22876];
	add.s32 	%r3765, %r3764, %r3763;
	min.s32 	%r3766, %r3714, %r3765;
	st.shared.u32 	[%r22+76], %r3766;
	ld.shared.u32 	%r3767, [%r13+300];
	ld.shared.u32 	%r3768, [%r18+22952];
	add.s32 	%r3769, %r3768, %r3767;
	min.s32 	%r3770, %r3718, %r3769;
	st.shared.u32 	[%r22+152], %r3770;
	ld.shared.u32 	%r3771, [%r13+300];
	ld.shared.u32 	%r3772, [%r18+23028];
	add.s32 	%r3773, %r3772, %r3771;
	min.s32 	%r3774, %r3722, %r3773;
	st.shared.u32 	[%r22+228], %r3774;
	ld.shared.u32 	%r3775, [%r13+6076];
	add.s32 	%r3776, %r3760, %r3775;
	min.s32 	%r3777, %r3725, %r3776;
	st.shared.u32 	[%r22+5776], %r3777;
	ld.shared.u32 	%r3778, [%r13+6076];
	add.s32 	%r3779, %r3764, %r3778;
	min.s32 	%r3780, %r3728, %r3779;
	st.shared.u32 	[%r22+5852], %r3780;
	ld.shared.u32 	%r3781, [%r13+6076];
	add.s32 	%r3782, %r3768, %r3781;
	min.s32 	%r3783, %r3731, %r3782;
	st.shared.u32 	[%r22+5928], %r3783;
	ld.shared.u32 	%r3784, [%r13+6076];
	add.s32 	%r3785, %r3772, %r3784;
	min.s32 	%r3786, %r3734, %r3785;
	st.shared.u32 	[%r22+6004], %r3786;
	ld.shared.u32 	%r3787, [%r13+11852];
	add.s32 	%r3788, %r3760, %r3787;
	min.s32 	%r3789, %r3737, %r3788;
	st.shared.u32 	[%r22+11552], %r3789;
	ld.shared.u32 	%r3790, [%r13+11852];
	add.s32 	%r3791, %r3764, %r3790;
	min.s32 	%r3792, %r3740, %r3791;
	st.shared.u32 	[%r22+11628], %r3792;
	ld.shared.u32 	%r3793, [%r13+11852];
	add.s32 	%r3794, %r3768, %r3793;
	min.s32 	%r3795, %r3743, %r3794;
	st.shared.u32 	[%r22+11704], %r3795;
	ld.shared.u32 	%r3796, [%r13+11852];
	add.s32 	%r3797, %r3772, %r3796;
	min.s32 	%r3798, %r3746, %r3797;
	st.shared.u32 	[%r22+11780], %r3798;
	ld.shared.u32 	%r3799, [%r13+17628];
	add.s32 	%r3800, %r3760, %r3799;
	min.s32 	%r3801, %r3749, %r3800;
	st.shared.u32 	[%r22+17328], %r3801;
	ld.shared.u32 	%r3802, [%r13+17628];
	add.s32 	%r3803, %r3764, %r3802;
	min.s32 	%r3804, %r3752, %r3803;
	st.shared.u32 	[%r22+17404], %r3804;
	ld.shared.u32 	%r3805, [%r13+17628];
	add.s32 	%r3806, %r3768, %r3805;
	min.s32 	%r3807, %r3755, %r3806;
	st.shared.u32 	[%r22+17480], %r3807;
	ld.shared.u32 	%r3808, [%r13+17628];
	add.s32 	%r3809, %r3772, %r3808;
	min.s32 	%r3810, %r3758, %r3809;
	st.shared.u32 	[%r22+17556], %r3810;
	st.global.u32 	[%rd6], %r3762;
	st.global.u32 	[%rd6+76], %r3766;
	st.global.u32 	[%rd6+152], %r3770;
	st.global.u32 	[%rd6+228], %r3774;
	st.global.u32 	[%rd10], %r3777;
	st.global.u32 	[%rd10+76], %r3780;
	st.global.u32 	[%rd10+152], %r3783;
	st.global.u32 	[%rd10+228], %r3786;
	st.global.u32 	[%rd14], %r3789;
	st.global.u32 	[%rd14+76], %r3792;
	st.global.u32 	[%rd14+152], %r3795;
	st.global.u32 	[%rd14+228], %r3798;
	st.global.u32 	[%rd18], %r3801;
	st.global.u32 	[%rd18+76], %r3804;
	st.global.u32 	[%rd18+152], %r3807;
	st.global.u32 	[%rd18+228], %r3810;
	ret;

}
	// .globl	_Z17phase2_col_kernelPiii
.visible .entry _Z17phase2_col_kernelPiii(
	.param .u64 .ptr .align 1 _Z17phase2_col_kernelPiii_param_0,
	.param .u32 _Z17phase2_col_kernelPiii_param_1,
	.param .u32 _Z17phase2_col_kernelPiii_param_2
)
{
	.reg .b32 	%r<3812>;
	.reg .b64 	%rd<19>;
	// demoted variable
	.shared .align 4 .b8 _ZZ17phase2_col_kernelPiiiE7s_pivot[23104];
	// demoted variable
	.shared .align 4 .b8 _ZZ17phase2_col_kernelPiiiE5s_col[23104];
	ld.param.u64 	%rd1, [_Z17phase2_col_kernelPiii_param_0];
	ld.param.u32 	%r1, [_Z17phase2_col_kernelPiii_param_1];
	ld.param.u32 	%r2, [_Z17phase2_col_kernelPiii_param_2];
	cvta.to.global.u64 	%rd2, %rd1;
	mul.lo.s32 	%r3, %r2, 76;
	mov.u32 	%r4, %tid.y;
	mov.u32 	%r5, %tid.x;
	mov.u32 	%r6, %ctaid.x;
	mul.lo.s32 	%r7, %r6, 76;
	add.s32 	%r8, %r4, %r3;
	mul.lo.s32 	%r9, %r8, %r1;
	add.s32 	%r10, %r9, %r3;
	add.s32 	%r11, %r9, %r7;
	mul.lo.s32 	%r12, %r4, 304;
	mov.u32 	%r13, _ZZ17phase2_col_kernelPiiiE5s_col;
	mov.u32 	%r14, _ZZ17phase2_col_kernelPiiiE7s_pivot;
	add.s32 	%r15, %r14, %r12;
	add.s32 	%r16, %r10, %r5;
	mul.wide.s32 	%rd3, %r16, 4;
	add.s64 	%rd4, %rd2, %rd3;
	ld.global.u32 	%r17, [%rd4];
	shl.b32 	%r18, %r5, 2;
	add.s32 	%r19, %r15, %r18;
	st.shared.u32 	[%r19], %r17;
	add.s32 	%r20, %r11, %r5;
	mul.wide.s32 	%rd5, %r20, 4;
	add.s64 	%rd6, %rd2, %rd5;
	ld.global.u32 	%r21, [%rd6];
	add.s32 	%r22, %r13, %r18;
	add.s32 	%r23, %r22, %r12;
	st.shared.u32 	[%r23], %r21;
	ld.global.u32 	%r24, [%rd4+76];
	st.shared.u32 	[%r19+76], %r24;
	ld.global.u32 	%r25, [%rd6+76];
	st.shared.u32 	[%r23+76], %r25;
	ld.global.u32 	%r26, [%rd4+152];
	st.shared.u32 	[%r19+152], %r26;
	ld.global.u32 	%r27, [%rd6+152];
	st.shared.u32 	[%r23+152], %r27;
	ld.global.u32 	%r28, [%rd4+228];
	st.shared.u32 	[%r19+228], %r28;
	ld.global.u32 	%r29, [%rd6+228];
	st.shared.u32 	[%r23+228], %r29;
	add.s32 	%r30, %r8, 19;
	mul.lo.s32 	%r31, %r30, %r1;
	add.s32 	%r32, %r31, %r3;
	add.s32 	%r33, %r31, %r7;
	add.s32 	%r34, %r32, %r5;
	mul.wide.s32 	%rd7, %r34, 4;
	add.s64 	%rd8, %rd2, %rd7;
	ld.global.u32 	%r35, [%rd8];
	st.shared.u32 	[%r19+5776], %r35;
	add.s32 	%r36, %r33, %r5;
	mul.wide.s32 	%rd9, %r36, 4;
	add.s64 	%rd10, %rd2, %rd9;
	ld.global.u32 	%r37, [%rd10];
	st.shared.u32 	[%r23+5776], %r37;
	ld.global.u32 	%r38, [%rd8+76];
	st.shared.u32 	[%r19+5852], %r38;
	ld.global.u32 	%r39, [%rd10+76];
	st.shared.u32 	[%r23+5852], %r39;
	ld.global.u32 	%r40, [%rd8+152];
	st.shared.u32 	[%r19+5928], %r40;
	ld.global.u32 	%r41, [%rd10+152];
	st.shared.u32 	[%r23+5928], %r41;
	ld.global.u32 	%r42, [%rd8+228];
	st.shared.u32 	[%r19+6004], %r42;
	ld.global.u32 	%r43, [%rd10+228];
	st.shared.u32 	[%r23+6004], %r43;
	add.s32 	%r44, %r8, 38;
	mul.lo.s32 	%r45, %r44, %r1;
	add.s32 	%r46, %r45, %r3;
	add.s32 	%r47, %r45, %r7;
	add.s32 	%r48, %r46, %r5;
	mul.wide.s32 	%rd11, %r48, 4;
	add.s64 	%rd12, %rd2, %rd11;
	ld.global.u32 	%r49, [%rd12];
	st.shared.u32 	[%r19+11552], %r49;
	add.s32 	%r50, %r47, %r5;
	mul.wide.s32 	%rd13, %r50, 4;
	add.s64 	%rd14, %rd2, %rd13;
	ld.global.u32 	%r51, [%rd14];
	st.shared.u32 	[%r23+11552], %r51;
	ld.global.u32 	%r52, [%rd12+76];
	st.shared.u32 	[%r19+11628], %r52;
	ld.global.u32 	%r53, [%rd14+76];
	st.shared.u32 	[%r23+11628], %r53;
	ld.global.u32 	%r54, [%rd12+152];
	st.shared.u32 	[%r19+11704], %r54;
	ld.global.u32 	%r55, [%rd14+152];
	st.shared.u32 	[%r23+11704], %r55;
	ld.global.u32 	%r56, [%rd12+228];
	st.shared.u32 	[%r19+11780], %r56;
	ld.global.u32 	%r57, [%rd14+228];
	st.shared.u32 	[%r23+11780], %r57;
	add.s32 	%r58, %r8, 57;
	mul.lo.s32 	%r59, %r58, %r1;
	add.s32 	%r60, %r59, %r3;
	add.s32 	%r61, %r59, %r7;
	add.s32 	%r62, %r60, %r5;
	mul.wide.s32 	%rd15, %r62, 4;
	add.s64 	%rd16, %rd2, %rd15;
	ld.global.u32 	%r63, [%rd16];
	st.shared.u32 	[%r19+17328], %r63;
	add.s32 	%r64, %r61, %r5;
	mul.wide.s32 	%rd17, %r64, 4;
	add.s64 	%rd18, %rd2, %rd17;
	ld.global.u32 	%r65, [%rd18];
	st.shared.u32 	[%r23+17328], %r65;
	ld.global.u32 	%r66, [%rd16+76];
	st.shared.u32 	[%r19+17404], %r66;
	ld.global.u32 	%r67, [%rd18+76];
	st.shared.u32 	[%r23+17404], %r67;
	ld.global.u32 	%r68, [%rd16+152];
	st.shared.u32 	[%r19+17480], %r68;
	ld.global.u32 	%r69, [%rd18+152];
	st.shared.u32 	[%r23+17480], %r69;
	ld.global.u32 	%r70, [%rd16+228];
	st.shared.u32 	[%r19+17556], %r70;
	ld.global.u32 	%r71, [%rd18+228];
	st.shared.u32 	[%r23+17556], %r71;
	bar.sync 	0;
	ld.shared.u32 	%r72, [%r15];
	ld.shared.u32 	%r73, [%r23];
	ld.shared.u32 	%r74, [%r22];
	add.s32 	%r75, %r74, %r72;
	min.s32 	%r76, %r73, %r75;
	st.shared.u32 	[%r23], %r76;
	ld.shared.u32 	%r77, [%r23+76];
	ld.shared.u32 	%r78, [%r22+76];
	add.s32 	%r79, %r78, %r72;
	min.s32 	%r80, %r77, %r79;
	st.shared.u32 	[%r23+76], %r80;
	ld.shared.u32 	%r81, [%r23+152];
	ld.shared.u32 	%r82, [%r22+152];
	add.s32 	%r83, %r82, %r72;
	min.s32 	%r84, %r81, %r83;
	st.shared.u32 	[%r23+152], %r84;
	ld.shared.u32 	%r85, [%r23+228];
	ld.shared.u32 	%r86, [%r22+228];
	add.s32 	%r87, %r86, %r72;
	min.s32 	%r88, %r85, %r87;
	st.shared.u32 	[%r23+228], %r88;
	ld.shared.u32 	%r89, [%r15+5776];
	ld.shared.u32 	%r90, [%r23+5776];
	ld.shared.u32 	%r91, [%r22];
	add.s32 	%r92, %r91, %r89;
	min.s32 	%r93, %r90, %r92;
	ld.shared.u32 	%r94, [%r23+5852];
	ld.shared.u32 	%r95, [%r22+76];
	add.s32 	%r96, %r95, %r89;
	min.s32 	%r97, %r94, %r96;
	ld.shared.u32 	%r98, [%r23+5928];
	ld.shared.u32 	%r99, [%r22+152];
	add.s32 	%r100, %r99, %r89;
	min.s32 	%r101, %r98, %r100;
	ld.shared.u32 	%r102, [%r23+6004];
	ld.shared.u32 	%r103, [%r22+228];
	add.s32 	%r104, %r103, %r89;
	min.s32 	%r105, %r102, %r104;
	ld.shared.u32 	%r106, [%r15+11552];
	ld.shared.u32 	%r107, [%r23+11552];
	add.s32 	%r108, %r91, %r106;
	min.s32 	%r109, %r107, %r108;
	ld.shared.u32 	%r110, [%r23+11628];
	add.s32 	%r111, %r95, %r106;
	min.s32 	%r112, %r110, %r111;
	ld.shared.u32 	%r113, [%r23+11704];
	add.s32 	%r114, %r99, %r106;
	min.s32 	%r115, %r113, %r114;
	ld.shared.u32 	%r116, [%r23+11780];
	add.s32 	%r117, %r103, %r106;
	min.s32 	%r118, %r116, %r117;
	ld.shared.u32 	%r119, [%r15+17328];
	ld.shared.u32 	%r120, [%r23+17328];
	add.s32 	%r121, %r91, %r119;
	min.s32 	%r122, %r120, %r121;
	ld.shared.u32 	%r123, [%r23+17404];
	add.s32 	%r124, %r95, %r119;
	min.s32 	%r125, %r123, %r124;
	ld.shared.u32 	%r126, [%r23+17480];
	add.s32 	%r127, %r99, %r119;
	min.s32 	%r128, %r126, %r127;
	ld.shared.u32 	%r129, [%r23+17556];
	add.s32 	%r130, %r103, %r119;
	min.s32 	%r131, %r129, %r130;
	ld.shared.u32 	%r132, [%r15+4];
	ld.shared.u32 	%r133, [%r22+304];
	add.s32 	%r134, %r133, %r132;
	min.s32 	%r135, %r76, %r134;
	st.shared.u32 	[%r23], %r135;
	ld.shared.u32 	%r136, [%r22+380];
	add.s32 	%r137, %r136, %r132;
	min.s32 	%r138, %r80, %r137;
	st.shared.u32 	[%r23+76], %r138;
	ld.shared.u32 	%r139, [%r22+456];
	add.s32 	%r140, %r139, %r132;
	min.s32 	%r141, %r84, %r140;
	st.shared.u32 	[%r23+152], %r141;
	ld.shared.u32 	%r142, [%r22+532];
	add.s32 	%r143, %r142, %r132;
	min.s32 	%r144, %r88, %r143;
	st.shared.u32 	[%r23+228], %r144;
	ld.shared.u32 	%r145, [%r15+5780];
	ld.shared.u32 	%r146, [%r22+304];
	add.s32 	%r147, %r146, %r145;
	min.s32 	%r148, %r93, %r147;
	ld.shared.u32 	%r149, [%r22+380];
	add.s32 	%r150, %r149, %r145;
	min.s32 	%r151, %r97, %r150;
	ld.shared.u32 	%r152, [%r22+456];
	add.s32 	%r153, %r152, %r145;
	min.s32 	%r154, %r101, %r153;
	ld.shared.u32 	%r155, [%r22+532];
	add.s32 	%r156, %r155, %r145;
	min.s32 	%r157, %r105, %r156;
	ld.shared.u32 	%r158, [%r15+11556];
	add.s32 	%r159, %r146, %r158;
	min.s32 	%r160, %r109, %r159;
	add.s32 	%r161, %r149, %r158;
	min.s32 	%r162, %r112, %r161;
	add.s32 	%r163, %r152, %r158;
	min.s32 	%r164, %r115, %r163;
	add.s32 	%r165, %r155, %r158;
	min.s32 	%r166, %r118, %r165;
	ld.shared.u32 	%r167, [%r15+17332];
	add.s32 	%r168, %r146, %r167;
	min.s32 	%r169, %r122, %r168;
	add.s32 	%r170, %r149, %r167;
	min.s32 	%r171, %r125, %r170;
	add.s32 	%r172, %r152, %r167;
	min.s32 	%r173, %r128, %r172;
	add.s32 	%r174, %r155, %r167;
	min.s32 	%r175, %r131, %r174;
	ld.shared.u32 	%r176, [%r15+8];
	ld.shared.u32 	%r177, [%r22+608];
	add.s32 	%r178, %r177, %r176;
	min.s32 	%r179, %r135, %r178;
	st.shared.u32 	[%r23], %r179;
	ld.shared.u32 	%r180, [%r22+684];
	add.s32 	%r181, %r180, %r176;
	min.s32 	%r182, %r138, %r181;
	st.shared.u32 	[%r23+76], %r182;
	ld.shared.u32 	%r183, [%r22+760];
	add.s32 	%r184, %r183, %r176;
	min.s32 	%r185, %r141, %r184;
	st.shared.u32 	[%r23+152], %r185;
	ld.shared.u32 	%r186, [%r22+836];
	add.s32 	%r187, %r186, %r176;
	min.s32 	%r188, %r144, %r187;
	st.shared.u32 	[%r23+228], %r188;
	ld.shared.u32 	%r189, [%r15+5784];
	ld.shared.u32 	%r190, [%r22+608];
	add.s32 	%r191, %r190, %r189;
	min.s32 	%r192, %r148, %r191;
	ld.shared.u32 	%r193, [%r22+684];
	add.s32 	%r194, %r193, %r189;
	min.s32 	%r195, %r151, %r194;
	ld.shared.u32 	%r196, [%r22+760];
	add.s32 	%r197, %r196, %r189;
	min.s32 	%r198, %r154, %r197;
	ld.shared.u32 	%r199, [%r22+836];
	add.s32 	%r200, %r199, %r189;
	min.s32 	%r201, %r157, %r200;
	ld.shared.u32 	%r202, [%r15+11560];
	add.s32 	%r203, %r190, %r202;
	min.s32 	%r204, %r160, %r203;
	add.s32 	%r205, %r193, %r202;
	min.s32 	%r206, %r162, %r205;
	add.s32 	%r207, %r196, %r202;
	min.s32 	%r208, %r164, %r207;
	add.s32 	%r209, %r199, %r202;
	min.s32 	%r210, %r166, %r209;
	ld.shared.u32 	%r211, [%r15+17336];
	add.s32 	%r212, %r190, %r211;
	min.s32 	%r213, %r169, %r212;
	add.s32 	%r214, %r193, %r211;
	min.s32 	%r215, %r171, %r214;
	add.s32 	%r216, %r196, %r211;
	min.s32 	%r217, %r173, %r216;
	add.s32 	%r218, %r199, %r211;
	min.s32 	%r219, %r175, %r218;
	ld.shared.u32 	%r220, [%r15+12];
	ld.shared.u32 	%r221, [%r22+912];
	add.s32 	%r222, %r221, %r220;
	min.s32 	%r223, %r179, %r222;
	st.shared.u32 	[%r23], %r223;
	ld.shared.u32 	%r224, [%r22+988];
	add.s32 	%r225, %r224, %r220;
	min.s32 	%r226, %r182, %r225;
	st.shared.u32 	[%r23+76], %r226;
	ld.shared.u32 	%r227, [%r22+1064];
	add.s32 	%r228, %r227, %r220;
	min.s32 	%r229, %r185, %r228;
	st.shared.u32 	[%r23+152], %r229;
	ld.shared.u32 	%r230, [%r22+1140];
	add.s32 	%r231, %r230, %r220;
	min.s32 	%r232, %r188, %r231;
	st.shared.u32 	[%r23+228], %r232;
	ld.shared.u32 	%r233, [%r15+5788];
	ld.shared.u32 	%r234, [%r22+912];
	add.s32 	%r235, %r234, %r233;
	min.s32 	%r236, %r192, %r235;
	ld.shared.u32 	%r237, [%r22+988];
	add.s32 	%r238, %r237, %r233;
	min.s32 	%r239, %r195, %r238;
	ld.shared.u32 	%r240, [%r22+1064];
	add.s32 	%r241, %r240, %r233;
	min.s32 	%r242, %r198, %r241;
	ld.shared.u32 	%r243, [%r22+1140];
	add.s32 	%r244, %r243, %r233;
	min.s32 	%r245, %r201, %r244;
	ld.shared.u32 	%r246, [%r15+11564];
	add.s32 	%r247, %r234, %r246;
	min.s32 	%r248, %r204, %r247;
	add.s32 	%r249, %r237, %r246;
	min.s32 	%r250, %r206, %r249;
	add.s32 	%r251, %r240, %r246;
	min.s32 	%r252, %r208, %r251;
	add.s32 	%r253, %r243, %r246;
	min.s32 	%r254, %r210, %r253;
	ld.shared.u32 	%r255, [%r15+17340];
	add.s32 	%r256, %r234, %r255;
	min.s32 	%r257, %r213, %r256;
	add.s32 	%r258, %r237, %r255;
	min.s32 	%r259, %r215, %r258;
	add.s32 	%r260, %r240, %r255;
	min.s32 	%r261, %r217, %r260;
	add.s32 	%r262, %r243, %r255;
	min.s32 	%r263, %r219, %r262;
	ld.shared.u32 	%r264, [%r15+16];
	ld.shared.u32 	%r265, [%r22+1216];
	add.s32 	%r266, %r265, %r264;
	min.s32 	%r267, %r223, %r266;
	st.shared.u32 	[%r23], %r267;
	ld.shared.u32 	%r268, [%r22+1292];
	add.s32 	%r269, %r268, %r264;
	min.s32 	%r270, %r226, %r269;
	st.shared.u32 	[%r23+76], %r270;
	ld.shared.u32 	%r271, [%r22+1368];
	add.s32 	%r272, %r271, %r264;
	min.s32 	%r273, %r229, %r272;
	st.shared.u32 	[%r23+152], %r273;
	ld.shared.u32 	%r274, [%r22+1444];
	add.s32 	%r275, %r274, %r264;
	min.s32 	%r276, %r232, %r275;
	st.shared.u32 	[%r23+228], %r276;
	ld.shared.u32 	%r277, [%r15+5792];
	ld.shared.u32 	%r278, [%r22+1216];
	add.s32 	%r279, %r278, %r277;
	min.s32 	%r280, %r236, %r279;
	ld.shared.u32 	%r281, [%r22+1292];
	add.s32 	%r282, %r281, %r277;
	min.s32 	%r283, %r239, %r282;
	ld.shared.u32 	%r284, [%r22+1368];
	add.s32 	%r285, %r284, %r277;
	min.s32 	%r286, %r242, %r285;
	ld.shared.u32 	%r287, [%r22+1444];
	add.s32 	%r288, %r287, %r277;
	min.s32 	%r289, %r245, %r288;
	ld.shared.u32 	%r290, [%r15+11568];
	add.s32 	%r291, %r278, %r290;
	min.s32 	%r292, %r248, %r291;
	add.s32 	%r293, %r281, %r290;
	min.s32 	%r294, %r250, %r293;
	add.s32 	%r295, %r284, %r290;
	min.s32 	%r296, %r252, %r295;
	add.s32 	%r297, %r287, %r290;
	min.s32 	%r298, %r254, %r297;
	ld.shared.u32 	%r299, [%r15+17344];
	add.s32 	%r300, %r278, %r299;
	min.s32 	%r301, %r257, %r300;
	add.s32 	%r302, %r281, %r299;
	min.s32 	%r303, %r259, %r302;
	add.s32 	%r304, %r284, %r299;
	min.s32 	%r305, %r261, %r304;
	add.s32 	%r306, %r287, %r299;
	min.s32 	%r307, %r263, %r306;
	ld.shared.u32 	%r308, [%r15+20];
	ld.shared.u32 	%r309, [%r22+1520];
	add.s32 	%r310, %r309, %r308;
	min.s32 	%r311, %r267, %r310;
	st.shared.u32 	[%r23], %r311;
	ld.shared.u32 	%r312, [%r22+1596];
	add.s32 	%r313, %r312, %r308;
	min.s32 	%r314, %r270, %r313;
	st.shared.u32 	[%r23+76], %r314;
	ld.shared.u32 	%r315, [%r22+1672];
	add.s32 	%r316, %r315, %r308;
	min.s32 	%r317, %r273, %r316;
	st.shared.u32 	[%r23+152], %r317;
	ld.shared.u32 	%r318, [%r22+1748];
	add.s32 	%r319, %r318, %r308;
	min.s32 	%r320, %r276, %r319;
	st.shared.u32 	[%r23+228], %r320;
	ld.shared.u32 	%r321, [%r15+5796];
	ld.shared.u32 	%r322, [%r22+1520];
	add.s32 	%r323, %r322, %r321;
	min.s32 	%r324, %r280, %r323;
	ld.shared.u32 	%r325, [%r22+1596];
	add.s32 	%r326, %r325, %r321;
	min.s32 	%r327, %r283, %r326;
	ld.shared.u32 	%r328, [%r22+1672];
	add.s32 	%r329, %r328, %r321;
	min.s32 	%r330, %r286, %r329;
	ld.shared.u32 	%r331, [%r22+1748];
	add.s32 	%r332, %r331, %r321;
	min.s32 	%r333, %r289, %r332;
	ld.shared.u32 	%r334, [%r15+11572];
	add.s32 	%r335, %r322, %r334;
	min.s32 	%r336, %r292, %r335;
	add.s32 	%r337, %r325, %r334;
	min.s32 	%r338, %r294, %r337;
	add.s32 	%r339, %r328, %r334;
	min.s32 	%r340, %r296, %r339;
	add.s32 	%r341, %r331, %r334;
	min.s32 	%r342, %r298, %r341;
	ld.shared.u32 	%r343, [%r15+17348];
	add.s32 	%r344, %r322, %r343;
	min.s32 	%r345, %r301, %r344;
	add.s32 	%r346, %r325, %r343;
	min.s32 	%r347, %r303, %r346;
	add.s32 	%r348, %r328, %r343;
	min.s32 	%r349, %r305, %r348;
	add.s32 	%r350, %r331, %r343;
	min.s32 	%r351, %r307, %r350;
	ld.shared.u32 	%r352, [%r15+24];
	ld.shared.u32 	%r353, [%r22+1824];
	add.s32 	%r354, %r353, %r352;
	min.s32 	%r355, %r311, %r354;
	st.shared.u32 	[%r23], %r355;
	ld.shared.u32 	%r356, [%r22+1900];
	add.s32 	%r357, %r356, %r352;
	min.s32 	%r358, %r314, %r357;
	st.shared.u32 	[%r23+76], %r358;
	ld.shared.u32 	%r359, [%r22+1976];
	add.s32 	%r360, %r359, %r352;
	min.s32 	%r361, %r317, %r360;
	st.shared.u32 	[%r23+152], %r361;
	ld.shared.u32 	%r362, [%r22+2052];
	add.s32 	%r363, %r362, %r352;
	min.s32 	%r364, %r320, %r363;
	st.shared.u32 	[%r23+228], %r364;
	ld.shared.u32 	%r365, [%r15+5800];
	ld.shared.u32 	%r366, [%r22+1824];
	add.s32 	%r367, %r366, %r365;
	min.s32 	%r368, %r324, %r367;
	ld.shared.u32 	%r369, [%r22+1900];
	add.s32 	%r370, %r369, %r365;
	min.s32 	%r371, %r327, %r370;
	ld.shared.u32 	%r372, [%r22+1976];
	add.s32 	%r373, %r372, %r365;
	min.s32 	%r374, %r330, %r373;
	ld.shared.u32 	%r375, [%r22+2052];
	add.s32 	%r376, %r375, %r365;
	min.s32 	%r377, %r333, %r376;
	ld.shared.u32 	%r378, [%r15+11576];
	add.s32 	%r379, %r366, %r378;
	min.s32 	%r380, %r336, %r379;
	add.s32 	%r381, %r369, %r378;
	min.s32 	%r382, %r338, %r381;
	add.s32 	%r383, %r372, %r378;
	min.s32 	%r384, %r340, %r383;
	add.s32 	%r385, %r375, %r378;
	min.s32 	%r386, %r342, %r385;
	ld.shared.u32 	%r387, [%r15+17352];
	add.s32 	%r388, %r366, %r387;
	min.s32 	%r389, %r345, %r388;
	add.s32 	%r390, %r369, %r387;
	min.s32 	%r391, %r347, %r390;
	add.s32 	%r392, %r372, %r387;
	min.s32 	%r393, %r349, %r392;
	add.s32 	%r394, %r375, %r387;
	min.s32 	%r395, %r351, %r394;
	ld.shared.u32 	%r396, [%r15+28];
	ld.shared.u32 	%r397, [%r22+2128];
	add.s32 	%r398, %r397, %r396;
	min.s32 	%r399, %r355, %r398;
	st.shared.u32 	[%r23], %r399;
	ld.shared.u32 	%r400, [%r22+2204];
	add.s32 	%r401, %r400, %r396;
	min.s32 	%r402, %r358, %r401;
	st.shared.u32 	[%r23+76], %r402;
	ld.shared.u32 	%r403, [%r22+2280];
	add.s32 	%r404, %r403, %r396;
	min.s32 	%r405, %r361, %r404;
	st.shared.u32 	[%r23+152], %r405;
	ld.shared.u32 	%r406, [%r22+2356];
	add.s32 	%r407, %r406, %r396;
	min.s32 	%r408, %r364, %r407;
	st.shared.u32 	[%r23+228], %r408;
	ld.shared.u32 	%r409, [%r15+5804];
	ld.shared.u32 	%r410, [%r22+2128];
	add.s32 	%r411, %r410, %r409;
	min.s32 	%r412, %r368, %r411;
	ld.shared.u32 	%r413, [%r22+2204];
	add.s32 	%r414, %r413, %r409;
	min.s32 	%r415, %r371, %r414;
	ld.shared.u32 	%r416, [%r22+2280];
	add.s32 	%r417, %r416, %r409;
	min.s32 	%r418, %r374, %r417;
	ld.shared.u32 	%r419, [%r22+2356];
	add.s32 	%r420, %r419, %r409;
	min.s32 	%r421, %r377, %r420;
	ld.shared.u32 	%r422, [%r15+11580];
	add.s32 	%r423, %r410, %r422;
	min.s32 	%r424, %r380, %r423;
	add.s32 	%r425, %r413, %r422;
	min.s32 	%r426, %r382, %r425;
	add.s32 	%r427, %r416, %r422;
	min.s32 	%r428, %r384, %r427;
	add.s32 	%r429, %r419, %r422;
	min.s32 	%r430, %r386, %r429;
	ld.shared.u32 	%r431, [%r15+17356];
	add.s32 	%r432, %r410, %r431;
	min.s32 	%r433, %r389, %r432;
	add.s32 	%r434, %r413, %r431;
	min.s32 	%r435, %r391, %r434;
	add.s32 	%r436, %r416, %r431;
	min.s32 	%r437, %r393, %r436;
	add.s32 	%r438, %r419, %r431;
	min.s32 	%r439, %r395, %r438;
	ld.shared.u32 	%r440, [%r15+32];
	ld.shared.u32 	%r441, [%r22+2432];
	add.s32 	%r442, %r441, %r440;
	min.s32 	%r443, %r399, %r442;
	st.shared.u32 	[%r23], %r443;
	ld.shared.u32 	%r444, [%r22+2508];
	add.s32 	%r445, %r444, %r440;
	min.s32 	%r446, %r402, %r445;
	st.shared.u32 	[%r23+76], %r446;
	ld.shared.u32 	%r447, [%r22+2584];
	add.s32 	%r448, %r447, %r440;
	min.s32 	%r449, %r405, %r448;
	st.shared.u32 	[%r23+152], %r449;
	ld.shared.u32 	%r450, [%r22+2660];
	add.s32 	%r451, %r450, %r440;
	min.s32 	%r452, %r408, %r451;
	st.shared.u32 	[%r23+228], %r452;
	ld.shared.u32 	%r453, [%r15+5808];
	ld.shared.u32 	%r454, [%r22+2432];
	add.s32 	%r455, %r454, %r453;
	min.s32 	%r456, %r412, %r455;
	ld.shared.u32 	%r457, [%r22+2508];
	add.s32 	%r458, %r457, %r453;
	min.s32 	%r459, %r415, %r458;
	ld.shared.u32 	%r460, [%r22+2584];
	add.s32 	%r461, %r460, %r453;
	min.s32 	%r462, %r418, %r461;
	ld.shared.u32 	%r463, [%r22+2660];
	add.s32 	%r464, %r463, %r453;
	min.s32 	%r465, %r421, %r464;
	ld.shared.u32 	%r466, [%r15+11584];
	add.s32 	%r467, %r454, %r466;
	min.s32 	%r468, %r424, %r467;
	add.s32 	%r469, %r457, %r466;
	min.s32 	%r470, %r426, %r469;
	add.s32 	%r471, %r460, %r466;
	min.s32 	%r472, %r428, %r471;
	add.s32 	%r473, %r463, %r466;
	min.s32 	%r474, %r430, %r473;
	ld.shared.u32 	%r475, [%r15+17360];
	add.s32 	%r476, %r454, %r475;
	min.s32 	%r477, %r433, %r476;
	add.s32 	%r478, %r457, %r475;
	min.s32 	%r479, %r435, %r478;
	add.s32 	%r480, %r460, %r475;
	min.s32 	%r481, %r437, %r480;
	add.s32 	%r482, %r463, %r475;
	min.s32 	%r483, %r439, %r482;
	ld.shared.u32 	%r484, [%r15+36];
	ld.shared.u32 	%r485, [%r22+2736];
	add.s32 	%r486, %r485, %r484;
	min.s32 	%r487, %r443, %r486;
	st.shared.u32 	[%r23], %r487;
	ld.shared.u32 	%r488, [%r22+2812];
	add.s32 	%r489, %r488, %r484;
	min.s32 	%r490, %r446, %r489;
	st.shared.u32 	[%r23+76], %r490;
	ld.shared.u32 	%r491, [%r22+2888];
	add.s32 	%r492, %r491, %r484;
	min.s32 	%r493, %r449, %r492;
	st.shared.u32 	[%r23+152], %r493;
	ld.shared.u32 	%r494, [%r22+2964];
	add.s32 	%r495, %r494, %r484;
	min.s32 	%r496, %r452, %r495;
	st.shared.u32 	[%r23+228], %r496;
	ld.shared.u32 	%r497, [%r15+5812];
	ld.shared.u32 	%r498, [%r22+2736];
	add.s32 	%r499, %r498, %r497;
	min.s32 	%r500, %r456, %r499;
	ld.shared.u32 	%r501, [%r22+2812];
	add.s32 	%r502, %r501, %r497;
	min.s32 	%r503, %r459, %r502;
	ld.shared.u32 	%r504, [%r22+2888];
	add.s32 	%r505, %r504, %r497;
	min.s32 	%r506, %r462, %r505;
	ld.shared.u32 	%r507, [%r22+2964];
	add.s32 	%r508, %r507, %r497;
	min.s32 	%r509, %r465, %r508;
	ld.shared.u32 	%r510, [%r15+11588];
	add.s32 	%r511, %r498, %r510;
	min.s32 	%r512, %r468, %r511;
	add.s32 	%r513, %r501, %r510;
	min.s32 	%r514, %r470, %r513;
	add.s32 	%r515, %r504, %r510;
	min.s32 	%r516, %r472, %r515;
	add.s32 	%r517, %r507, %r510;
	min.s32 	%r518, %r474, %r517;
	ld.shared.u32 	%r519, [%r15+17364];
	add.s32 	%r520, %r498, %r519;
	min.s32 	%r521, %r477, %r520;
	add.s32 	%r522, %r501, %r519;
	min.s32 	%r523, %r479, %r522;
	add.s32 	%r524, %r504, %r519;
	min.s32 	%r525, %r481, %r524;
	add.s32 	%r526, %r507, %r519;
	min.s32 	%r527, %r483, %r526;
	ld.shared.u32 	%r528, [%r15+40];
	ld.shared.u32 	%r529, [%r22+3040];
	add.s32 	%r530, %r529, %r528;
	min.s32 	%r531, %r487, %r530;
	st.shared.u32 	[%r23], %r531;
	ld.shared.u32 	%r532, [%r22+3116];
	add.s32 	%r533, %r532, %r528;
	min.s32 	%r534, %r490, %r533;
	st.shared.u32 	[%r23+76], %r534;
	ld.shared.u32 	%r535, [%r22+3192];
	add.s32 	%r536, %r535, %r528;
	min.s32 	%r537, %r493, %r536;
	st.shared.u32 	[%r23+152], %r537;
	ld.shared.u32 	%r538, [%r22+3268];
	add.s32 	%r539, %r538, %r528;
	min.s32 	%r540, %r496, %r539;
	st.shared.u32 	[%r23+228], %r540;
	ld.shared.u32 	%r541, [%r15+5816];
	ld.shared.u32 	%r542, [%r22+3040];
	add.s32 	%r543, %r542, %r541;
	min.s32 	%r544, %r500, %r543;
	ld.shared.u32 	%r545, [%r22+3116];
	add.s32 	%r546, %r545, %r541;
	min.s32 	%r547, %r503, %r546;
	ld.shared.u32 	%r548, [%r22+3192];
	add.s32 	%r549, %r548, %r541;
	min.s32 	%r550, %r506, %r549;
	ld.shared.u32 	%r551, [%r22+3268];
	add.s32 	%r552, %r551, %r541;
	min.s32 	%r553, %r509, %r552;
	ld.shared.u32 	%r554, [%r15+11592];
	add.s32 	%r555, %r542, %r554;
	min.s32 	%r556, %r512, %r555;
	add.s32 	%r557, %r545, %r554;
	min.s32 	%r558, %r514, %r557;
	add.s32 	%r559, %r548, %r554;
	min.s32 	%r560, %r516, %r559;
	add.s32 	%r561, %r551, %r554;
	min.s32 	%r562, %r518, %r561;
	ld.shared.u32 	%r563, [%r15+17368];
	add.s32 	%r564, %r542, %r563;
	min.s32 	%r565, %r521, %r564;
	add.s32 	%r566, %r545, %r563;
	min.s32 	%r567, %r523, %r566;
	add.s32 	%r568, %r548, %r563;
	min.s32 	%r569, %r525, %r568;
	add.s32 	%r570, %r551, %r563;
	min.s32 	%r571, %r527, %r570;
	ld.shared.u32 	%r572, [%r15+44];
	ld.shared.u32 	%r573, [%r22+3344];
	add.s32 	%r574, %r573, %r572;
	min.s32 	%r575, %r531, %r574;
	st.shared.u32 	[%r23], %r575;
	ld.shared.u32 	%r576, [%r22+3420];
	add.s32 	%r577, %r576, %r572;
	min.s32 	%r578, %r534, %r577;
	st.shared.u32 	[%r23+76], %r578;
	ld.shared.u32 	%r579, [%r22+3496];
	add.s32 	%r580, %r579, %r572;
	min.s32 	%r581, %r537, %r580;
	st.shared.u32 	[%r23+152], %r581;
	ld.shared.u32 	%r582, [%r22+3572];
	add.s32 	%r583, %r582, %r572;
	min.s32 	%r584, %r540, %r583;
	st.shared.u32 	[%r23+228], %r584;
	ld.shared.u32 	%r585, [%r15+5820];
	ld.shared.u32 	%r586, [%r22+3344];
	add.s32 	%r587, %r586, %r585;
	min.s32 	%r588, %r544, %r587;
	ld.shared.u32 	%r589, [%r22+3420];
	add.s32 	%r590, %r589, %r585;
	min.s32 	%r591, %r547, %r590;
	ld.shared.u32 	%r592, [%r22+3496];
	add.s32 	%r593, %r592, %r585;
	min.s32 	%r594, %r550, %r593;
	ld.shared.u32 	%r595, [%r22+3572];
	add.s32 	%r596, %r595, %r585;
	min.s32 	%r597, %r553, %r596;
	ld.shared.u32 	%r598, [%r15+11596];
	add.s32 	%r599, %r586, %r598;
	min.s32 	%r600, %r556, %r599;
	add.s32 	%r601, %r589, %r598;
	min.s32 	%r602, %r558, %r601;
	add.s32 	%r603, %r592, %r598;
	min.s32 	%r604, %r560, %r603;
	add.s32 	%r605, %r595, %r598;
	min.s32 	%r606, %r562, %r605;
	ld.shared.u32 	%r607, [%r15+17372];
	add.s32 	%r608, %r586, %r607;
	min.s32 	%r609, %r565, %r608;
	add.s32 	%r610, %r589, %r607;
	min.s32 	%r611, %r567, %r610;
	add.s32 	%r612, %r592, %r607;
	min.s32 	%r613, %r569, %r612;
	add.s32 	%r614, %r595, %r607;
	min.s32 	%r615, %r571, %r614;
	ld.shared.u32 	%r616, [%r15+48];
	ld.shared.u32 	%r617, [%r22+3648];
	add.s32 	%r618, %r617, %r616;
	min.s32 	%r619, %r575, %r618;
	st.shared.u32 	[%r23], %r619;
	ld.shared.u32 	%r620, [%r22+3724];
	add.s32 	%r621, %r620, %r616;
	min.s32 	%r622, %r578, %r621;
	st.shared.u32 	[%r23+76], %r622;
	ld.shared.u32 	%r623, [%r22+3800];
	add.s32 	%r624, %r623, %r616;
	min.s32 	%r625, %r581, %r624;
	st.shared.u32 	[%r23+152], %r625;
	ld.shared.u32 	%r626, [%r22+3876];
	add.s32 	%r627, %r626, %r616;
	min.s32 	%r628, %r584, %r627;
	st.shared.u32 	[%r23+228], %r628;
	ld.shared.u32 	%r629, [%r15+5824];
	ld.shared.u32 	%r630, [%r22+3648];
	add.s32 	%r631, %r630, %r629;
	min.s32 	%r632, %r588, %r631;
	ld.shared.u32 	%r633, [%r22+3724];
	add.s32 	%r634, %r633, %r629;
	min.s32 	%r635, %r591, %r634;
	ld.shared.u32 	%r636, [%r22+3800];
	add.s32 	%r637, %r636, %r629;
	min.s32 	%r638, %r594, %r637;
	ld.shared.u32 	%r639, [%r22+3876];
	add.s32 	%r640, %r639, %r629;
	min.s32 	%r641, %r597, %r640;
	ld.shared.u32 	%r642, [%r15+11600];
	add.s32 	%r643, %r630, %r642;
	min.s32 	%r644, %r600, %r643;
	add.s32 	%r645, %r633, %r642;
	min.s32 	%r646, %r602, %r645;
	add.s32 	%r647, %r636, %r642;
	min.s32 	%r648, %r604, %r647;
	add.s32 	%r649, %r639, %r642;
	min.s32 	%r650, %r606, %r649;
	ld.shared.u32 	%r651, [%r15+17376];
	add.s32 	%r652, %r630, %r651;
	min.s32 	%r653, %r609, %r652;
	add.s32 	%r654, %r633, %r651;
	min.s32 	%r655, %r611, %r654;
	add.s32 	%r656, %r636, %r651;
	min.s32 	%r657, %r613, %r656;
	add.s32 	%r658, %r639, %r651;
	min.s32 	%r659, %r615, %r658;
	ld.shared.u32 	%r660, [%r15+52];
	ld.shared.u32 	%r661, [%r22+3952];
	add.s32 	%r662, %r661, %r660;
	min.s32 	%r663, %r619, %r662;
	st.shared.u32 	[%r23], %r663;
	ld.shared.u32 	%r664, [%r22+4028];
	add.s32 	%r665, %r664, %r660;
	min.s32 	%r666, %r622, %r665;
	st.shared.u32 	[%r23+76], %r666;
	ld.shared.u32 	%r667, [%r22+4104];
	add.s32 	%r668, %r667, %r660;
	min.s32 	%r669, %r625, %r668;
	st.shared.u32 	[%r23+152], %r669;
	ld.shared.u32 	%r670, [%r22+4180];
	add.s32 	%r671, %r670, %r660;
	min.s32 	%r672, %r628, %r671;
	st.shared.u32 	[%r23+228], %r672;
	ld.shared.u32 	%r673, [%r15+5828];
	ld.shared.u32 	%r674, [%r22+3952];
	add.s32 	%r675, %r674, %r673;
	min.s32 	%r676, %r632, %r675;
	ld.shared.u32 	%r677, [%r22+4028];
	add.s32 	%r678, %r677, %r673;
	min.s32 	%r679, %r635, %r678;
	ld.shared.u32 	%r680, [%r22+4104];
	add.s32 	%r681, %r680, %r673;
	min.s32 	%r682, %r638, %r681;
	ld.shared.u32 	%r683, [%r22+4180];
	add.s32 	%r684, %r683, %r673;
	min.s32 	%r685, %r641, %r684;
	ld.shared.u32 	%r686, [%r15+11604];
	add.s32 	%r687, %r674, %r686;
	min.s32 	%r688, %r644, %r687;
	add.s32 	%r689, %r677, %r686;
	min.s32 	%r690, %r646, %r689;
	add.s32 	%r691, %r680, %r686;
	min.s32 	%r692, %r648, %r691;
	add.s32 	%r693, %r683, %r686;
	min.s32 	%r694, %r650, %r693;
	ld.shared.u32 	%r695, [%r15+17380];
	add.s32 	%r696, %r674, %r695;
	min.s32 	%r697, %r653, %r696;
	add.s32 	%r698, %r677, %r695;
	min.s32 	%r699, %r655, %r698;
	add.s32 	%r700, %r680, %r695;
	min.s32 	%r701, %r657, %r700;
	add.s32 	%r702, %r683, %r695;
	min.s32 	%r703, %r659, %r702;
	ld.shared.u32 	%r704, [%r15+56];
	ld.shared.u32 	%r705, [%r22+4256];
	add.s32 	%r706, %r705, %r704;
	min.s32 	%r707, %r663, %r706;
	st.shared.u32 	[%r23], %r707;
	ld.shared.u32 	%r708, [%r22+4332];
	add.s32 	%r709, %r708, %r704;
	min.s32 	%r710, %r666, %r709;
	st.shared.u32 	[%r23+76], %r710;
	ld.shared.u32 	%r711, [%r22+4408];
	add.s32 	%r712, %r711, %r704;
	min.s32 	%r713, %r669, %r712;
	st.shared.u32 	[%r23+152], %r713;
	ld.shared.u32 	%r714, [%r22+4484];
	add.s32 	%r715, %r714, %r704;
	min.s32 	%r716, %r672, %r715;
	st.shared.u32 	[%r23+228], %r716;
	ld.shared.u32 	%r717, [%r15+5832];
	ld.shared.u32 	%r718, [%r22+4256];
	add.s32 	%r719, %r718, %r717;
	min.s32 	%r720, %r676, %r719;
	ld.shared.u32 	%r721, [%r22+4332];
	add.s32 	%r722, %r721, %r717;
	min.s32 	%r723, %r679, %r722;
	ld.shared.u32 	%r724, [%r22+4408];
	add.s32 	%r725, %r724, %r717;
	min.s32 	%r726, %r682, %r725;
	ld.shared.u32 	%r727, [%r22+4484];
	add.s32 	%r728, %r727, %r717;
	min.s32 	%r729, %r685, %r728;
	ld.shared.u32 	%r730, [%r15+11608];
	add.s32 	%r731, %r718, %r730;
	min.s32 	%r732, %r688, %r731;
	add.s32 	%r733, %r721, %r730;
	min.s32 	%r734, %r690, %r733;
	add.s32 	%r735, %r724, %r730;
	min.s32 	%r736, %r692, %r735;
	add.s32 	%r737, %r727, %r730;
	min.s32 	%r738, %r694, %r737;
	ld.shared.u32 	%r739, [%r15+17384];
	add.s32 	%r740, %r718, %r739;
	min.s32 	%r741, %r697, %r740;
	add.s32 	%r742, %r721, %r739;
	min.s32 	%r743, %r699, %r742;
	add.s32 	%r744, %r724, %r739;
	min.s32 	%r745, %r701, %r744;
	add.s32 	%r746, %r727, %r739;
	min.s32 	%r747, %r703, %r746;
	ld.shared.u32 	%r748, [%r15+60];
	ld.shared.u32 	%r749, [%r22+4560];
	add.s32 	%r750, %r749, %r748;
	min.s32 	%r751, %r707, %r750;
	st.shared.u32 	[%r23], %r751;
	ld.shared.u32 	%r752, [%r22+4636];
	add.s32 	%r753, %r752, %r748;
	min.s32 	%r754, %r710, %r753;
	st.shared.u32 	[%r23+76], %r754;
	ld.shared.u32 	%r755, [%r22+4712];
	add.s32 	%r756, %r755, %r748;
	min.s32 	%r757, %r713, %r756;
	st.shared.u32 	[%r23+152], %r757;
	ld.shared.u32 	%r758, [%r22+4788];
	add.s32 	%r759, %r758, %r748;
	min.s32 	%r760, %r716, %r759;
	st.shared.u32 	[%r23+228], %r760;
	ld.shared.u32 	%r761, [%r15+5836];
	ld.shared.u32 	%r762, [%r22+4560];
	add.s32 	%r763, %r762, %r761;
	min.s32 	%r764, %r720, %r763;
	ld.shared.u32 	%r765, [%r22+4636];
	add.s32 	%r766, %r765, %r761;
	min.s32 	%r767, %r723, %r766;
	ld.shared.u32 	%r768, [%r22+4712];
	add.s32 	%r769, %r768, %r761;
	min.s32 	%r770, %r726, %r769;
	ld.shared.u32 	%r771, [%r22+4788];
	add.s32 	%r772, %r771, %r761;
	min.s32 	%r773, %r729, %r772;
	ld.shared.u32 	%r774, [%r15+11612];
	add.s32 	%r775, %r762, %r774;
	min.s32 	%r776, %r732, %r775;
	add.s32 	%r777, %r765, %r774;
	min.s32 	%r778, %r734, %r777;
	add.s32 	%r779, %r768, %r774;
	min.s32 	%r780, %r736, %r779;
	add.s32 	%r781, %r771, %r774;
	min.s32 	%r782, %r738, %r781;
	ld.shared.u32 	%r783, [%r15+17388];
	add.s32 	%r784, %r762, %r783;
	min.s32 	%r785, %r741, %r784;
	add.s32 	%r786, %r765, %r783;
	min.s32 	%r787, %r743, %r786;
	add.s32 	%r788, %r768, %r783;
	min.s32 	%r789, %r745, %r788;
	add.s32 	%r790, %r771, %r783;
	min.s32 	%r791, %r747, %r790;
	ld.shared.u32 	%r792, [%r15+64];
	ld.shared.u32 	%r793, [%r22+4864];
	add.s32 	%r794, %r793, %r792;
	min.s32 	%r795, %r751, %r794;
	st.shared.u32 	[%r23], %r795;
	ld.shared.u32 	%r796, [%r22+4940];
	add.s32 	%r797, %r796, %r792;
	min.s32 	%r798, %r754, %r797;
	st.shared.u32 	[%r23+76], %r798;
	ld.shared.u32 	%r799, [%r22+5016];
	add.s32 	%r800, %r799, %r792;
	min.s32 	%r801, %r757, %r800;
	st.shared.u32 	[%r23+152], %r801;
	ld.shared.u32 	%r802, [%r22+5092];
	add.s32 	%r803, %r802, %r792;
	min.s32 	%r804, %r760, %r803;
	st.shared.u32 	[%r23+228], %r804;
	ld.shared.u32 	%r805, [%r15+5840];
	ld.shared.u32 	%r806, [%r22+4864];
	add.s32 	%r807, %r806, %r805;
	min.s32 	%r808, %r764, %r807;
	ld.shared.u32 	%r809, [%r22+4940];
	add.s32 	%r810, %r809, %r805;
	min.s32 	%r811, %r767, %r810;
	ld.shared.u32 	%r812, [%r22+5016];
	add.s32 	%r813, %r812, %r805;
	min.s32 	%r814, %r770, %r813;
	ld.shared.u32 	%r815, [%r22+5092];
	add.s32 	%r816, %r815, %r805;
	min.s32 	%r817, %r773, %r816;
	ld.shared.u32 	%r818, [%r15+11616];
	add.s32 	%r819, %r806, %r818;
	min.s32 	%r820, %r776, %r819;
	add.s32 	%r821, %r809, %r818;
	min.s32 	%r822, %r778, %r821;
	add.s32 	%r823, %r812, %r818;
	min.s32 	%r824, %r780, %r823;
	add.s32 	%r825, %r815, %r818;
	min.s32 	%r826, %r782, %r825;
	ld.shared.u32 	%r827, [%r15+17392];
	add.s32 	%r828, %r806, %r827;
	min.s32 	%r829, %r785, %r828;
	add.s32 	%r830, %r809, %r827;
	min.s32 	%r831, %r787, %r830;
	add.s32 	%r832, %r812, %r827;
	min.s32 	%r833, %r789, %r832;
	add.s32 	%r834, %r815, %r827;
	min.s32 	%r835, %r791, %r834;
	ld.shared.u32 	%r836, [%r15+68];
	ld.shared.u32 	%r837, [%r22+5168];
	add.s32 	%r838, %r837, %r836;
	min.s32 	%r839, %r795, %r838;
	st.shared.u32 	[%r23], %r839;
	ld.shared.u32 	%r840, [%r22+5244];
	add.s32 	%r841, %r840, %r836;
	min.s32 	%r842, %r798, %r841;
	st.shared.u32 	[%r23+76], %r842;
	ld.shared.u32 	%r843, [%r22+5320];
	add.s32 	%r844, %r843, %r836;
	min.s32 	%r845, %r801, %r844;
	st.shared.u32 	[%r23+152], %r845;
	ld.shared.u32 	%r846, [%r22+5396];
	add.s32 	%r847, %r846, %r836;
	min.s32 	%r848, %r804, %r847;
	st.shared.u32 	[%r23+228], %r848;
	ld.shared.u32 	%r849, [%r15+5844];
	ld.shared.u32 	%r850, [%r22+5168];
	add.s32 	%r851, %r850, %r849;
	min.s32 	%r852, %r808, %r851;
	ld.shared.u32 	%r853, [%r22+5244];
	add.s32 	%r854, %r853, %r849;
	min.s32 	%r855, %r811, %r854;
	ld.shared.u32 	%r856, [%r22+5320];
	add.s32 	%r857, %r856, %r849;
	min.s32 	%r858, %r814, %r857;
	ld.shared.u32 	%r859, [%r22+5396];
	add.s32 	%r860, %r859, %r849;
	min.s32 	%r861, %r817, %r860;
	ld.shared.u32 	%r862, [%r15+11620];
	add.s32 	%r863, %r850, %r862;
	min.s32 	%r864, %r820, %r863;
	add.s32 	%r865, %r853, %r862;
	min.s32 	%r866, %r822, %r865;
	add.s32 	%r867, %r856, %r862;
	min.s32 	%r868, %r824, %r867;
	add.s32 	%r869, %r859, %r862;
	min.s32 	%r870, %r826, %r869;
	ld.shared.u32 	%r871, [%r15+17396];
	add.s32 	%r872, %r850, %r871;
	min.s32 	%r873, %r829, %r872;
	add.s32 	%r874, %r853, %r871;
	min.s32 	%r875, %r831, %r874;
	add.s32 	%r876, %r856, %r871;
	min.s32 	%r877, %r833, %r876;
	add.s32 	%r878, %r859, %r871;
	min.s32 	%r879, %r835, %r878;
	ld.shared.u32 	%r880, [%r15+72];
	ld.shared.u32 	%r881, [%r22+5472];
	add.s32 	%r882, %r881, %r880;
	min.s32 	%r883, %r839, %r882;
	st.shared.u32 	[%r23], %r883;
	ld.shared.u32 	%r884, [%r22+5548];
	add.s32 	%r885, %r884, %r880;
	min.s32 	%r886, %r842, %r885;
	st.shared.u32 	[%r23+76], %r886;
	ld.shared.u32 	%r887, [%r22+5624];
	add.s32 	%r888, %r887, %r880;
	min.s32 	%r889, %r845, %r888;
	st.shared.u32 	[%r23+152], %r889;
	ld.shared.u32 	%r890, [%r22+5700];
	add.s32 	%r891, %r890, %r880;
	min.s32 	%r892, %r848, %r891;
	st.shared.u32 	[%r23+228], %r892;
	ld.shared.u32 	%r893, [%r15+5848];
	ld.shared.u32 	%r894, [%r22+5472];
	add.s32 	%r895, %r894, %r893;
	min.s32 	%r896, %r852, %r895;
	st.shared.u32 	[%r23+5776], %r896;
	ld.shared.u32 	%r897, [%r22+5548];
	add.s32 	%r898, %r897, %r893;
	min.s32 	%r899, %r855, %r898;
	st.shared.u32 	[%r23+5852], %r899;
	ld.shared.u32 	%r900, [%r22+5624];
	add.s32 	%r901, %r900, %r893;
	min.s32 	%r902, %r858, %r901;
	st.shared.u32 	[%r23+5928], %r902;
	ld.shared.u32 	%r903, [%r22+5700];
	add.s32 	%r904, %r903, %r893;
	min.s32 	%r905, %r861, %r904;
	st.shared.u32 	[%r23+6004], %r905;
	ld.shared.u32 	%r906, [%r15+11624];
	add.s32 	%r907, %r894, %r906;
	min.s32 	%r908, %r864, %r907;
	add.s32 	%r909, %r897, %r906;
	min.s32 	%r910, %r866, %r909;
	add.s32 	%r911, %r900, %r906;
	min.s32 	%r912, %r868, %r911;
	add.s32 	%r913, %r903, %r906;
	min.s32 	%r914, %r870, %r913;
	ld.shared.u32 	%r915, [%r15+17400];
	add.s32 	%r916, %r894, %r915;
	min.s32 	%r917, %r873, %r916;
	add.s32 	%r918, %r897, %r915;
	min.s32 	%r919, %r875, %r918;
	add.s32 	%r920, %r900, %r915;
	min.s32 	%r921, %r877, %r920;
	add.s32 	%r922, %r903, %r915;
	min.s32 	%r923, %r879, %r922;
	ld.shared.u32 	%r924, [%r15+76];
	ld.shared.u32 	%r925, [%r22+5776];
	add.s32 	%r926, %r925, %r924;
	min.s32 	%r927, %r883, %r926;
	st.shared.u32 	[%r23], %r927;
	ld.shared.u32 	%r928, [%r22+5852];
	add.s32 	%r929, %r928, %r924;
	min.s32 	%r930, %r886, %r929;
	st.shared.u32 	[%r23+76], %r930;
	ld.shared.u32 	%r931, [%r22+5928];
	add.s32 	%r932, %r931, %r924;
	min.s32 	%r933, %r889, %r932;
	st.shared.u32 	[%r23+152], %r933;
	ld.shared.u32 	%r934, [%r22+6004];
	add.s32 	%r935, %r934, %r924;
	min.s32 	%r936, %r892, %r935;
	st.shared.u32 	[%r23+228], %r936;
	ld.shared.u32 	%r937, [%r15+5852];
	ld.shared.u32 	%r938, [%r22+5776];
	add.s32 	%r939, %r938, %r937;
	min.s32 	%r940, %r896, %r939;
	st.shared.u32 	[%r23+5776], %r940;
	ld.shared.u32 	%r941, [%r22+5852];
	add.s32 	%r942, %r941, %r937;
	min.s32 	%r943, %r899, %r942;
	st.shared.u32 	[%r23+5852], %r943;
	ld.shared.u32 	%r944, [%r22+5928];
	add.s32 	%r945, %r944, %r937;
	min.s32 	%r946, %r902, %r945;
	st.shared.u32 	[%r23+5928], %r946;
	ld.shared.u32 	%r947, [%r22+6004];
	add.s32 	%r948, %r947, %r937;
	min.s32 	%r949, %r905, %r948;
	st.shared.u32 	[%r23+6004], %r949;
	ld.shared.u32 	%r950, [%r15+11628];
	ld.shared.u32 	%r951, [%r22+5776];
	add.s32 	%r952, %r951, %r950;
	min.s32 	%r953, %r908, %r952;
	ld.shared.u32 	%r954, [%r22+5852];
	add.s32 	%r955, %r954, %r950;
	min.s32 	%r956, %r910, %r955;
	ld.shared.u32 	%r957, [%r22+5928];
	add.s32 	%r958, %r957, %r950;
	min.s32 	%r959, %r912, %r958;
	ld.shared.u32 	%r960, [%r22+6004];
	add.s32 	%r961, %r960, %r950;
	min.s32 	%r962, %r914, %r961;
	ld.shared.u32 	%r963, [%r15+17404];
	add.s32 	%r964, %r951, %r963;
	min.s32 	%r965, %r917, %r964;
	add.s32 	%r966, %r954, %r963;
	min.s32 	%r967, %r919, %r966;
	add.s32 	%r968, %r957, %r963;
	min.s32 	%r969, %r921, %r968;
	add.s32 	%r970, %r960, %r963;
	min.s32 	%r971, %r923, %r970;
	ld.shared.u32 	%r972, [%r15+80];
	ld.shared.u32 	%r973, [%r22+6080];
	add.s32 	%r974, %r973, %r972;
	min.s32 	%r975, %r927, %r974;
	st.shared.u32 	[%r23], %r975;
	ld.shared.u32 	%r976, [%r22+6156];
	add.s32 	%r977, %r976, %r972;
	min.s32 	%r978, %r930, %r977;
	st.shared.u32 	[%r23+76], %r978;
	ld.shared.u32 	%r979, [%r22+6232];
	add.s32 	%r980, %r979, %r972;
	min.s32 	%r981, %r933, %r980;
	st.shared.u32 	[%r23+152], %r981;
	ld.shared.u32 	%r982, [%r22+6308];
	add.s32 	%r983, %r982, %r972;
	min.s32 	%r984, %r936, %r983;
	st.shared.u32 	[%r23+228], %r984;
	ld.shared.u32 	%r985, [%r15+5856];
	ld.shared.u32 	%r986, [%r22+6080];
	add.s32 	%r987, %r986, %r985;
	min.s32 	%r988, %r940, %r987;
	st.shared.u32 	[%r23+5776], %r988;
	ld.shared.u32 	%r989, [%r22+6156];
	add.s32 	%r990, %r989, %r985;
	min.s32 	%r991, %r943, %r990;
	st.shared.u32 	[%r23+5852], %r991;
	ld.shared.u32 	%r992, [%r22+6232];
	add.s32 	%r993, %r992, %r985;
	min.s32 	%r994, %r946, %r993;
	st.shared.u32 	[%r23+5928], %r994;
	ld.shared.u32 	%r995, [%r22+6308];
	add.s32 	%r996, %r995, %r985;
	min.s32 	%r997, %r949, %r996;
	st.shared.u32 	[%r23+6004], %r997;
	ld.shared.u32 	%r998, [%r15+11632];
	ld.shared.u32 	%r999, [%r22+6080];
	add.s32 	%r1000, %r999, %r998;
	min.s32 	%r1001, %r953, %r1000;
	ld.shared.u32 	%r1002, [%r22+6156];
	add.s32 	%r1003, %r1002, %r998;
	min.s32 	%r1004, %r956, %r1003;
	ld.shared.u32 	%r1005, [%r22+6232];
	add.s32 	%r1006, %r1005, %r998;
	min.s32 	%r1007, %r959, %r1006;
	ld.shared.u32 	%r1008, [%r22+6308];
	add.s32 	%r1009, %r1008, %r998;
	min.s32 	%r1010, %r962, %r1009;
	ld.shared.u32 	%r1011, [%r15+17408];
	add.s32 	%r1012, %r999, %r1011;
	min.s32 	%r1013, %r965, %r1012;
	add.s32 	%r1014, %r1002, %r1011;
	min.s32 	%r1015, %r967, %r1014;
	add.s32 	%r1016, %r1005, %r1011;
	min.s32 	%r1017, %r969, %r1016;
	add.s32 	%r1018, %r1008, %r1011;
	min.s32 	%r1019, %r971, %r1018;
	ld.shared.u32 	%r1020, [%r15+84];
	ld.shared.u32 	%r1021, [%r22+6384];
	add.s32 	%r1022, %r1021, %r1020;
	min.s32 	%r1023, %r975, %r1022;
	st.shared.u32 	[%r23], %r1023;
	ld.shared.u32 	%r1024, [%r22+6460];
	add.s32 	%r1025, %r1024, %r1020;
	min.s32 	%r1026, %r978, %r1025;
	st.shared.u32 	[%r23+76], %r1026;
	ld.shared.u32 	%r1027, [%r22+6536];
	add.s32 	%r1028, %r1027, %r1020;
	min.s32 	%r1029, %r981, %r1028;
	st.shared.u32 	[%r23+152], %r1029;
	ld.shared.u32 	%r1030, [%r22+6612];
	add.s32 	%r1031, %r1030, %r1020;
	min.s32 	%r1032, %r984, %r1031;
	st.shared.u32 	[%r23+228], %r1032;
	ld.shared.u32 	%r1033, [%r15+5860];
	ld.shared.u32 	%r1034, [%r22+6384];
	add.s32 	%r1035, %r1034, %r1033;
	min.s32 	%r1036, %r988, %r1035;
	st.shared.u32 	[%r23+5776], %r1036;
	ld.shared.u32 	%r1037, [%r22+6460];
	add.s32 	%r1038, %r1037, %r1033;
	min.s32 	%r1039, %r991, %r1038;
	st.shared.u32 	[%r23+5852], %r1039;
	ld.shared.u32 	%r1040, [%r22+6536];
	add.s32 	%r1041, %r1040, %r1033;
	min.s32 	%r1042, %r994, %r1041;
	st.shared.u32 	[%r23+5928], %r1042;
	ld.shared.u32 	%r1043, [%r22+6612];
	add.s32 	%r1044, %r1043, %r1033;
	min.s32 	%r1045, %r997, %r1044;
	st.shared.u32 	[%r23+6004], %r1045;
	ld.shared.u32 	%r1046, [%r15+11636];
	ld.shared.u32 	%r1047, [%r22+6384];
	add.s32 	%r1048, %r1047, %r1046;
	min.s32 	%r1049, %r1001, %r1048;
	ld.shared.u32 	%r1050, [%r22+6460];
	add.s32 	%r1051, %r1050, %r1046;
	min.s32 	%r1052, %r1004, %r1051;
	ld.shared.u32 	%r1053, [%r22+6536];
	add.s32 	%r1054, %r1053, %r1046;
	min.s32 	%r1055, %r1007, %r1054;
	ld.shared.u32 	%r1056, [%r22+6612];
	add.s32 	%r1057, %r1056, %r1046;
	min.s32 	%r1058, %r1010, %r1057;
	ld.shared.u32 	%r1059, [%r15+17412];
	add.s32 	%r1060, %r1047, %r1059;
	min.s32 	%r1061, %r1013, %r1060;
	add.s32 	%r1062, %r1050, %r1059;
	min.s32 	%r1063, %r1015, %r1062;
	add.s32 	%r1064, %r1053, %r1059;
	min.s32 	%r1065, %r1017, %r1064;
	add.s32 	%r1066, %r1056, %r1059;
	min.s32 	%r1067, %r1019, %r1066;
	ld.shared.u32 	%r1068, [%r15+88];
	ld.shared.u32 	%r1069, [%r22+6688];
	add.s32 	%r1070, %r1069, %r1068;
	min.s32 	%r1071, %r1023, %r1070;
	st.shared.u32 	[%r23], %r1071;
	ld.shared.u32 	%r1072, [%r22+6764];
	add.s32 	%r1073, %r1072, %r1068;
	min.s32 	%r1074, %r1026, %r1073;
	st.shared.u32 	[%r23+76], %r1074;
	ld.shared.u32 	%r1075, [%r22+6840];
	add.s32 	%r1076, %r1075, %r1068;
	min.s32 	%r1077, %r1029, %r1076;
	st.shared.u32 	[%r23+152], %r1077;
	ld.shared.u32 	%r1078, [%r22+6916];
	add.s32 	%r1079, %r1078, %r1068;
	min.s32 	%r1080, %r1032, %r1079;
	st.shared.u32 	[%r23+228], %r1080;
	ld.shared.u32 	%r1081, [%r15+5864];
	ld.shared.u32 	%r1082, [%r22+6688];
	add.s32 	%r1083, %r1082, %r1081;
	min.s32 	%r1084, %r1036, %r1083;
	st.shared.u32 	[%r23+5776], %r1084;
	ld.shared.u32 	%r1085, [%r22+6764];
	add.s32 	%r1086, %r1085, %r1081;
	min.s32 	%r1087, %r1039, %r1086;
	st.shared.u32 	[%r23+5852], %r1087;
	ld.shared.u32 	%r1088, [%r22+6840];
	add.s32 	%r1089, %r1088, %r1081;
	min.s32 	%r1090, %r1042, %r1089;
	st.shared.u32 	[%r23+5928], %r1090;
	ld.shared.u32 	%r1091, [%r22+6916];
	add.s32 	%r1092, %r1091, %r1081;
	min.s32 	%r1093, %r1045, %r1092;
	st.shared.u32 	[%r23+6004], %r1093;
	ld.shared.u32 	%r1094, [%r15+11640];
	ld.shared.u32 	%r1095, [%r22+6688];
	add.s32 	%r1096, %r1095, %r1094;
	min.s32 	%r1097, %r1049, %r1096;
	ld.shared.u32 	%r1098, [%r22+6764];
	add.s32 	%r1099, %r1098, %r1094;
	min.s32 	%r1100, %r1052, %r1099;
	ld.shared.u32 	%r1101, [%r22+6840];
	add.s32 	%r1102, %r1101, %r1094;
	min.s32 	%r1103, %r1055, %r1102;
	ld.shared.u32 	%r1104, [%r22+6916];
	add.s32 	%r1105, %r1104, %r1094;
	min.s32 	%r1106, %r1058, %r1105;
	ld.shared.u32 	%r1107, [%r15+17416];
	add.s32 	%r1108, %r1095, %r1107;
	min.s32 	%r1109, %r1061, %r1108;
	add.s32 	%r1110, %r1098, %r1107;
	min.s32 	%r1111, %r1063, %r1110;
	add.s32 	%r1112, %r1101, %r1107;
	min.s32 	%r1113, %r1065, %r1112;
	add.s32 	%r1114, %r1104, %r1107;
	min.s32 	%r1115, %r1067, %r1114;
	ld.shared.u32 	%r1116, [%r15+92];
	ld.shared.u32 	%r1117, [%r22+6992];
	add.s32 	%r1118, %r1117, %r1116;
	min.s32 	%r1119, %r1071, %r1118;
	st.shared.u32 	[%r23], %r1119;
	ld.shared.u32 	%r1120, [%r22+7068];
	add.s32 	%r1121, %r1120, %r1116;
	min.s32 	%r1122, %r1074, %r1121;
	st.shared.u32 	[%r23+76], %r1122;
	ld.shared.u32 	%r1123, [%r22+7144];
	add.s32 	%r1124, %r1123, %r1116;
	min.s32 	%r1125, %r1077, %r1124;
	st.shared.u32 	[%r23+152], %r1125;
	ld.shared.u32 	%r1126, [%r22+7220];
	add.s32 	%r1127, %r1126, %r1116;
	min.s32 	%r1128, %r1080, %r1127;
	st.shared.u32 	[%r23+228], %r1128;
	ld.shared.u32 	%r1129, [%r15+5868];
	ld.shared.u32 	%r1130, [%r22+6992];
	add.s32 	%r1131, %r1130, %r1129;
	min.s32 	%r1132, %r1084, %r1131;
	st.shared.u32 	[%r23+5776], %r1132;
	ld.shared.u32 	%r1133, [%r22+7068];
	add.s32 	%r1134, %r1133, %r1129;
	min.s32 	%r1135, %r1087, %r1134;
	st.shared.u32 	[%r23+5852], %r1135;
	ld.shared.u32 	%r1136, [%r22+7144];
	add.s32 	%r1137, %r1136, %r1129;
	min.s32 	%r1138, %r1090, %r1137;
	st.shared.u32 	[%r23+5928], %r1138;
	ld.shared.u32 	%r1139, [%r22+7220];
	add.s32 	%r1140, %r1139, %r1129;
	min.s32 	%r1141, %r1093, %r1140;
	st.shared.u32 	[%r23+6004], %r1141;
	ld.shared.u32 	%r1142, [%r15+11644];
	ld.shared.u32 	%r1143, [%r22+6992];
	add.s32 	%r1144, %r1143, %r1142;
	min.s32 	%r1145, %r1097, %r1144;
	ld.shared.u32 	%r1146, [%r22+7068];
	add.s32 	%r1147, %r1146, %r1142;
	min.s32 	%r1148, %r1100, %r1147;
	ld.shared.u32 	%r1149, [%r22+7144];
	add.s32 	%r1150, %r1149, %r1142;
	min.s32 	%r1151, %r1103, %r1150;
	ld.shared.u32 	%r1152, [%r22+7220];
	add.s32 	%r1153, %r1152, %r1142;
	min.s32 	%r1154, %r1106, %r1153;
	ld.shared.u32 	%r1155, [%r15+17420];
	add.s32 	%r1156, %r1143, %r1155;
	min.s32 	%r1157, %r1109, %r1156;
	add.s32 	%r1158, %r1146, %r1155;
	min.s32 	%r1159, %r1111, %r1158;
	add.s32 	%r1160, %r1149, %r1155;
	min.s32 	%r1161, %r1113, %r1160;
	add.s32 	%r1162, %r1152, %r1155;
	min.s32 	%r1163, %r1115, %r1162;
	ld.shared.u32 	%r1164, [%r15+96];
	ld.shared.u32 	%r1165, [%r22+7296];
	add.s32 	%r1166, %r1165, %r1164;
	min.s32 	%r1167, %r1119, %r1166;
	st.shared.u32 	[%r23], %r1167;
	ld.shared.u32 	%r1168, [%r22+7372];
	add.s32 	%r1169, %r1168, %r1164;
	min.s32 	%r1170, %r1122, %r1169;
	st.shared.u32 	[%r23+76], %r1170;
	ld.shared.u32 	%r1171, [%r22+7448];
	add.s32 	%r1172, %r1171, %r1164;
	min.s32 	%r1173, %r1125, %r1172;
	st.shared.u32 	[%r23+152], %r1173;
	ld.shared.u32 	%r1174, [%r22+7524];
	add.s32 	%r1175, %r1174, %r1164;
	min.s32 	%r1176, %r1128, %r1175;
	st.shared.u32 	[%r23+228], %r1176;
	ld.shared.u32 	%r1177, [%r15+5872];
	ld.shared.u32 	%r1178, [%r22+7296];
	add.s32 	%r1179, %r1178, %r1177;
	min.s32 	%r1180, %r1132, %r1179;
	st.shared.u32 	[%r23+5776], %r1180;
	ld.shared.u32 	%r1181, [%r22+7372];
	add.s32 	%r1182, %r1181, %r1177;
	min.s32 	%r1183, %r1135, %r1182;
	st.shared.u32 	[%r23+5852], %r1183;
	ld.shared.u32 	%r1184, [%r22+7448];
	add.s32 	%r1185, %r1184, %r1177;
	min.s32 	%r1186, %r1138, %r1185;
	st.shared.u32 	[%r23+5928], %r1186;
	ld.shared.u32 	%r1187, [%r22+7524];
	add.s32 	%r1188, %r1187, %r1177;
	min.s32 	%r1189, %r1141, %r1188;
	st.shared.u32 	[%r23+6004], %r1189;
	ld.shared.u32 	%r1190, [%r15+11648];
	ld.shared.u32 	%r1191, [%r22+7296];
	add.s32 	%r1192, %r1191, %r1190;
	min.s32 	%r1193, %r1145, %r1192;
	ld.shared.u32 	%r1194, [%r22+7372];
	add.s32 	%r1195, %r1194, %r1190;
	min.s32 	%r1196, %r1148, %r1195;
	ld.shared.u32 	%r1197, [%r22+7448];
	add.s32 	%r1198, %r1197, %r1190;
	min.s32 	%r1199, %r1151, %r1198;
	ld.shared.u32 	%r1200, [%r22+7524];
	add.s32 	%r1201, %r1200, %r1190;
	min.s32 	%r1202, %r1154, %r1201;
	ld.shared.u32 	%r1203, [%r15+17424];
	add.s32 	%r1204, %r1191, %r1203;
	min.s32 	%r1205, %r1157, %r1204;
	add.s32 	%r1206, %r1194, %r1203;
	min.s32 	%r1207, %r1159, %r1206;
	add.s32 	%r1208, %r1197, %r1203;
	min.s32 	%r1209, %r1161, %r1208;
	add.s32 	%r1210, %r1200, %r1203;
	min.s32 	%r1211, %r1163, %r1210;
	ld.shared.u32 	%r1212, [%r15+100];
	ld.shared.u32 	%r1213, [%r22+7600];
	add.s32 	%r1214, %r1213, %r1212;
	min.s32 	%r1215, %r1167, %r1214;
	st.shared.u32 	[%r23], %r1215;
	ld.shared.u32 	%r1216, [%r22+7676];
	add.s32 	%r1217, %r1216, %r1212;
	min.s32 	%r1218, %r1170, %r1217;
	st.shared.u32 	[%r23+76], %r1218;
	ld.shared.u32 	%r1219, [%r22+7752];
	add.s32 	%r1220, %r1219, %r1212;
	min.s32 	%r1221, %r1173, %r1220;
	st.shared.u32 	[%r23+152], %r1221;
	ld.shared.u32 	%r1222, [%r22+7828];
	add.s32 	%r1223, %r1222, %r1212;
	min.s32 	%r1224, %r1176, %r1223;
	st.shared.u32 	[%r23+228], %r1224;
	ld.shared.u32 	%r1225, [%r15+5876];
	ld.shared.u32 	%r1226, [%r22+7600];
	add.s32 	%r1227, %r1226, %r1225;
	min.s32 	%r1228, %r1180, %r1227;
	st.shared.u32 	[%r23+5776], %r1228;
	ld.shared.u32 	%r1229, [%r22+7676];
	add.s32 	%r1230, %r1229, %r1225;
	min.s32 	%r1231, %r1183, %r1230;
	st.shared.u32 	[%r23+5852], %r1231;
	ld.shared.u32 	%r1232, [%r22+7752];
	add.s32 	%r1233, %r1232, %r1225;
	min.s32 	%r1234, %r1186, %r1233;
	st.shared.u32 	[%r23+5928], %r1234;
	ld.shared.u32 	%r1235, [%r22+7828];
	add.s32 	%r1236, %r1235, %r1225;
	min.s32 	%r1237, %r1189, %r1236;
	st.shared.u32 	[%r23+6004], %r1237;
	ld.shared.u32 	%r1238, [%r15+11652];
	ld.shared.u32 	%r1239, [%r22+7600];
	add.s32 	%r1240, %r1239, %r1238;
	min.s32 	%r1241, %r1193, %r1240;
	ld.shared.u32 	%r1242, [%r22+7676];
	add.s32 	%r1243, %r1242, %r1238;
	min.s32 	%r1244, %r1196, %r1243;
	ld.shared.u32 	%r1245, [%r22+7752];
	add.s32 	%r1246, %r1245, %r1238;
	min.s32 	%r1247, %r1199, %r1246;
	ld.shared.u32 	%r1248, [%r22+7828];
	add.s32 	%r1249, %r1248, %r1238;
	min.s32 	%r1250, %r1202, %r1249;
	ld.shared.u32 	%r1251, [%r15+17428];
	add.s32 	%r1252, %r1239, %r1251;
	min.s32 	%r1253, %r1205, %r1252;
	add.s32 	%r1254, %r1242, %r1251;
	min.s32 	%r1255, %r1207, %r1254;
	add.s32 	%r1256, %r1245, %r1251;
	min.s32 	%r1257, %r1209, %r1256;
	add.s32 	%r1258, %r1248, %r1251;
	min.s32 	%r1259, %r1211, %r1258;
	ld.shared.u32 	%r1260, [%r15+104];
	ld.shared.u32 	%r1261, [%r22+7904];
	add.s32 	%r1262, %r1261, %r1260;
	min.s32 	%r1263, %r1215, %r1262;
	st.shared.u32 	[%r23], %r1263;
	ld.shared.u32 	%r1264, [%r22+7980];
	add.s32 	%r1265, %r1264, %r1260;
	min.s32 	%r1266, %r1218, %r1265;
	st.shared.u32 	[%r23+76], %r1266;
	ld.shared.u32 	%r1267, [%r22+8056];
	add.s32 	%r1268, %r1267, %r1260;
	min.s32 	%r1269, %r1221, %r1268;
	st.shared.u32 	[%r23+152], %r1269;
	ld.shared.u32 	%r1270, [%r22+8132];
	add.s32 	%r1271, %r1270, %r1260;
	min.s32 	%r1272, %r1224, %r1271;
	st.shared.u32 	[%r23+228], %r1272;
	ld.shared.u32 	%r1273, [%r15+5880];
	ld.shared.u32 	%r1274, [%r22+7904];
	add.s32 	%r1275, %r1274, %r1273;
	min.s32 	%r1276, %r1228, %r1275;
	st.shared.u32 	[%r23+5776], %r1276;
	ld.shared.u32 	%r1277, [%r22+7980];
	add.s32 	%r1278, %r1277, %r1273;
	min.s32 	%r1279, %r1231, %r1278;
	st.shared.u32 	[%r23+5852], %r1279;
	ld.shared.u32 	%r1280, [%r22+8056];
	add.s32 	%r1281, %r1280, %r1273;
	min.s32 	%r1282, %r1234, %r1281;
	st.shared.u32 	[%r23+5928], %r1282;
	ld.shared.u32 	%r1283, [%r22+8132];
	add.s32 	%r1284, %r1283, %r1273;
	min.s32 	%r1285, %r1237, %r1284;
	st.shared.u32 	[%r23+6004], %r1285;
	ld.shared.u32 	%r1286, [%r15+11656];
	ld.shared.u32 	%r1287, [%r22+7904];
	add.s32 	%r1288, %r1287, %r1286;
	min.s32 	%r1289, %r1241, %r1288;
	ld.shared.u32 	%r1290, [%r22+7980];
	add.s32 	%r1291, %r1290, %r1286;
	min.s32 	%r1292, %r1244, %r1291;
	ld.shared.u32 	%r1293, [%r22+8056];
	add.s32 	%r1294, %r1293, %r1286;
	min.s32 	%r1295, %r1247, %r1294;
	ld.shared.u32 	%r1296, [%r22+8132];
	add.s32 	%r1297, %r1296, %r1286;
	min.s32 	%r1298, %r1250, %r1297;
	ld.shared.u32 	%r1299, [%r15+17432];
	add.s32 	%r1300, %r1287, %r1299;
	min.s32 	%r1301, %r1253, %r1300;
	add.s32 	%r1302, %r1290, %r1299;
	min.s32 	%r1303, %r1255, %r1302;
	add.s32 	%r1304, %r1293, %r1299;
	min.s32 	%r1305, %r1257, %r1304;
	add.s32 	%r1306, %r1296, %r1299;
	min.s32 	%r1307, %r1259, %r1306;
	ld.shared.u32 	%r1308, [%r15+108];
	ld.shared.u32 	%r1309, [%r22+8208];
	add.s32 	%r1310, %r1309, %r1308;
	min.s32 	%r1311, %r1263, %r1310;
	st.shared.u32 	[%r23], %r1311;
	ld.shared.u32 	%r1312, [%r22+8284];
	add.s32 	%r1313, %r1312, %r1308;
	min.s32 	%r1314, %r1266, %r1313;
	st.shared.u32 	[%r23+76], %r1314;
	ld.shared.u32 	%r1315, [%r22+8360];
	add.s32 	%r1316, %r1315, %r1308;
	min.s32 	%r1317, %r1269, %r1316;
	st.shared.u32 	[%r23+152], %r1317;
	ld.shared.u32 	%r1318, [%r22+8436];
	add.s32 	%r1319, %r1318, %r1308;
	min.s32 	%r1320, %r1272, %r1319;
	st.shared.u32 	[%r23+228], %r1320;
	ld.shared.u32 	%r1321, [%r15+5884];
	ld.shared.u32 	%r1322, [%r22+8208];
	add.s32 	%r1323, %r1322, %r1321;
	min.s32 	%r1324, %r1276, %r1323;
	st.shared.u32 	[%r23+5776], %r1324;
	ld.shared.u32 	%r1325, [%r22+8284];
	add.s32 	%r1326, %r1325, %r1321;
	min.s32 	%r1327, %r1279, %r1326;
	st.shared.u32 	[%r23+5852], %r1327;
	ld.shared.u32 	%r1328, [%r22+8360];
	add.s32 	%r1329, %r1328, %r1321;
	min.s32 	%r1330, %r1282, %r1329;
	st.shared.u32 	[%r23+5928], %r1330;
	ld.shared.u32 	%r1331, [%r22+8436];
	add.s32 	%r1332, %r1331, %r1321;
	min.s32 	%r1333, %r1285, %r1332;
	st.shared.u32 	[%r23+6004], %r1333;
	ld.shared.u32 	%r1334, [%r15+11660];
	ld.shared.u32 	%r1335, [%r22+8208];
	add.s32 	%r1336, %r1335, %r1334;
	min.s32 	%r1337, %r1289, %r1336;
	ld.shared.u32 	%r1338, [%r22+8284];
	add.s32 	%r1339, %r1338, %r1334;
	min.s32 	%r1340, %r1292, %r1339;
	ld.shared.u32 	%r1341, [%r22+8360];
	add.s32 	%r1342, %r1341, %r1334;
	min.s32 	%r1343, %r1295, %r1342;
	ld.shared.u32 	%r1344, [%r22+8436];
	add.s32 	%r1345, %r1344, %r1334;
	min.s32 	%r1346, %r1298, %r1345;
	ld.shared.u32 	%r1347, [%r15+17436];
	add.s32 	%r1348, %r1335, %r1347;
	min.s32 	%r1349, %r1301, %r1348;
	add.s32 	%r1350, %r1338, %r1347;
	min.s32 	%r1351, %r1303, %r1350;
	add.s32 	%r1352, %r1341, %r1347;
	min.s32 	%r1353, %r1305, %r1352;
	add.s32 	%r1354, %r1344, %r1347;
	min.s32 	%r1355, %r1307, %r1354;
	ld.shared.u32 	%r1356, [%r15+112];
	ld.shared.u32 	%r1357, [%r22+8512];
	add.s32 	%r1358, %r1357, %r1356;
	min.s32 	%r1359, %r1311, %r1358;
	st.shared.u32 	[%r23], %r1359;
	ld.shared.u32 	%r1360, [%r22+8588];
	add.s32 	%r1361, %r1360, %r1356;
	min.s32 	%r1362, %r1314, %r1361;
	st.shared.u32 	[%r23+76], %r1362;
	ld.shared.u32 	%r1363, [%r22+8664];
	add.s32 	%r1364, %r1363, %r1356;
	min.s32 	%r1365, %r1317, %r1364;
	st.shared.u32 	[%r23+152], %r1365;
	ld.shared.u32 	%r1366, [%r22+8740];
	add.s32 	%r1367, %r1366, %r1356;
	min.s32 	%r1368, %r1320, %r1367;
	st.shared.u32 	[%r23+228], %r1368;
	ld.shared.u32 	%r1369, [%r15+5888];
	ld.shared.u32 	%r1370, [%r22+8512];
	add.s32 	%r1371, %r1370, %r1369;
	min.s32 	%r1372, %r1324, %r1371;
	st.shared.u32 	[%r23+5776], %r1372;
	ld.shared.u32 	%r1373, [%r22+8588];
	add.s32 	%r1374, %r1373, %r1369;
	min.s32 	%r1375, %r1327, %r1374;
	st.shared.u32 	[%r23+5852], %r1375;
	ld.shared.u32 	%r1376, [%r22+8664];
	add.s32 	%r1377, %r1376, %r1369;
	min.s32 	%r1378, %r1330, %r1377;
	st.shared.u32 	[%r23+5928], %r1378;
	ld.shared.u32 	%r1379, [%r22+8740];
	add.s32 	%r1380, %r1379, %r1369;
	min.s32 	%r1381, %r1333, %r1380;
	st.shared.u32 	[%r23+6004], %r1381;
	ld.shared.u32 	%r1382, [%r15+11664];
	ld.shared.u32 	%r1383, [%r22+8512];
	add.s32 	%r1384, %r1383, %r1382;
	min.s32 	%r1385, %r1337, %r1384;
	ld.shared.u32 	%r1386, [%r22+8588];
	add.s32 	%r1387, %r1386, %r1382;
	min.s32 	%r1388, %r1340, %r1387;
	ld.shared.u32 	%r1389, [%r22+8664];
	add.s32 	%r1390, %r1389, %r1382;
	min.s32 	%r1391, %r1343, %r1390;
	ld.shared.u32 	%r1392, [%r22+8740];
	add.s32 	%r1393, %r1392, %r1382;
	min.s32 	%r1394, %r1346, %r1393;
	ld.shared.u32 	%r1395, [%r15+17440];
	add.s32 	%r1396, %r1383, %r1395;
	min.s32 	%r1397, %r1349, %r1396;
	add.s32 	%r1398, %r1386, %r1395;
	min.s32 	%r1399, %r1351, %r1398;
	add.s32 	%r1400, %r1389, %r1395;
	min.s32 	%r1401, %r1353, %r1400;
	add.s32 	%r1402, %r1392, %r1395;
	min.s32 	%r1403, %r1355, %r1402;
	ld.shared.u32 	%r1404, [%r15+116];
	ld.shared.u32 	%r1405, [%r22+8816];
	add.s32 	%r1406, %r1405, %r1404;
	min.s32 	%r1407, %r1359, %r1406;
	st.shared.u32 	[%r23], %r1407;
	ld.shared.u32 	%r1408, [%r22+8892];
	add.s32 	%r1409, %r1408, %r1404;
	min.s32 	%r1410, %r1362, %r1409;
	st.shared.u32 	[%r23+76], %r1410;
	ld.shared.u32 	%r1411, [%r22+8968];
	add.s32 	%r1412, %r1411, %r1404;
	min.s32 	%r1413, %r1365, %r1412;
	st.shared.u32 	[%r23+152], %r1413;
	ld.shared.u32 	%r1414, [%r22+9044];
	add.s32 	%r1415, %r1414, %r1404;
	min.s32 	%r1416, %r1368, %r1415;
	st.shared.u32 	[%r23+228], %r1416;
	ld.shared.u32 	%r1417, [%r15+5892];
	ld.shared.u32 	%r1418, [%r22+8816];
	add.s32 	%r1419, %r1418, %r1417;
	min.s32 	%r1420, %r1372, %r1419;
	st.shared.u32 	[%r23+5776], %r1420;
	ld.shared.u32 	%r1421, [%r22+8892];
	add.s32 	%r1422, %r1421, %r1417;
	min.s32 	%r1423, %r1375, %r1422;
	st.shared.u32 	[%r23+5852], %r1423;
	ld.shared.u32 	%r1424, [%r22+8968];
	add.s32 	%r1425, %r1424, %r1417;
	min.s32 	%r1426, %r1378, %r1425;
	st.shared.u32 	[%r23+5928], %r1426;
	ld.shared.u32 	%r1427, [%r22+9044];
	add.s32 	%r1428, %r1427, %r1417;
	min.s32 	%r1429, %r1381, %r1428;
	st.shared.u32 	[%r23+6004], %r1429;
	ld.shared.u32 	%r1430, [%r15+11668];
	ld.shared.u32 	%r1431, [%r22+8816];
	add.s32 	%r1432, %r1431, %r1430;
	min.s32 	%r1433, %r1385, %r1432;
	ld.shared.u32 	%r1434, [%r22+8892];
	add.s32 	%r1435, %r1434, %r1430;
	min.s32 	%r1436, %r1388, %r1435;
	ld.shared.u32 	%r1437, [%r22+8968];
	add.s32 	%r1438, %r1437, %r1430;
	min.s32 	%r1439, %r1391, %r1438;
	ld.shared.u32 	%r1440, [%r22+9044];
	add.s32 	%r1441, %r1440, %r1430;
	min.s32 	%r1442, %r1394, %r1441;
	ld.shared.u32 	%r1443, [%r15+17444];
	add.s32 	%r1444, %r1431, %r1443;
	min.s32 	%r1445, %r1397, %r1444;
	add.s32 	%r1446, %r1434, %r1443;
	min.s32 	%r1447, %r1399, %r1446;
	add.s32 	%r1448, %r1437, %r1443;
	min.s32 	%r1449, %r1401, %r1448;
	add.s32 	%r1450, %r1440, %r1443;
	min.s32 	%r1451, %r1403, %r1450;
	ld.shared.u32 	%r1452, [%r15+120];
	ld.shared.u32 	%r1453, [%r22+9120];
	add.s32 	%r1454, %r1453, %r1452;
	min.s32 	%r1455, %r1407, %r1454;
	st.shared.u32 	[%r23], %r1455;
	ld.shared.u32 	%r1456, [%r22+9196];
	add.s32 	%r1457, %r1456, %r1452;
	min.s32 	%r1458, %r1410, %r1457;
	st.shared.u32 	[%r23+76], %r1458;
	ld.shared.u32 	%r1459, [%r22+9272];
	add.s32 	%r1460, %r1459, %r1452;
	min.s32 	%r1461, %r1413, %r1460;
	st.shared.u32 	[%r23+152], %r1461;
	ld.shared.u32 	%r1462, [%r22+9348];
	add.s32 	%r1463, %r1462, %r1452;
	min.s32 	%r1464, %r1416, %r1463;
	st.shared.u32 	[%r23+228], %r1464;
	ld.shared.u32 	%r1465, [%r15+5896];
	ld.shared.u32 	%r1466, [%r22+9120];
	add.s32 	%r1467, %r1466, %r1465;
	min.s32 	%r1468, %r1420, %r1467;
	st.shared.u32 	[%r23+5776], %r1468;
	ld.shared.u32 	%r1469, [%r22+9196];
	add.s32 	%r1470, %r1469, %r1465;
	min.s32 	%r1471, %r1423, %r1470;
	st.shared.u32 	[%r23+5852], %r1471;
	ld.shared.u32 	%r1472, [%r22+9272];
	add.s32 	%r1473, %r1472, %r1465;
	min.s32 	%r1474, %r1426, %r1473;
	st.shared.u32 	[%r23+5928], %r1474;
	ld.shared.u32 	%r1475, [%r22+9348];
	add.s32 	%r1476, %r1475, %r1465;
	min.s32 	%r1477, %r1429, %r1476;
	st.shared.u32 	[%r23+6004], %r1477;
	ld.shared.u32 	%r1478, [%r15+11672];
	ld.shared.u32 	%r1479, [%r22+9120];
	add.s32 	%r1480, %r1479, %r1478;
	min.s32 	%r1481, %r1433, %r1480;
	ld.shared.u32 	%r1482, [%r22+9196];
	add.s32 	%r1483, %r1482, %r1478;
	min.s32 	%r1484, %r1436, %r1483;
	ld.shared.u32 	%r1485, [%r22+9272];
	add.s32 	%r1486, %r1485, %r1478;
	min.s32 	%r1487, %r1439, %r1486;
	ld.shared.u32 	%r1488, [%r22+9348];
	add.s32 	%r1489, %r1488, %r1478;
	min.s32 	%r1490, %r1442, %r1489;
	ld.shared.u32 	%r1491, [%r15+17448];
	add.s32 	%r1492, %r1479, %r1491;
	min.s32 	%r1493, %r1445, %r1492;
	add.s32 	%r1494, %r1482, %r1491;
	min.s32 	%r1495, %r1447, %r1494;
	add.s32 	%r1496, %r1485, %r1491;
	min.s32 	%r1497, %r1449, %r1496;
	add.s32 	%r1498, %r1488, %r1491;
	min.s32 	%r1499, %r1451, %r1498;
	ld.shared.u32 	%r1500, [%r15+124];
	ld.shared.u32 	%r1501, [%r22+9424];
	add.s32 	%r1502, %r1501, %r1500;
	min.s32 	%r1503, %r1455, %r1502;
	st.shared.u32 	[%r23], %r1503;
	ld.shared.u32 	%r1504, [%r22+9500];
	add.s32 	%r1505, %r1504, %r1500;
	min.s32 	%r1506, %r1458, %r1505;
	st.shared.u32 	[%r23+76], %r1506;
	ld.shared.u32 	%r1507, [%r22+9576];
	add.s32 	%r1508, %r1507, %r1500;
	min.s32 	%r1509, %r1461, %r1508;
	st.shared.u32 	[%r23+152], %r1509;
	ld.shared.u32 	%r1510, [%r22+9652];
	add.s32 	%r1511, %r1510, %r1500;
	min.s32 	%r1512, %r1464, %r1511;
	st.shared.u32 	[%r23+228], %r1512;
	ld.shared.u32 	%r1513, [%r15+5900];
	ld.shared.u32 	%r1514, [%r22+9424];
	add.s32 	%r1515, %r1514, %r1513;
	min.s32 	%r1516, %r1468, %r1515;
	st.shared.u32 	[%r23+5776], %r1516;
	ld.shared.u32 	%r1517, [%r22+9500];
	add.s32 	%r1518, %r1517, %r1513;
	min.s32 	%r1519, %r1471, %r1518;
	st.shared.u32 	[%r23+5852], %r1519;
	ld.shared.u32 	%r1520, [%r22+9576];
	add.s32 	%r1521, %r1520, %r1513;
	min.s32 	%r1522, %r1474, %r1521;
	st.shared.u32 	[%r23+5928], %r1522;
	ld.shared.u32 	%r1523, [%r22+9652];
	add.s32 	%r1524, %r1523, %r1513;
	min.s32 	%r1525, %r1477, %r1524;
	st.shared.u32 	[%r23+6004], %r1525;
	ld.shared.u32 	%r1526, [%r15+11676];
	ld.shared.u32 	%r1527, [%r22+9424];
	add.s32 	%r1528, %r1527, %r1526;
	min.s32 	%r1529, %r1481, %r1528;
	ld.shared.u32 	%r1530, [%r22+9500];
	add.s32 	%r1531, %r1530, %r1526;
	min.s32 	%r1532, %r1484, %r1531;
	ld.shared.u32 	%r1533, [%r22+9576];
	add.s32 	%r1534, %r1533, %r1526;
	min.s32 	%r1535, %r1487, %r1534;
	ld.shared.u32 	%r1536, [%r22+9652];
	add.s32 	%r1537, %r1536, %r1526;
	min.s32 	%r1538, %r1490, %r1537;
	ld.shared.u32 	%r1539, [%r15+17452];
	add.s32 	%r1540, %r1527, %r1539;
	min.s32 	%r1541, %r1493, %r1540;
	add.s32 	%r1542, %r1530, %r1539;
	min.s32 	%r1543, %r1495, %r1542;
	add.s32 	%r1544, %r1533, %r1539;
	min.s32 	%r1545, %r1497, %r1544;
	add.s32 	%r1546, %r1536, %r1539;
	min.s32 	%r1547, %r1499, %r1546;
	ld.shared.u32 	%r1548, [%r15+128];
	ld.shared.u32 	%r1549, [%r22+9728];
	add.s32 	%r1550, %r1549, %r1548;
	min.s32 	%r1551, %r1503, %r1550;
	st.shared.u32 	[%r23], %r1551;
	ld.shared.u32 	%r1552, [%r22+9804];
	add.s32 	%r1553, %r1552, %r1548;
	min.s32 	%r1554, %r1506, %r1553;
	st.shared.u32 	[%r23+76], %r1554;
	ld.shared.u32 	%r1555, [%r22+9880];
	add.s32 	%r1556, %r1555, %r1548;
	min.s32 	%r1557, %r1509, %r1556;
	st.shared.u32 	[%r23+152], %r1557;
	ld.shared.u32 	%r1558, [%r22+9956];
	add.s32 	%r1559, %r1558, %r1548;
	min.s32 	%r1560, %r1512, %r1559;
	st.shared.u32 	[%r23+228], %r1560;
	ld.shared.u32 	%r1561, [%r15+5904];
	ld.shared.u32 	%r1562, [%r22+9728];
	add.s32 	%r1563, %r1562, %r1561;
	min.s32 	%r1564, %r1516, %r1563;
	st.shared.u32 	[%r23+5776], %r1564;
	ld.shared.u32 	%r1565, [%r22+9804];
	add.s32 	%r1566, %r1565, %r1561;
	min.s32 	%r1567, %r1519, %r1566;
	st.shared.u32 	[%r23+5852], %r1567;
	ld.shared.u32 	%r1568, [%r22+9880];
	add.s32 	%r1569, %r1568, %r1561;
	min.s32 	%r1570, %r1522, %r1569;
	st.shared.u32 	[%r23+5928], %r1570;
	ld.shared.u32 	%r1571, [%r22+9956];
	add.s32 	%r1572, %r1571, %r1561;
	min.s32 	%r1573, %r1525, %r1572;
	st.shared.u32 	[%r23+6004], %r1573;
	ld.shared.u32 	%r1574, [%r15+11680];
	ld.shared.u32 	%r1575, [%r22+9728];
	add.s32 	%r1576, %r1575, %r1574;
	min.s32 	%r1577, %r1529, %r1576;
	ld.shared.u32 	%r1578, [%r22+9804];
	add.s32 	%r1579, %r1578, %r1574;
	min.s32 	%r1580, %r1532, %r1579;
	ld.shared.u32 	%r1581, [%r22+9880];
	add.s32 	%r1582, %r1581, %r1574;
	min.s32 	%r1583, %r1535, %r1582;
	ld.shared.u32 	%r1584, [%r22+9956];
	add.s32 	%r1585, %r1584, %r1574;
	min.s32 	%r1586, %r1538, %r1585;
	ld.shared.u32 	%r1587, [%r15+17456];
	add.s32 	%r1588, %r1575, %r1587;
	min.s32 	%r1589, %r1541, %r1588;
	add.s32 	%r1590, %r1578, %r1587;
	min.s32 	%r1591, %r1543, %r1590;
	add.s32 	%r1592, %r1581, %r1587;
	min.s32 	%r1593, %r1545, %r1592;
	add.s32 	%r1594, %r1584, %r1587;
	min.s32 	%r1595, %r1547, %r1594;
	ld.shared.u32 	%r1596, [%r15+132];
	ld.shared.u32 	%r1597, [%r22+10032];
	add.s32 	%r1598, %r1597, %r1596;
	min.s32 	%r1599, %r1551, %r1598;
	st.shared.u32 	[%r23], %r1599;
	ld.shared.u32 	%r1600, [%r22+10108];
	add.s32 	%r1601, %r1600, %r1596;
	min.s32 	%r1602, %r1554, %r1601;
	st.shared.u32 	[%r23+76], %r1602;
	ld.shared.u32 	%r1603, [%r22+10184];
	add.s32 	%r1604, %r1603, %r1596;
	min.s32 	%r1605, %r1557, %r1604;
	st.shared.u32 	[%r23+152], %r1605;
	ld.shared.u32 	%r1606, [%r22+10260];
	add.s32 	%r1607, %r1606, %r1596;
	min.s32 	%r1608, %r1560, %r1607;
	st.shared.u32 	[%r23+228], %r1608;
	ld.shared.u32 	%r1609, [%r15+5908];
	ld.shared.u32 	%r1610, [%r22+10032];
	add.s32 	%r1611, %r1610, %r1609;
	min.s32 	%r1612, %r1564, %r1611;
	st.shared.u32 	[%r23+5776], %r1612;
	ld.shared.u32 	%r1613, [%r22+10108];
	add.s32 	%r1614, %r1613, %r1609;
	min.s32 	%r1615, %r1567, %r1614;
	st.shared.u32 	[%r23+5852], %r1615;
	ld.shared.u32 	%r1616, [%r22+10184];
	add.s32 	%r1617, %r1616, %r1609;
	min.s32 	%r1618, %r1570, %r1617;
	st.shared.u32 	[%r23+5928], %r1618;
	ld.shared.u32 	%r1619, [%r22+10260];
	add.s32 	%r1620, %r1619, %r1609;
	min.s32 	%r1621, %r1573, %r1620;
	st.shared.u32 	[%r23+6004], %r1621;
	ld.shared.u32 	%r1622, [%r15+11684];
	ld.shared.u32 	%r1623, [%r22+10032];
	add.s32 	%r1624, %r1623, %r1622;
	min.s32 	%r1625, %r1577, %r1624;
	ld.shared.u32 	%r1626, [%r22+10108];
	add.s32 	%r1627, %r1626, %r1622;
	min.s32 	%r1628, %r1580, %r1627;
	ld.shared.u32 	%r1629, [%r22+10184];
	add.s32 	%r1630, %r1629, %r1622;
	min.s32 	%r1631, %r1583, %r1630;
	ld.shared.u32 	%r1632, [%r22+10260];
	add.s32 	%r1633, %r1632, %r1622;
	min.s32 	%r1634, %r1586, %r1633;
	ld.shared.u32 	%r1635, [%r15+17460];
	add.s32 	%r1636, %r1623, %r1635;
	min.s32 	%r1637, %r1589, %r1636;
	add.s32 	%r1638, %r1626, %r1635;
	min.s32 	%r1639, %r1591, %r1638;
	add.s32 	%r1640, %r1629, %r1635;
	min.s32 	%r1641, %r1593, %r1640;
	add.s32 	%r1642, %r1632, %r1635;
	min.s32 	%r1643, %r1595, %r1642;
	ld.shared.u32 	%r1644, [%r15+136];
	ld.shared.u32 	%r1645, [%r22+10336];
	add.s32 	%r1646, %r1645, %r1644;
	min.s32 	%r1647, %r1599, %r1646;
	st.shared.u32 	[%r23], %r1647;
	ld.shared.u32 	%r1648, [%r22+10412];
	add.s32 	%r1649, %r1648, %r1644;
	min.s32 	%r1650, %r1602, %r1649;
	st.shared.u32 	[%r23+76], %r1650;
	ld.shared.u32 	%r1651, [%r22+10488];
	add.s32 	%r1652, %r1651, %r1644;
	min.s32 	%r1653, %r1605, %r1652;
	st.shared.u32 	[%r23+152], %r1653;
	ld.shared.u32 	%r1654, [%r22+10564];
	add.s32 	%r1655, %r1654, %r1644;
	min.s32 	%r1656, %r1608, %r1655;
	st.shared.u32 	[%r23+228], %r1656;
	ld.shared.u32 	%r1657, [%r15+5912];
	ld.shared.u32 	%r1658, [%r22+10336];
	add.s32 	%r1659, %r1658, %r1657;
	min.s32 	%r1660, %r1612, %r1659;
	st.shared.u32 	[%r23+5776], %r1660;
	ld.shared.u32 	%r1661, [%r22+10412];
	add.s32 	%r1662, %r1661, %r1657;
	min.s32 	%r1663, %r1615, %r1662;
	st.shared.u32 	[%r23+5852], %r1663;
	ld.shared.u32 	%r1664, [%r22+10488];
	add.s32 	%r1665, %r1664, %r1657;
	min.s32 	%r1666, %r1618, %r1665;
	st.shared.u32 	[%r23+5928], %r1666;
	ld.shared.u32 	%r1667, [%r22+10564];
	add.s32 	%r1668, %r1667, %r1657;
	min.s32 	%r1669, %r1621, %r1668;
	st.shared.u32 	[%r23+6004], %r1669;
	ld.shared.u32 	%r1670, [%r15+11688];
	ld.shared.u32 	%r1671, [%r22+10336];
	add.s32 	%r1672, %r1671, %r1670;
	min.s32 	%r1673, %r1625, %r1672;
	ld.shared.u32 	%r1674, [%r22+10412];
	add.s32 	%r1675, %r1674, %r1670;
	min.s32 	%r1676, %r1628, %r1675;
	ld.shared.u32 	%r1677, [%r22+10488];
	add.s32 	%r1678, %r1677, %r1670;
	min.s32 	%r1679, %r1631, %r1678;
	ld.shared.u32 	%r1680, [%r22+10564];
	add.s32 	%r1681, %r1680, %r1670;
	min.s32 	%r1682, %r1634, %r1681;
	ld.shared.u32 	%r1683, [%r15+17464];
	add.s32 	%r1684, %r1671, %r1683;
	min.s32 	%r1685, %r1637, %r1684;
	add.s32 	%r1686, %r1674, %r1683;
	min.s32 	%r1687, %r1639, %r1686;
	add.s32 	%r1688, %r1677, %r1683;
	min.s32 	%r1689, %r1641, %r1688;
	add.s32 	%r1690, %r1680, %r1683;
	min.s32 	%r1691, %r1643, %r1690;
	ld.shared.u32 	%r1692, [%r15+140];
	ld.shared.u32 	%r1693, [%r22+10640];
	add.s32 	%r1694, %r1693, %r1692;
	min.s32 	%r1695, %r1647, %r1694;
	st.shared.u32 	[%r23], %r1695;
	ld.shared.u32 	%r1696, [%r22+10716];
	add.s32 	%r1697, %r1696, %r1692;
	min.s32 	%r1698, %r1650, %r1697;
	st.shared.u32 	[%r23+76], %r1698;
	ld.shared.u32 	%r1699, [%r22+10792];
	add.s32 	%r1700, %r1699, %r1692;
	min.s32 	%r1701, %r1653, %r1700;
	st.shared.u32 	[%r23+152], %r1701;
	ld.shared.u32 	%r1702, [%r22+10868];
	add.s32 	%r1703, %r1702, %r1692;
	min.s32 	%r1704, %r1656, %r1703;
	st.shared.u32 	[%r23+228], %r1704;
	ld.shared.u32 	%r1705, [%r15+5916];
	ld.shared.u32 	%r1706, [%r22+10640];
	add.s32 	%r1707, %r1706, %r1705;
	min.s32 	%r1708, %r1660, %r1707;
	st.shared.u32 	[%r23+5776], %r1708;
	ld.shared.u32 	%r1709, [%r22+10716];
	add.s32 	%r1710, %r1709, %r1705;
	min.s32 	%r1711, %r1663, %r1710;
	st.shared.u32 	[%r23+5852], %r1711;
	ld.shared.u32 	%r1712, [%r22+10792];
	add.s32 	%r1713, %r1712, %r1705;
	min.s32 	%r1714, %r1666, %r1713;
	st.shared.u32 	[%r23+5928], %r1714;
	ld.shared.u32 	%r1715, [%r22+10868];
	add.s32 	%r1716, %r1715, %r1705;
	min.s32 	%r1717, %r1669, %r1716;
	st.shared.u32 	[%r23+6004], %r1717;
	ld.shared.u32 	%r1718, [%r15+11692];
	ld.shared.u32 	%r1719, [%r22+10640];
	add.s32 	%r1720, %r1719, %r1718;
	min.s32 	%r1721, %r1673, %r1720;
	ld.shared.u32 	%r1722, [%r22+10716];
	add.s32 	%r1723, %r1722, %r1718;
	min.s32 	%r1724, %r1676, %r1723;
	ld.shared.u32 	%r1725, [%r22+10792];
	add.s32 	%r1726, %r1725, %r1718;
	min.s32 	%r1727, %r1679, %r1726;
	ld.shared.u32 	%r1728, [%r22+10868];
	add.s32 	%r1729, %r1728, %r1718;
	min.s32 	%r1730, %r1682, %r1729;
	ld.shared.u32 	%r1731, [%r15+17468];
	add.s32 	%r1732, %r1719, %r1731;
	min.s32 	%r1733, %r1685, %r1732;
	add.s32 	%r1734, %r1722, %r1731;
	min.s32 	%r1735, %r1687, %r1734;
	add.s32 	%r1736, %r1725, %r1731;
	min.s32 	%r1737, %r1689, %r1736;
	add.s32 	%r1738, %r1728, %r1731;
	min.s32 	%r1739, %r1691, %r1738;
	ld.shared.u32 	%r1740, [%r15+144];
	ld.shared.u32 	%r1741, [%r22+10944];
	add.s32 	%r1742, %r1741, %r1740;
	min.s32 	%r1743, %r1695, %r1742;
	st.shared.u32 	[%r23], %r1743;
	ld.shared.u32 	%r1744, [%r22+11020];
	add.s32 	%r1745, %r1744, %r1740;
	min.s32 	%r1746, %r1698, %r1745;
	st.shared.u32 	[%r23+76], %r1746;
	ld.shared.u32 	%r1747, [%r22+11096];
	add.s32 	%r1748, %r1747, %r1740;
	min.s32 	%r1749, %r1701, %r1748;
	st.shared.u32 	[%r23+152], %r1749;
	ld.shared.u32 	%r1750, [%r22+11172];
	add.s32 	%r1751, %r1750, %r1740;
	min.s32 	%r1752, %r1704, %r1751;
	st.shared.u32 	[%r23+228], %r1752;
	ld.shared.u32 	%r1753, [%r15+5920];
	ld.shared.u32 	%r1754, [%r22+10944];
	add.s32 	%r1755, %r1754, %r1753;
	min.s32 	%r1756, %r1708, %r1755;
	st.shared.u32 	[%r23+5776], %r1756;
	ld.shared.u32 	%r1757, [%r22+11020];
	add.s32 	%r1758, %r1757, %r1753;
	min.s32 	%r1759, %r1711, %r1758;
	st.shared.u32 	[%r23+5852], %r1759;
	ld.shared.u32 	%r1760, [%r22+11096];
	add.s32 	%r1761, %r1760, %r1753;
	min.s32 	%r1762, %r1714, %r1761;
	st.shared.u32 	[%r23+5928], %r1762;
	ld.shared.u32 	%r1763, [%r22+11172];
	add.s32 	%r1764, %r1763, %r1753;
	min.s32 	%r1765, %r1717, %r1764;
	st.shared.u32 	[%r23+6004], %r1765;
	ld.shared.u32 	%r1766, [%r15+11696];
	ld.shared.u32 	%r1767, [%r22+10944];
	add.s32 	%r1768, %r1767, %r1766;
	min.s32 	%r1769, %r1721, %r1768;
	ld.shared.u32 	%r1770, [%r22+11020];
	add.s32 	%r1771, %r1770, %r1766;
	min.s32 	%r1772, %r1724, %r1771;
	ld.shared.u32 	%r1773, [%r22+11096];
	add.s32 	%r1774, %r1773, %r1766;
	min.s32 	%r1775, %r1727, %r1774;
	ld.shared.u32 	%r1776, [%r22+11172];
	add.s32 	%r1777, %r1776, %r1766;
	min.s32 	%r1778, %r1730, %r1777;
	ld.shared.u32 	%r1779, [%r15+17472];
	add.s32 	%r1780, %r1767, %r1779;
	min.s32 	%r1781, %r1733, %r1780;
	add.s32 	%r1782, %r1770, %r1779;
	min.s32 	%r1783, %r1735, %r1782;
	add.s32 	%r1784, %r1773, %r1779;
	min.s32 	%r1785, %r1737, %r1784;
	add.s32 	%r1786, %r1776, %r1779;
	min.s32 	%r1787, %r1739, %r1786;
	ld.shared.u32 	%r1788, [%r15+148];
	ld.shared.u32 	%r1789, [%r22+11248];
	add.s32 	%r1790, %r1789, %r1788;
	min.s32 	%r1791, %r1743, %r1790;
	st.shared.u32 	[%r23], %r1791;
	ld.shared.u32 	%r1792, [%r22+11324];
	add.s32 	%r1793, %r1792, %r1788;
	min.s32 	%r1794, %r1746, %r1793;
	st.shared.u32 	[%r23+76], %r1794;
	ld.shared.u32 	%r1795, [%r22+11400];
	add.s32 	%r1796, %r1795, %r1788;
	min.s32 	%r1797, %r1749, %r1796;
	st.shared.u32 	[%r23+152], %r1797;
	ld.shared.u32 	%r1798, [%r22+11476];
	add.s32 	%r1799, %r1798, %r1788;
	min.s32 	%r1800, %r1752, %r1799;
	st.shared.u32 	[%r23+228], %r1800;
	ld.shared.u32 	%r1801, [%r15+5924];
	ld.shared.u32 	%r1802, [%r22+11248];
	add.s32 	%r1803, %r1802, %r1801;
	min.s32 	%r1804, %r1756, %r1803;
	st.shared.u32 	[%r23+5776], %r1804;
	ld.shared.u32 	%r1805, [%r22+11324];
	add.s32 	%r1806, %r1805, %r1801;
	min.s32 	%r1807, %r1759, %r1806;
	st.shared.u32 	[%r23+5852], %r1807;
	ld.shared.u32 	%r1808, [%r22+11400];
	add.s32 	%r1809, %r1808, %r1801;
	min.s32 	%r1810, %r1762, %r1809;
	st.shared.u32 	[%r23+5928], %r1810;
	ld.shared.u32 	%r1811, [%r22+11476];
	add.s32 	%r1812, %r1811, %r1801;
	min.s32 	%r1813, %r1765, %r1812;
	st.shared.u32 	[%r23+6004], %r1813;
	ld.shared.u32 	%r1814, [%r15+11700];
	ld.shared.u32 	%r1815, [%r22+11248];
	add.s32 	%r1816, %r1815, %r1814;
	min.s32 	%r1817, %r1769, %r1816;
	st.shared.u32 	[%r23+11552], %r1817;
	ld.shared.u32 	%r1818, [%r22+11324];
	add.s32 	%r1819, %r1818, %r1814;
	min.s32 	%r1820, %r1772, %r1819;
	st.shared.u32 	[%r23+11628], %r1820;
	ld.shared.u32 	%r1821, [%r22+11400];
	add.s32 	%r1822, %r1821, %r1814;
	min.s32 	%r1823, %r1775, %r1822;
	st.shared.u32 	[%r23+11704], %r1823;
	ld.shared.u32 	%r1824, [%r22+11476];
	add.s32 	%r1825, %r1824, %r1814;
	min.s32 	%r1826, %r1778, %r1825;
	st.shared.u32 	[%r23+11780], %r1826;
	ld.shared.u32 	%r1827, [%r15+17476];
	add.s32 	%r1828, %r1815, %r1827;
	min.s32 	%r1829, %r1781, %r1828;
	add.s32 	%r1830, %r1818, %r1827;
	min.s32 	%r1831, %r1783, %r1830;
	add.s32 	%r1832, %r1821, %r1827;
	min.s32 	%r1833, %r1785, %r1832;
	add.s32 	%r1834, %r1824, %r1827;
	min.s32 	%r1835, %r1787, %r1834;
	ld.shared.u32 	%r1836, [%r15+152];
	ld.shared.u32 	%r1837, [%r22+11552];
	add.s32 	%r1838, %r1837, %r1836;
	min.s32 	%r1839, %r1791, %r1838;
	st.shared.u32 	[%r23], %r1839;
	ld.shared.u32 	%r1840, [%r22+11628];
	add.s32 	%r1841, %r1840, %r1836;
	min.s32 	%r1842, %r1794, %r1841;
	st.shared.u32 	[%r23+76], %r1842;
	ld.shared.u32 	%r1843, [%r22+11704];
	add.s32 	%r1844, %r1843, %r1836;
	min.s32 	%r1845, %r1797, %r1844;
	st.shared.u32 	[%r23+152], %r1845;
	ld.shared.u32 	%r1846, [%r22+11780];
	add.s32 	%r1847, %r1846, %r1836;
	min.s32 	%r1848, %r1800, %r1847;
	st.shared.u32 	[%r23+228], %r1848;
	ld.shared.u32 	%r1849, [%r15+5928];
	ld.shared.u32 	%r1850, [%r22+11552];
	add.s32 	%r1851, %r1850, %r1849;
	min.s32 	%r1852, %r1804, %r1851;
	st.shared.u32 	[%r23+5776], %r1852;
	ld.shared.u32 	%r1853, [%r22+11628];
	add.s32 	%r1854, %r1853, %r1849;
	min.s32 	%r1855, %r1807, %r1854;
	st.shared.u32 	[%r23+5852], %r1855;
	ld.shared.u32 	%r1856, [%r22+11704];
	add.s32 	%r1857, %r1856, %r1849;
	min.s32 	%r1858, %r1810, %r1857;
	st.shared.u32 	[%r23+5928], %r1858;
	ld.shared.u32 	%r1859, [%r22+11780];
	add.s32 	%r1860, %r1859, %r1849;
	min.s32 	%r1861, %r1813, %r1860;
	st.shared.u32 	[%r23+6004], %r1861;
	ld.shared.u32 	%r1862, [%r15+11704];
	ld.shared.u32 	%r1863, [%r22+11552];
	add.s32 	%r1864, %r1863, %r1862;
	min.s32 	%r1865, %r1817, %r1864;
	st.shared.u32 	[%r23+11552], %r1865;
	ld.shared.u32 	%r1866, [%r22+11628];
	add.s32 	%r1867, %r1866, %r1862;
	min.s32 	%r1868, %r1820, %r1867;
	st.shared.u32 	[%r23+11628], %r1868;
	ld.shared.u32 	%r1869, [%r22+11704];
	add.s32 	%r1870, %r1869, %r1862;
	min.s32 	%r1871, %r1823, %r1870;
	st.shared.u32 	[%r23+11704], %r1871;
	ld.shared.u32 	%r1872, [%r22+11780];
	add.s32 	%r1873, %r1872, %r1862;
	min.s32 	%r1874, %r1826, %r1873;
	st.shared.u32 	[%r23+11780], %r1874;
	ld.shared.u32 	%r1875, [%r15+17480];
	ld.shared.u32 	%r1876, [%r22+11552];
	add.s32 	%r1877, %r1876, %r1875;
	min.s32 	%r1878, %r1829, %r1877;
	ld.shared.u32 	%r1879, [%r22+11628];
	add.s32 	%r1880, %r1879, %r1875;
	min.s32 	%r1881, %r1831, %r1880;
	ld.shared.u32 	%r1882, [%r22+11704];
	add.s32 	%r1883, %r1882, %r1875;
	min.s32 	%r1884, %r1833, %r1883;
	ld.shared.u32 	%r1885, [%r22+11780];
	add.s32 	%r1886, %r1885, %r1875;
	min.s32 	%r1887, %r1835, %r1886;
	ld.shared.u32 	%r1888, [%r15+156];
	ld.shared.u32 	%r1889, [%r22+11856];
	add.s32 	%r1890, %r1889, %r1888;
	min.s32 	%r1891, %r1839, %r1890;
	st.shared.u32 	[%r23], %r1891;
	ld.shared.u32 	%r1892, [%r22+11932];
	add.s32 	%r1893, %r1892, %r1888;
	min.s32 	%r1894, %r1842, %r1893;
	st.shared.u32 	[%r23+76], %r1894;
	ld.shared.u32 	%r1895, [%r22+12008];
	add.s32 	%r1896, %r1895, %r1888;
	min.s32 	%r1897, %r1845, %r1896;
	st.shared.u32 	[%r23+152], %r1897;
	ld.shared.u32 	%r1898, [%r22+12084];
	add.s32 	%r1899, %r1898, %r1888;
	min.s32 	%r1900, %r1848, %r1899;
	st.shared.u32 	[%r23+228], %r1900;
	ld.shared.u32 	%r1901, [%r15+5932];
	ld.shared.u32 	%r1902, [%r22+11856];
	add.s32 	%r1903, %r1902, %r1901;
	min.s32 	%r1904, %r1852, %r1903;
	st.shared.u32 	[%r23+5776], %r1904;
	ld.shared.u32 	%r1905, [%r22+11932];
	add.s32 	%r1906, %r1905, %r1901;
	min.s32 	%r1907, %r1855, %r1906;
	st.shared.u32 	[%r23+5852], %r1907;
	ld.shared.u32 	%r1908, [%r22+12008];
	add.s32 	%r1909, %r1908, %r1901;
	min.s32 	%r1910, %r1858, %r1909;
	st.shared.u32 	[%r23+5928], %r1910;
	ld.shared.u32 	%r1911, [%r22+12084];
	add.s32 	%r1912, %r1911, %r1901;
	min.s32 	%r1913, %r1861, %r1912;
	st.shared.u32 	[%r23+6004], %r1913;
	ld.shared.u32 	%r1914, [%r15+11708];
	ld.shared.u32 	%r1915, [%r22+11856];
	add.s32 	%r1916, %r1915, %r1914;
	min.s32 	%r1917, %r1865, %r1916;
	st.shared.u32 	[%r23+11552], %r1917;
	ld.shared.u32 	%r1918, [%r22+11932];
	add.s32 	%r1919, %r1918, %r1914;
	min.s32 	%r1920, %r1868, %r1919;
	st.shared.u32 	[%r23+11628], %r1920;
	ld.shared.u32 	%r1921, [%r22+12008];
	add.s32 	%r1922, %r1921, %r1914;
	min.s32 	%r1923, %r1871, %r1922;
	st.shared.u32 	[%r23+11704], %r1923;
	ld.shared.u32 	%r1924, [%r22+12084];
	add.s32 	%r1925, %r1924, %r1914;
	min.s32 	%r1926, %r1874, %r1925;
	st.shared.u32 	[%r23+11780], %r1926;
	ld.shared.u32 	%r1927, [%r15+17484];
	ld.shared.u32 	%r1928, [%r22+11856];
	add.s32 	%r1929, %r1928, %r1927;
	min.s32 	%r1930, %r1878, %r1929;
	ld.shared.u32 	%r1931, [%r22+11932];
	add.s32 	%r1932, %r1931, %r1927;
	min.s32 	%r1933, %r1881, %r1932;
	ld.shared.u32 	%r1934, [%r22+12008];
	add.s32 	%r1935, %r1934, %r1927;
	min.s32 	%r1936, %r1884, %r1935;
	ld.shared.u32 	%r1937, [%r22+12084];
	add.s32 	%r1938, %r1937, %r1927;
	min.s32 	%r1939, %r1887, %r1938;
	ld.shared.u32 	%r1940, [%r15+160];
	ld.shared.u32 	%r1941, [%r22+12160];
	add.s32 	%r1942, %r1941, %r1940;
	min.s32 	%r1943, %r1891, %r1942;
	st.shared.u32 	[%r23], %r1943;
	ld.shared.u32 	%r1944, [%r22+12236];
	add.s32 	%r1945, %r1944, %r1940;
	min.s32 	%r1946, %r1894, %r1945;
	st.shared.u32 	[%r23+76], %r1946;
	ld.shared.u32 	%r1947, [%r22+12312];
	add.s32 	%r1948, %r1947, %r1940;
	min.s32 	%r1949, %r1897, %r1948;
	st.shared.u32 	[%r23+152], %r1949;
	ld.shared.u32 	%r1950, [%r22+12388];
	add.s32 	%r1951, %r1950, %r1940;
	min.s32 	%r1952, %r1900, %r1951;
	st.shared.u32 	[%r23+228], %r1952;
	ld.shared.u32 	%r1953, [%r15+5936];
	ld.shared.u32 	%r1954, [%r22+12160];
	add.s32 	%r1955, %r1954, %r1953;
	min.s32 	%r1956, %r1904, %r1955;
	st.shared.u32 	[%r23+5776], %r1956;
	ld.shared.u32 	%r1957, [%r22+12236];
	add.s32 	%r1958, %r1957, %r1953;
	min.s32 	%r1959, %r1907, %r1958;
	st.shared.u32 	[%r23+5852], %r1959;
	ld.shared.u32 	%r1960, [%r22+12312];
	add.s32 	%r1961, %r1960, %r1953;
	min.s32 	%r1962, %r1910, %r1961;
	st.shared.u32 	[%r23+5928], %r1962;
	ld.shared.u32 	%r1963, [%r22+12388];
	add.s32 	%r1964, %r1963, %r1953;
	min.s32 	%r1965, %r1913, %r1964;
	st.shared.u32 	[%r23+6004], %r1965;
	ld.shared.u32 	%r1966, [%r15+11712];
	ld.shared.u32 	%r1967, [%r22+12160];
	add.s32 	%r1968, %r1967, %r1966;
	min.s32 	%r1969, %r1917, %r1968;
	st.shared.u32 	[%r23+11552], %r1969;
	ld.shared.u32 	%r1970, [%r22+12236];
	add.s32 	%r1971, %r1970, %r1966;
	min.s32 	%r1972, %r1920, %r1971;
	st.shared.u32 	[%r23+11628], %r1972;
	ld.shared.u32 	%r1973, [%r22+12312];
	add.s32 	%r1974, %r1973, %r1966;
	min.s32 	%r1975, %r1923, %r1974;
	st.shared.u32 	[%r23+11704], %r1975;
	ld.shared.u32 	%r1976, [%r22+12388];
	add.s32 	%r1977, %r1976, %r1966;
	min.s32 	%r1978, %r1926, %r1977;
	st.shared.u32 	[%r23+11780], %r1978;
	ld.shared.u32 	%r1979, [%r15+17488];
	ld.shared.u32 	%r1980, [%r22+12160];
	add.s32 	%r1981, %r1980, %r1979;
	min.s32 	%r1982, %r1930, %r1981;
	ld.shared.u32 	%r1983, [%r22+12236];
	add.s32 	%r1984, %r1983, %r1979;
	min.s32 	%r1985, %r1933, %r1984;
	ld.shared.u32 	%r1986, [%r22+12312];
	add.s32 	%r1987, %r1986, %r1979;
	min.s32 	%r1988, %r1936, %r1987;
	ld.shared.u32 	%r1989, [%r22+12388];
	add.s32 	%r1990, %r1989, %r1979;
	min.s32 	%r1991, %r1939, %r1990;
	ld.shared.u32 	%r1992, [%r15+164];
	ld.shared.u32 	%r1993, [%r22+12464];
	add.s32 	%r1994, %r1993, %r1992;
	min.s32 	%r1995, %r1943, %r1994;
	st.shared.u32 	[%r23], %r1995;
	ld.shared.u32 	%r1996, [%r22+12540];
	add.s32 	%r1997, %r1996, %r1992;
	min.s32 	%r1998, %r1946, %r1997;
	st.shared.u32 	[%r23+76], %r1998;
	ld.shared.u32 	%r1999, [%r22+12616];
	add.s32 	%r2000, %r1999, %r1992;
	min.s32 	%r2001, %r1949, %r2000;
	st.shared.u32 	[%r23+152], %r2001;
	ld.shared.u32 	%r2002, [%r22+12692];
	add.s32 	%r2003, %r2002, %r1992;
	min.s32 	%r2004, %r1952, %r2003;
	st.shared.u32 	[%r23+228], %r2004;
	ld.shared.u32 	%r2005, [%r15+5940];
	ld.shared.u32 	%r2006, [%r22+12464];
	add.s32 	%r2007, %r2006, %r2005;
	min.s32 	%r2008, %r1956, %r2007;
	st.shared.u32 	[%r23+5776], %r2008;
	ld.shared.u32 	%r2009, [%r22+12540];
	add.s32 	%r2010, %r2009, %r2005;
	min.s32 	%r2011, %r1959, %r2010;
	st.shared.u32 	[%r23+5852], %r2011;
	ld.shared.u32 	%r2012, [%r22+12616];
	add.s32 	%r2013, %r2012, %r2005;
	min.s32 	%r2014, %r1962, %r2013;
	st.shared.u32 	[%r23+5928], %r2014;
	ld.shared.u32 	%r2015, [%r22+12692];
	add.s32 	%r2016, %r2015, %r2005;
	min.s32 	%r2017, %r1965, %r2016;
	st.shared.u32 	[%r23+6004], %r2017;
	ld.shared.u32 	%r2018, [%r15+11716];
	ld.shared.u32 	%r2019, [%r22+12464];
	add.s32 	%r2020, %r2019, %r2018;
	min.s32 	%r2021, %r1969, %r2020;
	st.shared.u32 	[%r23+11552], %r2021;
	ld.shared.u32 	%r2022, [%r22+12540];
	add.s32 	%r2023, %r2022, %r2018;
	min.s32 	%r2024, %r1972, %r2023;
	st.shared.u32 	[%r23+11628], %r2024;
	ld.shared.u32 	%r2025, [%r22+12616];
	add.s32 	%r2026, %r2025, %r2018;
	min.s32 	%r2027, %r1975, %r2026;
	st.shared.u32 	[%r23+11704], %r2027;
	ld.shared.u32 	%r2028, [%r22+12692];
	add.s32 	%r2029, %r2028, %r2018;
	min.s32 	%r2030, %r1978, %r2029;
	st.shared.u32 	[%r23+11780], %r2030;
	ld.shared.u32 	%r2031, [%r15+17492];
	ld.shared.u32 	%r2032, [%r22+12464];
	add.s32 	%r2033, %r2032, %r2031;
	min.s32 	%r2034, %r1982, %r2033;
	ld.shared.u32 	%r2035, [%r22+12540];
	add.s32 	%r2036, %r2035, %r2031;
	min.s32 	%r2037, %r1985, %r2036;
	ld.shared.u32 	%r2038, [%r22+12616];
	add.s32 	%r2039, %r2038, %r2031;
	min.s32 	%r2040, %r1988, %r2039;
	ld.shared.u32 	%r2041, [%r22+12692];
	add.s32 	%r2042, %r2041, %r2031;
	min.s32 	%r2043, %r1991, %r2042;
	ld.shared.u32 	%r2044, [%r15+168];
	ld.shared.u32 	%r2045, [%r22+12768];
	add.s32 	%r2046, %r2045, %r2044;
	min.s32 	%r2047, %r1995, %r2046;
	st.shared.u32 	[%r23], %r2047;
	ld.shared.u32 	%r2048, [%r22+12844];
	add.s32 	%r2049, %r2048, %r2044;
	min.s32 	%r2050, %r1998, %r2049;
	st.shared.u32 	[%r23+76], %r2050;
	ld.shared.u32 	%r2051, [%r22+12920];
	add.s32 	%r2052, %r2051, %r2044;
	min.s32 	%r2053, %r2001, %r2052;
	st.shared.u32 	[%r23+152], %r2053;
	ld.shared.u32 	%r2054, [%r22+12996];
	add.s32 	%r2055, %r2054, %r2044;
	min.s32 	%r2056, %r2004, %r2055;
	st.shared.u32 	[%r23+228], %r2056;
	ld.shared.u32 	%r2057, [%r15+5944];
	ld.shared.u32 	%r2058, [%r22+12768];
	add.s32 	%r2059, %r2058, %r2057;
	min.s32 	%r2060, %r2008, %r2059;
	st.shared.u32 	[%r23+5776], %r2060;
	ld.shared.u32 	%r2061, [%r22+12844];
	add.s32 	%r2062, %r2061, %r2057;
	min.s32 	%r2063, %r2011, %r2062;
	st.shared.u32 	[%r23+5852], %r2063;
	ld.shared.u32 	%r2064, [%r22+12920];
	add.s32 	%r2065, %r2064, %r2057;
	min.s32 	%r2066, %r2014, %r2065;
	st.shared.u32 	[%r23+5928], %r2066;
	ld.shared.u32 	%r2067, [%r22+12996];
	add.s32 	%r2068, %r2067, %r2057;
	min.s32 	%r2069, %r2017, %r2068;
	st.shared.u32 	[%r23+6004], %r2069;
	ld.shared.u32 	%r2070, [%r15+11720];
	ld.shared.u32 	%r2071, [%r22+12768];
	add.s32 	%r2072, %r2071, %r2070;
	min.s32 	%r2073, %r2021, %r2072;
	st.shared.u32 	[%r23+11552], %r2073;
	ld.shared.u32 	%r2074, [%r22+12844];
	add.s32 	%r2075, %r2074, %r2070;
	min.s32 	%r2076, %r2024, %r2075;
	st.shared.u32 	[%r23+11628], %r2076;
	ld.shared.u32 	%r2077, [%r22+12920];
	add.s32 	%r2078, %r2077, %r2070;
	min.s32 	%r2079, %r2027, %r2078;
	st.shared.u32 	[%r23+11704], %r2079;
	ld.shared.u32 	%r2080, [%r22+12996];
	add.s32 	%r2081, %r2080, %r2070;
	min.s32 	%r2082, %r2030, %r2081;
	st.shared.u32 	[%r23+11780], %r2082;
	ld.shared.u32 	%r2083, [%r15+17496];
	ld.shared.u32 	%r2084, [%r22+12768];
	add.s32 	%r2085, %r2084, %r2083;
	min.s32 	%r2086, %r2034, %r2085;
	ld.shared.u32 	%r2087, [%r22+12844];
	add.s32 	%r2088, %r2087, %r2083;
	min.s32 	%r2089, %r2037, %r2088;
	ld.shared.u32 	%r2090, [%r22+12920];
	add.s32 	%r2091, %r2090, %r2083;
	min.s32 	%r2092, %r2040, %r2091;
	ld.shared.u32 	%r2093, [%r22+12996];
	add.s32 	%r2094, %r2093, %r2083;
	min.s32 	%r2095, %r2043, %r2094;
	ld.shared.u32 	%r2096, [%r15+172];
	ld.shared.u32 	%r2097, [%r22+13072];
	add.s32 	%r2098, %r2097, %r2096;
	min.s32 	%r2099, %r2047, %r2098;
	st.shared.u32 	[%r23], %r2099;
	ld.shared.u32 	%r2100, [%r22+13148];
	add.s32 	%r2101, %r2100, %r2096;
	min.s32 	%r2102, %r2050, %r2101;
	st.shared.u32 	[%r23+76], %r2102;
	ld.shared.u32 	%r2103, [%r22+13224];
	add.s32 	%r2104, %r2103, %r2096;
	min.s32 	%r2105, %r2053, %r2104;
	st.shared.u32 	[%r23+152], %r2105;
	ld.shared.u32 	%r2106, [%r22+13300];
	add.s32 	%r2107, %r2106, %r2096;
	min.s32 	%r2108, %r2056, %r2107;
	st.shared.u32 	[%r23+228], %r2108;
	ld.shared.u32 	%r2109, [%r15+5948];
	ld.shared.u32 	%r2110, [%r22+13072];
	add.s32 	%r2111, %r2110, %r2109;
	min.s32 	%r2112, %r2060, %r2111;
	st.shared.u32 	[%r23+5776], %r2112;
	ld.shared.u32 	%r2113, [%r22+13148];
	add.s32 	%r2114, %r2113, %r2109;
	min.s32 	%r2115, %r2063, %r2114;
	st.shared.u32 	[%r23+5852], %r2115;
	ld.shared.u32 	%r2116, [%r22+13224];
	add.s32 	%r2117, %r2116, %r2109;
	min.s32 	%r2118, %r2066, %r2117;
	st.shared.u32 	[%r23+5928], %r2118;
	ld.shared.u32 	%r2119, [%r22+13300];
	add.s32 	%r2120, %r2119, %r2109;
	min.s32 	%r2121, %r2069, %r2120;
	st.shared.u32 	[%r23+6004], %r2121;
	ld.shared.u32 	%r2122, [%r15+11724];
	ld.shared.u32 	%r2123, [%r22+13072];
	add.s32 	%r2124, %r2123, %r2122;
	min.s32 	%r2125, %r2073, %r2124;
	st.shared.u32 	[%r23+11552], %r2125;
	ld.shared.u32 	%r2126, [%r22+13148];
	add.s32 	%r2127, %r2126, %r2122;
	min.s32 	%r2128, %r2076, %r2127;
	st.shared.u32 	[%r23+11628], %r2128;
	ld.shared.u32 	%r2129, [%r22+13224];
	add.s32 	%r2130, %r2129, %r2122;
	min.s32 	%r2131, %r2079, %r2130;
	st.shared.u32 	[%r23+11704], %r2131;
	ld.shared.u32 	%r2132, [%r22+13300];
	add.s32 	%r2133, %r2132, %r2122;
	min.s32 	%r2134, %r2082, %r2133;
	st.shared.u32 	[%r23+11780], %r2134;
	ld.shared.u32 	%r2135, [%r15+17500];
	ld.shared.u32 	%r2136, [%r22+13072];
	add.s32 	%r2137, %r2136, %r2135;
	min.s32 	%r2138, %r2086, %r2137;
	ld.shared.u32 	%r2139, [%r22+13148];
	add.s32 	%r2140, %r2139, %r2135;
	min.s32 	%r2141, %r2089, %r2140;
	ld.shared.u32 	%r2142, [%r22+13224];
	add.s32 	%r2143, %r2142, %r2135;
	min.s32 	%r2144, %r2092, %r2143;
	ld.shared.u32 	%r2145, [%r22+13300];
	add.s32 	%r2146, %r2145, %r2135;
	min.s32 	%r2147, %r2095, %r2146;
	ld.shared.u32 	%r2148, [%r15+176];
	ld.shared.u32 	%r2149, [%r22+13376];
	add.s32 	%r2150, %r2149, %r2148;
	min.s32 	%r2151, %r2099, %r2150;
	st.shared.u32 	[%r23], %r2151;
	ld.shared.u32 	%r2152, [%r22+13452];
	add.s32 	%r2153, %r2152, %r2148;
	min.s32 	%r2154, %r2102, %r2153;
	st.shared.u32 	[%r23+76], %r2154;
	ld.shared.u32 	%r2155, [%r22+13528];
	add.s32 	%r2156, %r2155, %r2148;
	min.s32 	%r2157, %r2105, %r2156;
	st.shared.u32 	[%r23+152], %r2157;
	ld.shared.u32 	%r2158, [%r22+13604];
	add.s32 	%r2159, %r2158, %r2148;
	min.s32 	%r2160, %r2108, %r2159;
	st.shared.u32 	[%r23+228], %r2160;
	ld.shared.u32 	%r2161, [%r15+5952];
	ld.shared.u32 	%r2162, [%r22+13376];
	add.s32 	%r2163, %r2162, %r2161;
	min.s32 	%r2164, %r2112, %r2163;
	st.shared.u32 	[%r23+5776], %r2164;
	ld.shared.u32 	%r2165, [%r22+13452];
	add.s32 	%r2166, %r2165, %r2161;
	min.s32 	%r2167, %r2115, %r2166;
	st.shared.u32 	[%r23+5852], %r2167;
	ld.shared.u32 	%r2168, [%r22+13528];
	add.s32 	%r2169, %r2168, %r2161;
	min.s32 	%r2170, %r2118, %r2169;
	st.shared.u32 	[%r23+5928], %r2170;
	ld.shared.u32 	%r2171, [%r22+13604];
	add.s32 	%r2172, %r2171, %r2161;
	min.s32 	%r2173, %r2121, %r2172;
	st.shared.u32 	[%r23+6004], %r2173;
	ld.shared.u32 	%r2174, [%r15+11728];
	ld.shared.u32 	%r2175, [%r22+13376];
	add.s32 	%r2176, %r2175, %r2174;
	min.s32 	%r2177, %r2125, %r2176;
	st.shared.u32 	[%r23+11552], %r2177;
	ld.shared.u32 	%r2178, [%r22+13452];
	add.s32 	%r2179, %r2178, %r2174;
	min.s32 	%r2180, %r2128, %r2179;
	st.shared.u32 	[%r23+11628], %r2180;
	ld.shared.u32 	%r2181, [%r22+13528];
	add.s32 	%r2182, %r2181, %r2174;
	min.s32 	%r2183, %r2131, %r2182;
	st.shared.u32 	[%r23+11704], %r2183;
	ld.shared.u32 	%r2184, [%r22+13604];
	add.s32 	%r2185, %r2184, %r2174;
	min.s32 	%r2186, %r2134, %r2185;
	st.shared.u32 	[%r23+11780], %r2186;
	ld.shared.u32 	%r2187, [%r15+17504];
	ld.shared.u32 	%r2188, [%r22+13376];
	add.s32 	%r2189, %r2188, %r2187;
	min.s32 	%r2190, %r2138, %r2189;
	ld.shared.u32 	%r2191, [%r22+13452];
	add.s32 	%r2192, %r2191, %r2187;
	min.s32 	%r2193, %r2141, %r2192;
	ld.shared.u32 	%r2194, [%r22+13528];
	add.s32 	%r2195, %r2194, %r2187;
	min.s32 	%r2196, %r2144, %r2195;
	ld.shared.u32 	%r2197, [%r22+13604];
	add.s32 	%r2198, %r2197, %r2187;
	min.s32 	%r2199, %r2147, %r2198;
	ld.shared.u32 	%r2200, [%r15+180];
	ld.shared.u32 	%r2201, [%r22+13680];
	add.s32 	%r2202, %r2201, %r2200;
	min.s32 	%r2203, %r2151, %r2202;
	st.shared.u32 	[%r23], %r2203;
	ld.shared.u32 	%r2204, [%r22+13756];
	add.s32 	%r2205, %r2204, %r2200;
	min.s32 	%r2206, %r2154, %r2205;
	st.shared.u32 	[%r23+76], %r2206;
	ld.shared.u32 	%r2207, [%r22+13832];
	add.s32 	%r2208, %r2207, %r2200;
	min.s32 	%r2209, %r2157, %r2208;
	st.shared.u32 	[%r23+152], %r2209;
	ld.shared.u32 	%r2210, [%r22+13908];
	add.s32 	%r2211, %r2210, %r2200;
	min.s32 	%r2212, %r2160, %r2211;
	st.shared.u32 	[%r23+228], %r2212;
	ld.shared.u32 	%r2213, [%r15+5956];
	ld.shared.u32 	%r2214, [%r22+13680];
	add.s32 	%r2215, %r2214, %r2213;
	min.s32 	%r2216, %r2164, %r2215;
	st.shared.u32 	[%r23+5776], %r2216;
	ld.shared.u32 	%r2217, [%r22+13756];
	add.s32 	%r2218, %r2217, %r2213;
	min.s32 	%r2219, %r2167, %r2218;
	st.shared.u32 	[%r23+5852], %r2219;
	ld.shared.u32 	%r2220, [%r22+13832];
	add.s32 	%r2221, %r2220, %r2213;
	min.s32 	%r2222, %r2170, %r2221;
	st.shared.u32 	[%r23+5928], %r2222;
	ld.shared.u32 	%r2223, [%r22+13908];
	add.s32 	%r2224, %r2223, %r2213;
	min.s32 	%r2225, %r2173, %r2224;
	st.shared.u32 	[%r23+6004], %r2225;
	ld.shared.u32 	%r2226, [%r15+11732];
	ld.shared.u32 	%r2227, [%r22+13680];
	add.s32 	%r2228, %r2227, %r2226;
	min.s32 	%r2229, %r2177, %r2228;
	st.shared.u32 	[%r23+11552], %r2229;
	ld.shared.u32 	%r2230, [%r22+13756];
	add.s32 	%r2231, %r2230, %r2226;
	min.s32 	%r2232, %r2180, %r2231;
	st.shared.u32 	[%r23+11628], %r2232;
	ld.shared.u32 	%r2233, [%r22+13832];
	add.s32 	%r2234, %r2233, %r2226;
	min.s32 	%r2235, %r2183, %r2234;
	st.shared.u32 	[%r23+11704], %r2235;
	ld.shared.u32 	%r2236, [%r22+13908];
	add.s32 	%r2237, %r2236, %r2226;
	min.s32 	%r2238, %r2186, %r2237;
	st.shared.u32 	[%r23+11780], %r2238;
	ld.shared.u32 	%r2239, [%r15+17508];
	ld.shared.u32 	%r2240, [%r22+13680];
	add.s32 	%r2241, %r2240, %r2239;
	min.s32 	%r2242, %r2190, %r2241;
	ld.shared.u32 	%r2243, [%r22+13756];
	add.s32 	%r2244, %r2243, %r2239;
	min.s32 	%r2245, %r2193, %r2244;
	ld.shared.u32 	%r2246, [%r22+13832];
	add.s32 	%r2247, %r2246, %r2239;
	min.s32 	%r2248, %r2196, %r2247;
	ld.shared.u32 	%r2249, [%r22+13908];
	add.s32 	%r2250, %r2249, %r2239;
	min.s32 	%r2251, %r2199, %r2250;
	ld.shared.u32 	%r2252, [%r15+184];
	ld.shared.u32 	%r2253, [%r22+13984];
	add.s32 	%r2254, %r2253, %r2252;
	min.s32 	%r2255, %r2203, %r2254;
	st.shared.u32 	[%r23], %r2255;
	ld.shared.u32 	%r2256, [%r22+14060];
	add.s32 	%r2257, %r2256, %r2252;
	min.s32 	%r2258, %r2206, %r2257;
	st.shared.u32 	[%r23+76], %r2258;
	ld.shared.u32 	%r2259, [%r22+14136];
	add.s32 	%r2260, %r2259, %r2252;
	min.s32 	%r2261, %r2209, %r2260;
	st.shared.u32 	[%r23+152], %r2261;
	ld.shared.u32 	%r2262, [%r22+14212];
	add.s32 	%r2263, %r2262, %r2252;
	min.s32 	%r2264, %r2212, %r2263;
	st.shared.u32 	[%r23+228], %r2264;
	ld.shared.u32 	%r2265, [%r15+5960];
	ld.shared.u32 	%r2266, [%r22+13984];
	add.s32 	%r2267, %r2266, %r2265;
	min.s32 	%r2268, %r2216, %r2267;
	st.shared.u32 	[%r23+5776], %r2268;
	ld.shared.u32 	%r2269, [%r22+14060];
	add.s32 	%r2270, %r2269, %r2265;
	min.s32 	%r2271, %r2219, %r2270;
	st.shared.u32 	[%r23+5852], %r2271;
	ld.shared.u32 	%r2272, [%r22+14136];
	add.s32 	%r2273, %r2272, %r2265;
	min.s32 	%r2274, %r2222, %r2273;
	st.shared.u32 	[%r23+5928], %r2274;
	ld.shared.u32 	%r2275, [%r22+14212];
	add.s32 	%r2276, %r2275, %r2265;
	min.s32 	%r2277, %r2225, %r2276;
	st.shared.u32 	[%r23+6004], %r2277;
	ld.shared.u32 	%r2278, [%r15+11736];
	ld.shared.u32 	%r2279, [%r22+13984];
	add.s32 	%r2280, %r2279, %r2278;
	min.s32 	%r2281, %r2229, %r2280;
	st.shared.u32 	[%r23+11552], %r2281;
	ld.shared.u32 	%r2282, [%r22+14060];
	add.s32 	%r2283, %r2282, %r2278;
	min.s32 	%r2284, %r2232, %r2283;
	st.shared.u32 	[%r23+11628], %r2284;
	ld.shared.u32 	%r2285, [%r22+14136];
	add.s32 	%r2286, %r2285, %r2278;
	min.s32 	%r2287, %r2235, %r2286;
	st.shared.u32 	[%r23+11704], %r2287;
	ld.shared.u32 	%r2288, [%r22+14212];
	add.s32 	%r2289, %r2288, %r2278;
	min.s32 	%r2290, %r2238, %r2289;
	st.shared.u32 	[%r23+11780], %r2290;
	ld.shared.u32 	%r2291, [%r15+17512];
	ld.shared.u32 	%r2292, [%r22+13984];
	add.s32 	%r2293, %r2292, %r2291;
	min.s32 	%r2294, %r2242, %r2293;
	ld.shared.u32 	%r2295, [%r22+14060];
	add.s32 	%r2296, %r2295, %r2291;
	min.s32 	%r2297, %r2245, %r2296;
	ld.shared.u32 	%r2298, [%r22+14136];
	add.s32 	%r2299, %r2298, %r2291;
	min.s32 	%r2300, %r2248, %r2299;
	ld.shared.u32 	%r2301, [%r22+14212];
	add.s32 	%r2302, %r2301, %r2291;
	min.s32 	%r2303, %r2251, %r2302;
	ld.shared.u32 	%r2304, [%r15+188];
	ld.shared.u32 	%r2305, [%r22+14288];
	add.s32 	%r2306, %r2305, %r2304;
	min.s32 	%r2307, %r2255, %r2306;
	st.shared.u32 	[%r23], %r2307;
	ld.shared.u32 	%r2308, [%r22+14364];
	add.s32 	%r2309, %r2308, %r2304;
	min.s32 	%r2310, %r2258, %r2309;
	st.shared.u32 	[%r23+76], %r2310;
	ld.shared.u32 	%r2311, [%r22+14440];
	add.s32 	%r2312, %r2311, %r2304;
	min.s32 	%r2313, %r2261, %r2312;
	st.shared.u32 	[%r23+152], %r2313;
	ld.shared.u32 	%r2314, [%r22+14516];
	add.s32 	%r2315, %r2314, %r2304;
	min.s32 	%r2316, %r2264, %r2315;
	st.shared.u32 	[%r23+228], %r2316;
	ld.shared.u32 	%r2317, [%r15+5964];
	ld.shared.u32 	%r2318, [%r22+14288];
	add.s32 	%r2319, %r2318, %r2317;
	min.s32 	%r2320, %r2268, %r2319;
	st.shared.u32 	[%r23+5776], %r2320;
	ld.shared.u32 	%r2321, [%r22+14364];
	add.s32 	%r2322, %r2321, %r2317;
	min.s32 	%r2323, %r2271, %r2322;
	st.shared.u32 	[%r23+5852], %r2323;
	ld.shared.u32 	%r2324, [%r22+14440];
	add.s32 	%r2325, %r2324, %r2317;
	min.s32 	%r2326, %r2274, %r2325;
	st.shared.u32 	[%r23+5928], %r2326;
	ld.shared.u32 	%r2327, [%r22+14516];
	add.s32 	%r2328, %r2327, %r2317;
	min.s32 	%r2329, %r2277, %r2328;
	st.shared.u32 	[%r23+6004], %r2329;
	ld.shared.u32 	%r2330, [%r15+11740];
	ld.shared.u32 	%r2331, [%r22+14288];
	add.s32 	%r2332, %r2331, %r2330;
	min.s32 	%r2333, %r2281, %r2332;
	st.shared.u32 	[%r23+11552], %r2333;
	ld.shared.u32 	%r2334, [%r22+14364];
	add.s32 	%r2335, %r2334, %r2330;
	min.s32 	%r2336, %r2284, %r2335;
	st.shared.u32 	[%r23+11628], %r2336;
	ld.shared.u32 	%r2337, [%r22+14440];
	add.s32 	%r2338, %r2337, %r2330;
	min.s32 	%r2339, %r2287, %r2338;
	st.shared.u32 	[%r23+11704], %r2339;
	ld.shared.u32 	%r2340, [%r22+14516];
	add.s32 	%r2341, %r2340, %r2330;
	min.s32 	%r2342, %r2290, %r2341;
	st.shared.u32 	[%r23+11780], %r2342;
	ld.shared.u32 	%r2343, [%r15+17516];
	ld.shared.u32 	%r2344, [%r22+14288];
	add.s32 	%r2345, %r2344, %r2343;
	min.s32 	%r2346, %r2294, %r2345;
	ld.shared.u32 	%r2347, [%r22+14364];
	add.s32 	%r2348, %r2347, %r2343;
	min.s32 	%r2349, %r2297, %r2348;
	ld.shared.u32 	%r2350, [%r22+14440];
	add.s32 	%r2351, %r2350, %r2343;
	min.s32 	%r2352, %r2300, %r2351;
	ld.shared.u32 	%r2353, [%r22+14516];
	add.s32 	%r2354, %r2353, %r2343;
	min.s32 	%r2355, %r2303, %r2354;
	ld.shared.u32 	%r2356, [%r15+192];
	ld.shared.u32 	%r2357, [%r22+14592];
	add.s32 	%r2358, %r2357, %r2356;
	min.s32 	%r2359, %r2307, %r2358;
	st.shared.u32 	[%r23], %r2359;
	ld.shared.u32 	%r2360, [%r22+14668];
	add.s32 	%r2361, %r2360, %r2356;
	min.s32 	%r2362, %r2310, %r2361;
	st.shared.u32 	[%r23+76], %r2362;
	ld.shared.u32 	%r2363, [%r22+14744];
	add.s32 	%r2364, %r2363, %r2356;
	min.s32 	%r2365, %r2313, %r2364;
	st.shared.u32 	[%r23+152], %r2365;
	ld.shared.u32 	%r2366, [%r22+14820];
	add.s32 	%r2367, %r2366, %r2356;
	min.s32 	%r2368, %r2316, %r2367;
	st.shared.u32 	[%r23+228], %r2368;
	ld.shared.u32 	%r2369, [%r15+5968];
	ld.shared.u32 	%r2370, [%r22+14592];
	add.s32 	%r2371, %r2370, %r2369;
	min.s32 	%r2372, %r2320, %r2371;
	st.shared.u32 	[%r23+5776], %r2372;
	ld.shared.u32 	%r2373, [%r22+14668];
	add.s32 	%r2374, %r2373, %r2369;
	min.s32 	%r2375, %r2323, %r2374;
	st.shared.u32 	[%r23+5852], %r2375;
	ld.shared.u32 	%r2376, [%r22+14744];
	add.s32 	%r2377, %r2376, %r2369;
	min.s32 	%r2378, %r2326, %r2377;
	st.shared.u32 	[%r23+5928], %r2378;
	ld.shared.u32 	%r2379, [%r22+14820];
	add.s32 	%r2380, %r2379, %r2369;
	min.s32 	%r2381, %r2329, %r2380;
	st.shared.u32 	[%r23+6004], %r2381;
	ld.shared.u32 	%r2382, [%r15+11744];
	ld.shared.u32 	%r2383, [%r22+14592];
	add.s32 	%r2384, %r2383, %r2382;
	min.s32 	%r2385, %r2333, %r2384;
	st.shared.u32 	[%r23+11552], %r2385;
	ld.shared.u32 	%r2386, [%r22+14668];
	add.s32 	%r2387, %r2386, %r2382;
	min.s32 	%r2388, %r2336, %r2387;
	st.shared.u32 	[%r23+11628], %r2388;
	ld.shared.u32 	%r2389, [%r22+14744];
	add.s32 	%r2390, %r2389, %r2382;
	min.s32 	%r2391, %r2339, %r2390;
	st.shared.u32 	[%r23+11704], %r2391;
	ld.shared.u32 	%r2392, [%r22+14820];
	add.s32 	%r2393, %r2392, %r2382;
	min.s32 	%r2394, %r2342, %r2393;
	st.shared.u32 	[%r23+11780], %r2394;
	ld.shared.u32 	%r2395, [%r15+17520];
	ld.shared.u32 	%r2396, [%r22+14592];
	add.s32 	%r2397, %r2396, %r2395;
	min.s32 	%r2398, %r2346, %r2397;
	ld.shared.u32 	%r2399, [%r22+14668];
	add.s32 	%r2400, %r2399, %r2395;
	min.s32 	%r2401, %r2349, %r2400;
	ld.shared.u32 	%r2402, [%r22+14744];
	add.s32 	%r2403, %r2402, %r2395;
	min.s32 	%r2404, %r2352, %r2403;
	ld.shared.u32 	%r2405, [%r22+14820];
	add.s32 	%r2406, %r2405, %r2395;
	min.s32 	%r2407, %r2355, %r2406;
	ld.shared.u32 	%r2408, [%r15+196];
	ld.shared.u32 	%r2409, [%r22+14896];
	add.s32 	%r2410, %r2409, %r2408;
	min.s32 	%r2411, %r2359, %r2410;
	st.shared.u32 	[%r23], %r2411;
	ld.shared.u32 	%r2412, [%r22+14972];
	add.s32 	%r2413, %r2412, %r2408;
	min.s32 	%r2414, %r2362, %r2413;
	st.shared.u32 	[%r23+76], %r2414;
	ld.shared.u32 	%r2415, [%r22+15048];
	add.s32 	%r2416, %r2415, %r2408;
	min.s32 	%r2417, %r2365, %r2416;
	st.shared.u32 	[%r23+152], %r2417;
	ld.shared.u32 	%r2418, [%r22+15124];
	add.s32 	%r2419, %r2418, %r2408;
	min.s32 	%r2420, %r2368, %r2419;
	st.shared.u32 	[%r23+228], %r2420;
	ld.shared.u32 	%r2421, [%r15+5972];
	ld.shared.u32 	%r2422, [%r22+14896];
	add.s32 	%r2423, %r2422, %r2421;
	min.s32 	%r2424, %r2372, %r2423;
	st.shared.u32 	[%r23+5776], %r2424;
	ld.shared.u32 	%r2425, [%r22+14972];
	add.s32 	%r2426, %r2425, %r2421;
	min.s32 	%r2427, %r2375, %r2426;
	st.shared.u32 	[%r23+5852], %r2427;
	ld.shared.u32 	%r2428, [%r22+15048];
	add.s32 	%r2429, %r2428, %r2421;
	min.s32 	%r2430, %r2378, %r2429;
	st.shared.u32 	[%r23+5928], %r2430;
	ld.shared.u32 	%r2431, [%r22+15124];
	add.s32 	%r2432, %r2431, %r2421;
	min.s32 	%r2433, %r2381, %r2432;
	st.shared.u32 	[%r23+6004], %r2433;
	ld.shared.u32 	%r2434, [%r15+11748];
	ld.shared.u32 	%r2435, [%r22+14896];
	add.s32 	%r2436, %r2435, %r2434;
	min.s32 	%r2437, %r2385, %r2436;
	st.shared.u32 	[%r23+11552], %r2437;
	ld.shared.u32 	%r2438, [%r22+14972];
	add.s32 	%r2439, %r2438, %r2434;
	min.s32 	%r2440, %r2388, %r2439;
	st.shared.u32 	[%r23+11628], %r2440;
	ld.shared.u32 	%r2441, [%r22+15048];
	add.s32 	%r2442, %r2441, %r2434;
	min.s32 	%r2443, %r2391, %r2442;
	st.shared.u32 	[%r23+11704], %r2443;
	ld.shared.u32 	%r2444, [%r22+15124];
	add.s32 	%r2445, %r2444, %r2434;
	min.s32 	%r2446, %r2394, %r2445;
	st.shared.u32 	[%r23+11780], %r2446;
	ld.shared.u32 	%r2447, [%r15+17524];
	ld.shared.u32 	%r2448, [%r22+14896];
	add.s32 	%r2449, %r2448, %r2447;
	min.s32 	%r2450, %r2398, %r2449;
	ld.shared.u32 	%r2451, [%r22+14972];
	add.s32 	%r2452, %r2451, %r2447;
	min.s32 	%r2453, %r2401, %r2452;
	ld.shared.u32 	%r2454, [%r22+15048];
	add.s32 	%r2455, %r2454, %r2447;
	min.s32 	%r2456, %r2404, %r2455;
	ld.shared.u32 	%r2457, [%r22+15124];
	add.s32 	%r2458, %r2457, %r2447;
	min.s32 	%r2459, %r2407, %r2458;
	ld.shared.u32 	%r2460, [%r15+200];
	ld.shared.u32 	%r2461, [%r22+15200];
	add.s32 	%r2462, %r2461, %r2460;
	min.s32 	%r2463, %r2411, %r2462;
	st.shared.u32 	[%r23], %r2463;
	ld.shared.u32 	%r2464, [%r22+15276];
	add.s32 	%r2465, %r2464, %r2460;
	min.s32 	%r2466, %r2414, %r2465;
	st.shared.u32 	[%r23+76], %r2466;
	ld.shared.u32 	%r2467, [%r22+15352];
	add.s32 	%r2468, %r2467, %r2460;
	min.s32 	%r2469, %r2417, %r2468;
	st.shared.u32 	[%r23+152], %r2469;
	ld.shared.u32 	%r2470, [%r22+15428];
	add.s32 	%r2471, %r2470, %r2460;
	min.s32 	%r2472, %r2420, %r2471;
	st.shared.u32 	[%r23+228], %r2472;
	ld.shared.u32 	%r2473, [%r15+5976];
	ld.shared.u32 	%r2474, [%r22+15200];
	add.s32 	%r2475, %r2474, %r2473;
	min.s32 	%r2476, %r2424, %r2475;
	st.shared.u32 	[%r23+5776], %r2476;
	ld.shared.u32 	%r2477, [%r22+15276];
	add.s32 	%r2478, %r2477, %r2473;
	min.s32 	%r2479, %r2427, %r2478;
	st.shared.u32 	[%r23+5852], %r2479;
	ld.shared.u32 	%r2480, [%r22+15352];
	add.s32 	%r2481, %r2480, %r2473;
	min.s32 	%r2482, %r2430, %r2481;
	st.shared.u32 	[%r23+5928], %r2482;
	ld.shared.u32 	%r2483, [%r22+15428];
	add.s32 	%r2484, %r2483, %r2473;
	min.s32 	%r2485, %r2433, %r2484;
	st.shared.u32 	[%r23+6004], %r2485;
	ld.shared.u32 	%r2486, [%r15+11752];
	ld.shared.u32 	%r2487, [%r22+15200];
	add.s32 	%r2488, %r2487, %r2486;
	min.s32 	%r2489, %r2437, %r2488;
	st.shared.u32 	[%r23+11552], %r2489;
	ld.shared.u32 	%r2490, [%r22+15276];
	add.s32 	%r2491, %r2490, %r2486;
	min.s32 	%r2492, %r2440, %r2491;
	st.shared.u32 	[%r23+11628], %r2492;
	ld.shared.u32 	%r2493, [%r22+15352];
	add.s32 	%r2494, %r2493, %r2486;
	min.s32 	%r2495, %r2443, %r2494;
	st.shared.u32 	[%r23+11704], %r2495;
	ld.shared.u32 	%r2496, [%r22+15428];
	add.s32 	%r2497, %r2496, %r2486;
	min.s32 	%r2498, %r2446, %r2497;
	st.shared.u32 	[%r23+11780], %r2498;
	ld.shared.u32 	%r2499, [%r15+17528];
	ld.shared.u32 	%r2500, [%r22+15200];
	add.s32 	%r2501, %r2500, %r2499;
	min.s32 	%r2502, %r2450, %r2501;
	ld.shared.u32 	%r2503, [%r22+15276];
	add.s32 	%r2504, %r2503, %r2499;
	min.s32 	%r2505, %r2453, %r2504;
	ld.shared.u32 	%r2506, [%r22+15352];
	add.s32 	%r2507, %r2506, %r2499;
	min.s32 	%r2508, %r2456, %r2507;
	ld.shared.u32 	%r2509, [%r22+15428];
	add.s32 	%r2510, %r2509, %r2499;
	min.s32 	%r2511, %r2459, %r2510;
	ld.shared.u32 	%r2512, [%r15+204];
	ld.shared.u32 	%r2513, [%r22+15504];
	add.s32 	%r2514, %r2513, %r2512;
	min.s32 	%r2515, %r2463, %r2514;
	st.shared.u32 	[%r23], %r2515;
	ld.shared.u32 	%r2516, [%r22+15580];
	add.s32 	%r2517, %r2516, %r2512;
	min.s32 	%r2518, %r2466, %r2517;
	st.shared.u32 	[%r23+76], %r2518;
	ld.shared.u32 	%r2519, [%r22+15656];
	add.s32 	%r2520, %r2519, %r2512;
	min.s32 	%r2521, %r2469, %r2520;
	st.shared.u32 	[%r23+152], %r2521;
	ld.shared.u32 	%r2522, [%r22+15732];
	add.s32 	%r2523, %r2522, %r2512;
	min.s32 	%r2524, %r2472, %r2523;
	st.shared.u32 	[%r23+228], %r2524;
	ld.shared.u32 	%r2525, [%r15+5980];
	ld.shared.u32 	%r2526, [%r22+15504];
	add.s32 	%r2527, %r2526, %r2525;
	min.s32 	%r2528, %r2476, %r2527;
	st.shared.u32 	[%r23+5776], %r2528;
	ld.shared.u32 	%r2529, [%r22+15580];
	add.s32 	%r2530, %r2529, %r2525;
	min.s32 	%r2531, %r2479, %r2530;
	st.shared.u32 	[%r23+5852], %r2531;
	ld.shared.u32 	%r2532, [%r22+15656];
	add.s32 	%r2533, %r2532, %r2525;
	min.s32 	%r2534, %r2482, %r2533;
	st.shared.u32 	[%r23+5928], %r2534;
	ld.shared.u32 	%r2535, [%r22+15732];
	add.s32 	%r2536, %r2535, %r2525;
	min.s32 	%r2537, %r2485, %r2536;
	st.shared.u32 	[%r23+6004], %r2537;
	ld.shared.u32 	%r2538, [%r15+11756];
	ld.shared.u32 	%r2539, [%r22+15504];
	add.s32 	%r2540, %r2539, %r2538;
	min.s32 	%r2541, %r2489, %r2540;
	st.shared.u32 	[%r23+11552], %r2541;
	ld.shared.u32 	%r2542, [%r22+15580];
	add.s32 	%r2543, %r2542, %r2538;
	min.s32 	%r2544, %r2492, %r2543;
	st.shared.u32 	[%r23+11628], %r2544;
	ld.shared.u32 	%r2545, [%r22+15656];
	add.s32 	%r2546, %r2545, %r2538;
	min.s32 	%r2547, %r2495, %r2546;
	st.shared.u32 	[%r23+11704], %r2547;
	ld.shared.u32 	%r2548, [%r22+15732];
	add.s32 	%r2549, %r2548, %r2538;
	min.s32 	%r2550, %r2498, %r2549;
	st.shared.u32 	[%r23+11780], %r2550;
	ld.shared.u32 	%r2551, [%r15+17532];
	ld.shared.u32 	%r2552, [%r22+15504];
	add.s32 	%r2553, %r2552, %r2551;
	min.s32 	%r2554, %r2502, %r2553;
	ld.shared.u32 	%r2555, [%r22+15580];
	add.s32 	%r2556, %r2555, %r2551;
	min.s32 	%r2557, %r2505, %r2556;
	ld.shared.u32 	%r2558, [%r22+15656];
	add.s32 	%r2559, %r2558, %r2551;
	min.s32 	%r2560, %r2508, %r2559;
	ld.shared.u32 	%r2561, [%r22+15732];
	add.s32 	%r2562, %r2561, %r2551;
	min.s32 	%r2563, %r2511, %r2562;
	ld.shared.u32 	%r2564, [%r15+208];
	ld.shared.u32 	%r2565, [%r22+15808];
	add.s32 	%r2566, %r2565, %r2564;
	min.s32 	%r2567, %r2515, %r2566;
	st.shared.u32 	[%r23], %r2567;
	ld.shared.u32 	%r2568, [%r22+15884];
	add.s32 	%r2569, %r2568, %r2564;
	min.s32 	%r2570, %r2518, %r2569;
	st.shared.u32 	[%r23+76], %r2570;
	ld.shared.u32 	%r2571, [%r22+15960];
	add.s32 	%r2572, %r2571, %r2564;
	min.s32 	%r2573, %r2521, %r2572;
	st.shared.u32 	[%r23+152], %r2573;
	ld.shared.u32 	%r2574, [%r22+16036];
	add.s32 	%r2575, %r2574, %r2564;
	min.s32 	%r2576, %r2524, %r2575;
	st.shared.u32 	[%r23+228], %r2576;
	ld.shared.u32 	%r2577, [%r15+5984];
	ld.shared.u32 	%r2578, [%r22+15808];
	add.s32 	%r2579, %r2578, %r2577;
	min.s32 	%r2580, %r2528, %r2579;
	st.shared.u32 	[%r23+5776], %r2580;
	ld.shared.u32 	%r2581, [%r22+15884];
	add.s32 	%r2582, %r2581, %r2577;
	min.s32 	%r2583, %r2531, %r2582;
	st.shared.u32 	[%r23+5852], %r2583;
	ld.shared.u32 	%r2584, [%r22+15960];
	add.s32 	%r2585, %r2584, %r2577;
	min.s32 	%r2586, %r2534, %r2585;
	st.shared.u32 	[%r23+5928], %r2586;
	ld.shared.u32 	%r2587, [%r22+16036];
	add.s32 	%r2588, %r2587, %r2577;
	min.s32 	%r2589, %r2537, %r2588;
	st.shared.u32 	[%r23+6004], %r2589;
	ld.shared.u32 	%r2590, [%r15+11760];
	ld.shared.u32 	%r2591, [%r22+15808];
	add.s32 	%r2592, %r2591, %r2590;
	min.s32 	%r2593, %r2541, %r2592;
	st.shared.u32 	[%r23+11552], %r2593;
	ld.shared.u32 	%r2594, [%r22+15884];
	add.s32 	%r2595, %r2594, %r2590;
	min.s32 	%r2596, %r2544, %r2595;
	st.shared.u32 	[%r23+11628], %r2596;
	ld.shared.u32 	%r2597, [%r22+15960];
	add.s32 	%r2598, %r2597, %r2590;
	min.s32 	%r2599, %r2547, %r2598;
	st.shared.u32 	[%r23+11704], %r2599;
	ld.shared.u32 	%r2600, [%r22+16036];
	add.s32 	%r2601, %r2600, %r2590;
	min.s32 	%r2602, %r2550, %r2601;
	st.shared.u32 	[%r23+11780], %r2602;
	ld.shared.u32 	%r2603, [%r15+17536];
	ld.shared.u32 	%r2604, [%r22+15808];
	add.s32 	%r2605, %r2604, %r2603;
	min.s32 	%r2606, %r2554, %r2605;
	ld.shared.u32 	%r2607, [%r22+15884];
	add.s32 	%r2608, %r2607, %r2603;
	min.s32 	%r2609, %r2557, %r2608;
	ld.shared.u32 	%r2610, [%r22+15960];
	add.s32 	%r2611, %r2610, %r2603;
	min.s32 	%r2612, %r2560, %r2611;
	ld.shared.u32 	%r2613, [%r22+16036];
	add.s32 	%r2614, %r2613, %r2603;
	min.s32 	%r2615, %r2563, %r2614;
	ld.shared.u32 	%r2616, [%r15+212];
	ld.shared.u32 	%r2617, [%r22+16112];
	add.s32 	%r2618, %r2617, %r2616;
	min.s32 	%r2619, %r2567, %r2618;
	st.shared.u32 	[%r23], %r2619;
	ld.shared.u32 	%r2620, [%r22+16188];
	add.s32 	%r2621, %r2620, %r2616;
	min.s32 	%r2622, %r2570, %r2621;
	st.shared.u32 	[%r23+76], %r2622;
	ld.shared.u32 	%r2623, [%r22+16264];
	add.s32 	%r2624, %r2623, %r2616;
	min.s32 	%r2625, %r2573, %r2624;
	st.shared.u32 	[%r23+152], %r2625;
	ld.shared.u32 	%r2626, [%r22+16340];
	add.s32 	%r2627, %r2626, %r2616;
	min.s32 	%r2628, %r2576, %r2627;
	st.shared.u32 	[%r23+228], %r2628;
	ld.shared.u32 	%r2629, [%r15+5988];
	ld.shared.u32 	%r2630, [%r22+16112];
	add.s32 	%r2631, %r2630, %r2629;
	min.s32 	%r2632, %r2580, %r2631;
	st.shared.u32 	[%r23+5776], %r2632;
	ld.shared.u32 	%r2633, [%r22+16188];
	add.s32 	%r2634, %r2633, %r2629;
	min.s32 	%r2635, %r2583, %r2634;
	st.shared.u32 	[%r23+5852], %r2635;
	ld.shared.u32 	%r2636, [%r22+16264];
	add.s32 	%r2637, %r2636, %r2629;
	min.s32 	%r2638, %r2586, %r2637;
	st.shared.u32 	[%r23+5928], %r2638;
	ld.shared.u32 	%r2639, [%r22+16340];
	add.s32 	%r2640, %r2639, %r2629;
	min.s32 	%r2641, %r2589, %r2640;
	st.shared.u32 	[%r23+6004], %r2641;
	ld.shared.u32 	%r2642, [%r15+11764];
	ld.shared.u32 	%r2643, [%r22+16112];
	add.s32 	%r2644, %r2643, %r2642;
	min.s32 	%r2645, %r2593, %r2644;
	st.shared.u32 	[%r23+11552], %r2645;
	ld.shared.u32 	%r2646, [%r22+16188];
	add.s32 	%r2647, %r2646, %r2642;
	min.s32 	%r2648, %r2596, %r2647;
	st.shared.u32 	[%r23+11628], %r2648;
	ld.shared.u32 	%r2649, [%r22+16264];
	add.s32 	%r2650, %r2649, %r2642;
	min.s32 	%r2651, %r2599, %r2650;
	st.shared.u32 	[%r23+11704], %r2651;
	ld.shared.u32 	%r2652, [%r22+16340];
	add.s32 	%r2653, %r2652, %r2642;
	min.s32 	%r2654, %r2602, %r2653;
	st.shared.u32 	[%r23+11780], %r2654;
	ld.shared.u32 	%r2655, [%r15+17540];
	ld.shared.u32 	%r2656, [%r22+16112];
	add.s32 	%r2657, %r2656, %r2655;
	min.s32 	%r2658, %r2606, %r2657;
	ld.shared.u32 	%r2659, [%r22+16188];
	add.s32 	%r2660, %r2659, %r2655;
	min.s32 	%r2661, %r2609, %r2660;
	ld.shared.u32 	%r2662, [%r22+16264];
	add.s32 	%r2663, %r2662, %r2655;
	min.s32 	%r2664, %r2612, %r2663;
	ld.shared.u32 	%r2665, [%r22+16340];
	add.s32 	%r2666, %r2665, %r2655;
	min.s32 	%r2667, %r2615, %r2666;
	ld.shared.u32 	%r2668, [%r15+216];
	ld.shared.u32 	%r2669, [%r22+16416];
	add.s32 	%r2670, %r2669, %r2668;
	min.s32 	%r2671, %r2619, %r2670;
	st.shared.u32 	[%r23], %r2671;
	ld.shared.u32 	%r2672, [%r22+16492];
	add.s32 	%r2673, %r2672, %r2668;
	min.s32 	%r2674, %r2622, %r2673;
	st.shared.u32 	[%r23+76], %r2674;
	ld.shared.u32 	%r2675, [%r22+16568];
	add.s32 	%r2676, %r2675, %r2668;
	min.s32 	%r2677, %r2625, %r2676;
	st.shared.u32 	[%r23+152], %r2677;
	ld.shared.u32 	%r2678, [%r22+16644];
	add.s32 	%r2679, %r2678, %r2668;
	min.s32 	%r2680, %r2628, %r2679;
	st.shared.u32 	[%r23+228], %r2680;
	ld.shared.u32 	%r2681, [%r15+5992];
	ld.shared.u32 	%r2682, [%r22+16416];
	add.s32 	%r2683, %r2682, %r2681;
	min.s32 	%r2684, %r2632, %r2683;
	st.shared.u32 	[%r23+5776], %r2684;
	ld.shared.u32 	%r2685, [%r22+16492];
	add.s32 	%r2686, %r2685, %r2681;
	min.s32 	%r2687, %r2635, %r2686;
	st.shared.u32 	[%r23+5852], %r2687;
	ld.shared.u32 	%r2688, [%r22+16568];
	add.s32 	%r2689, %r2688, %r2681;
	min.s32 	%r2690, %r2638, %r2689;
	st.shared.u32 	[%r23+5928], %r2690;
	ld.shared.u32 	%r2691, [%r22+16644];
	add.s32 	%r2692, %r2691, %r2681;
	min.s32 	%r2693, %r2641, %r2692;
	st.shared.u32 	[%r23+6004], %r2693;
	ld.shared.u32 	%r2694, [%r15+11768];
	ld.shared.u32 	%r2695, [%r22+16416];
	add.s32 	%r2696, %r2695, %r2694;
	min.s32 	%r2697, %r2645, %r2696;
	st.shared.u32 	[%r23+11552], %r2697;
	ld.shared.u32 	%r2698, [%r22+16492];
	add.s32 	%r2699, %r2698, %r2694;
	min.s32 	%r2700, %r2648, %r2699;
	st.shared.u32 	[%r23+11628], %r2700;
	ld.shared.u32 	%r2701, [%r22+16568];
	add.s32 	%r2702, %r2701, %r2694;
	min.s32 	%r2703, %r2651, %r2702;
	st.shared.u32 	[%r23+11704], %r2703;
	ld.shared.u32 	%r2704, [%r22+16644];
	add.s32 	%r2705, %r2704, %r2694;
	min.s32 	%r2706, %r2654, %r2705;
	st.shared.u32 	[%r23+11780], %r2706;
	ld.shared.u32 	%r2707, [%r15+17544];
	ld.shared.u32 	%r2708, [%r22+16416];
	add.s32 	%r2709, %r2708, %r2707;
	min.s32 	%r2710, %r2658, %r2709;
	ld.shared.u32 	%r2711, [%r22+16492];
	add.s32 	%r2712, %r2711, %r2707;
	min.s32 	%r2713, %r2661, %r2712;
	ld.shared.u32 	%r2714, [%r22+16568];
	add.s32 	%r2715, %r2714, %r2707;
	min.s32 	%r2716, %r2664, %r2715;
	ld.shared.u32 	%r2717, [%r22+16644];
	add.s32 	%r2718, %r2717, %r2707;
	min.s32 	%r2719, %r2667, %r2718;
	ld.shared.u32 	%r2720, [%r15+220];
	ld.shared.u32 	%r2721, [%r22+16720];
	add.s32 	%r2722, %r2721, %r2720;
	min.s32 	%r2723, %r2671, %r2722;
	st.shared.u32 	[%r23], %r2723;
	ld.shared.u32 	%r2724, [%r22+16796];
	add.s32 	%r2725, %r2724, %r2720;
	min.s32 	%r2726, %r2674, %r2725;
	st.shared.u32 	[%r23+76], %r2726;
	ld.shared.u32 	%r2727, [%r22+16872];
	add.s32 	%r2728, %r2727, %r2720;
	min.s32 	%r2729, %r2677, %r2728;
	st.shared.u32 	[%r23+152], %r2729;
	ld.shared.u32 	%r2730, [%r22+16948];
	add.s32 	%r2731, %r2730, %r2720;
	min.s32 	%r2732, %r2680, %r2731;
	st.shared.u32 	[%r23+228], %r2732;
	ld.shared.u32 	%r2733, [%r15+5996];
	ld.shared.u32 	%r2734, [%r22+16720];
	add.s32 	%r2735, %r2734, %r2733;
	min.s32 	%r2736, %r2684, %r2735;
	st.shared.u32 	[%r23+5776], %r2736;
	ld.shared.u32 	%r2737, [%r22+16796];
	add.s32 	%r2738, %r2737, %r2733;
	min.s32 	%r2739, %r2687, %r2738;
	st.shared.u32 	[%r23+5852], %r2739;
	ld.shared.u32 	%r2740, [%r22+16872];
	add.s32 	%r2741, %r2740, %r2733;
	min.s32 	%r2742, %r2690, %r2741;
	st.shared.u32 	[%r23+5928], %r2742;
	ld.shared.u32 	%r2743, [%r22+16948];
	add.s32 	%r2744, %r2743, %r2733;
	min.s32 	%r2745, %r2693, %r2744;
	st.shared.u32 	[%r23+6004], %r2745;
	ld.shared.u32 	%r2746, [%r15+11772];
	ld.shared.u32 	%r2747, [%r22+16720];
	add.s32 	%r2748, %r2747, %r2746;
	min.s32 	%r2749, %r2697, %r2748;
	st.shared.u32 	[%r23+11552], %r2749;
	ld.shared.u32 	%r2750, [%r22+16796];
	add.s32 	%r2751, %r2750, %r2746;
	min.s32 	%r2752, %r2700, %r2751;
	st.shared.u32 	[%r23+11628], %r2752;
	ld.shared.u32 	%r2753, [%r22+16872];
	add.s32 	%r2754, %r2753, %r2746;
	min.s32 	%r2755, %r2703, %r2754;
	st.shared.u32 	[%r23+11704], %r2755;
	ld.shared.u32 	%r2756, [%r22+16948];
	add.s32 	%r2757, %r2756, %r2746;
	min.s32 	%r2758, %r2706, %r2757;
	st.shared.u32 	[%r23+11780], %r2758;
	ld.shared.u32 	%r2759, [%r15+17548];
	ld.shared.u32 	%r2760, [%r22+16720];
	add.s32 	%r2761, %r2760, %r2759;
	min.s32 	%r2762, %r2710, %r2761;
	ld.shared.u32 	%r2763, [%r22+16796];
	add.s32 	%r2764, %r2763, %r2759;
	min.s32 	%r2765, %r2713, %r2764;
	ld.shared.u32 	%r2766, [%r22+16872];
	add.s32 	%r2767, %r2766, %r2759;
	min.s32 	%r2768, %r2716, %r2767;
	ld.shared.u32 	%r2769, [%r22+16948];
	add.s32 	%r2770, %r2769, %r2759;
	min.s32 	%r2771, %r2719, %r2770;
	ld.shared.u32 	%r2772, [%r15+224];
	ld.shared.u32 	%r2773, [%r22+17024];
	add.s32 	%r2774, %r2773, %r2772;
	min.s32 	%r2775, %r2723, %r2774;
	st.shared.u32 	[%r23], %r2775;
	ld.shared.u32 	%r2776, [%r22+17100];
	add.s32 	%r2777, %r2776, %r2772;
	min.s32 	%r2778, %r2726, %r2777;
	st.shared.u32 	[%r23+76], %r2778;
	ld.shared.u32 	%r2779, [%r22+17176];
	add.s32 	%r2780, %r2779, %r2772;
	min.s32 	%r2781, %r2729, %r2780;
	st.shared.u32 	[%r23+152], %r2781;
	ld.shared.u32 	%r2782, [%r22+17252];
	add.s32 	%r2783, %r2782, %r2772;
	min.s32 	%r2784, %r2732, %r2783;
	st.shared.u32 	[%r23+228], %r2784;
	ld.shared.u32 	%r2785, [%r15+6000];
	ld.shared.u32 	%r2786, [%r22+17024];
	add.s32 	%r2787, %r2786, %r2785;
	min.s32 	%r2788, %r2736, %r2787;
	st.shared.u32 	[%r23+5776], %r2788;
	ld.shared.u32 	%r2789, [%r22+17100];
	add.s32 	%r2790, %r2789, %r2785;
	min.s32 	%r2791, %r2739, %r2790;
	st.shared.u32 	[%r23+5852], %r2791;
	ld.shared.u32 	%r2792, [%r22+17176];
	add.s32 	%r2793, %r2792, %r2785;
	min.s32 	%r2794, %r2742, %r2793;
	st.shared.u32 	[%r23+5928], %r2794;
	ld.shared.u32 	%r2795, [%r22+17252];
	add.s32 	%r2796, %r2795, %r2785;
	min.s32 	%r2797, %r2745, %r2796;
	st.shared.u32 	[%r23+6004], %r2797;
	ld.shared.u32 	%r2798, [%r15+11776];
	ld.shared.u32 	%r2799, [%r22+17024];
	add.s32 	%r2800, %r2799, %r2798;
	min.s32 	%r2801, %r2749, %r2800;
	st.shared.u32 	[%r23+11552], %r2801;
	ld.shared.u32 	%r2802, [%r22+17100];
	add.s32 	%r2803, %r2802, %r2798;
	min.s32 	%r2804, %r2752, %r2803;
	st.shared.u32 	[%r23+11628], %r2804;
	ld.shared.u32 	%r2805, [%r22+17176];
	add.s32 	%r2806, %r2805, %r2798;
	min.s32 	%r2807, %r2755, %r2806;
	st.shared.u32 	[%r23+11704], %r2807;
	ld.shared.u32 	%r2808, [%r22+17252];
	add.s32 	%r2809, %r2808, %r2798;
	min.s32 	%r2810, %r2758, %r2809;
	st.shared.u32 	[%r23+11780], %r2810;
	ld.shared.u32 	%r2811, [%r15+17552];
	ld.shared.u32 	%r2812, [%r22+17024];
	add.s32 	%r2813, %r2812, %r2811;
	min.s32 	%r2814, %r2762, %r2813;
	st.shared.u32 	[%r23+17328], %r2814;
	ld.shared.u32 	%r2815, [%r22+17100];
	add.s32 	%r2816, %r2815, %r2811;
	min.s32 	%r2817, %r2765, %r2816;
	st.shared.u32 	[%r23+17404], %r2817;
	ld.shared.u32 	%r2818, [%r22+17176];
	add.s32 	%r2819, %r2818, %r2811;
	min.s32 	%r2820, %r2768, %r2819;
	st.shared.u32 	[%r23+17480], %r2820;
	ld.shared.u32 	%r2821, [%r22+17252];
	add.s32 	%r2822, %r2821, %r2811;
	min.s32 	%r2823, %r2771, %r2822;
	st.shared.u32 	[%r23+17556], %r2823;
	ld.shared.u32 	%r2824, [%r15+228];
	ld.shared.u32 	%r2825, [%r22+17328];
	add.s32 	%r2826, %r2825, %r2824;
	min.s32 	%r2827, %r2775, %r2826;
	st.shared.u32 	[%r23], %r2827;
	ld.shared.u32 	%r2828, [%r22+17404];
	add.s32 	%r2829, %r2828, %r2824;
	min.s32 	%r2830, %r2778, %r2829;
	st.shared.u32 	[%r23+76], %r2830;
	ld.shared.u32 	%r2831, [%r22+17480];
	add.s32 	%r2832, %r2831, %r2824;
	min.s32 	%r2833, %r2781, %r2832;
	st.shared.u32 	[%r23+152], %r2833;
	ld.shared.u32 	%r2834, [%r22+17556];
	add.s32 	%r2835, %r2834, %r2824;
	min.s32 	%r2836, %r2784, %r2835;
	st.shared.u32 	[%r23+228], %r2836;
	ld.shared.u32 	%r2837, [%r15+6004];
	ld.shared.u32 	%r2838, [%r22+17328];
	add.s32 	%r2839, %r2838, %r2837;
	min.s32 	%r2840, %r2788, %r2839;
	st.shared.u32 	[%r23+5776], %r2840;
	ld.shared.u32 	%r2841, [%r22+17404];
	add.s32 	%r2842, %r2841, %r2837;
	min.s32 	%r2843, %r2791, %r2842;
	st.shared.u32 	[%r23+5852], %r2843;
	ld.shared.u32 	%r2844, [%r22+17480];
	add.s32 	%r2845, %r2844, %r2837;
	min.s32 	%r2846, %r2794, %r2845;
	st.shared.u32 	[%r23+5928], %r2846;
	ld.shared.u32 	%r2847, [%r22+17556];
	add.s32 	%r2848, %r2847, %r2837;
	min.s32 	%r2849, %r2797, %r2848;
	st.shared.u32 	[%r23+6004], %r2849;
	ld.shared.u32 	%r2850, [%r15+11780];
	ld.shared.u32 	%r2851, [%r22+17328];
	add.s32 	%r2852, %r2851, %r2850;
	min.s32 	%r2853, %r2801, %r2852;
	st.shared.u32 	[%r23+11552], %r2853;
	ld.shared.u32 	%r2854, [%r22+17404];
	add.s32 	%r2855, %r2854, %r2850;
	min.s32 	%r2856, %r2804, %r2855;
	st.shared.u32 	[%r23+11628], %r2856;
	ld.shared.u32 	%r2857, [%r22+17480];
	add.s32 	%r2858, %r2857, %r2850;
	min.s32 	%r2859, %r2807, %r2858;
	st.shared.u32 	[%r23+11704], %r2859;
	ld.shared.u32 	%r2860, [%r22+17556];
	add.s32 	%r2861, %r2860, %r2850;
	min.s32 	%r2862, %r2810, %r2861;
	st.shared.u32 	[%r23+11780], %r2862;
	ld.shared.u32 	%r2863, [%r15+17556];
	ld.shared.u32 	%r2864, [%r22+17328];
	add.s32 	%r2865, %r2864, %r2863;
	min.s32 	%r2866, %r2814, %r2865;
	st.shared.u32 	[%r23+17328], %r2866;
	ld.shared.u32 	%r2867, [%r22+17404];
	add.s32 	%r2868, %r2867, %r2863;
	min.s32 	%r2869, %r2817, %r2868;
	st.shared.u32 	[%r23+17404], %r2869;
	ld.shared.u32 	%r2870, [%r22+17480];
	add.s32 	%r2871, %r2870, %r2863;
	min.s32 	%r2872, %r2820, %r2871;
	st.shared.u32 	[%r23+17480], %r2872;
	ld.shared.u32 	%r2873, [%r22+17556];
	add.s32 	%r2874, %r2873, %r2863;
	min.s32 	%r2875, %r2823, %r2874;
	st.shared.u32 	[%r23+17556], %r2875;
	ld.shared.u32 	%r2876, [%r15+232];
	ld.shared.u32 	%r2877, [%r22+17632];
	add.s32 	%r2878, %r2877, %r2876;
	min.s32 	%r2879, %r2827, %r2878;
	st.shared.u32 	[%r23], %r2879;
	ld.shared.u32 	%r2880, [%r22+17708];
	add.s32 	%r2881, %r2880, %r2876;
	min.s32 	%r2882, %r2830, %r2881;
	st.shared.u32 	[%r23+76], %r2882;
	ld.shared.u32 	%r2883, [%r22+17784];
	add.s32 	%r2884, %r2883, %r2876;
	min.s32 	%r2885, %r2833, %r2884;
	st.shared.u32 	[%r23+152], %r2885;
	ld.shared.u32 	%r2886, [%r22+17860];
	add.s32 	%r2887, %r2886, %r2876;
	min.s32 	%r2888, %r2836, %r2887;
	st.shared.u32 	[%r23+228], %r2888;
	ld.shared.u32 	%r2889, [%r15+6008];
	ld.shared.u32 	%r2890, [%r22+17632];
	add.s32 	%r2891, %r2890, %r2889;
	min.s32 	%r2892, %r2840, %r2891;
	st.shared.u32 	[%r23+5776], %r2892;
	ld.shared.u32 	%r2893, [%r22+17708];
	add.s32 	%r2894, %r2893, %r2889;
	min.s32 	%r2895, %r2843, %r2894;
	st.shared.u32 	[%r23+5852], %r2895;
	ld.shared.u32 	%r2896, [%r22+17784];
	add.s32 	%r2897, %r2896, %r2889;
	min.s32 	%r2898, %r2846, %r2897;
	st.shared.u32 	[%r23+5928], %r2898;
	ld.shared.u32 	%r2899, [%r22+17860];
	add.s32 	%r2900, %r2899, %r2889;
	min.s32 	%r2901, %r2849, %r2900;
	st.shared.u32 	[%r23+6004], %r2901;
	ld.shared.u32 	%r2902, [%r15+11784];
	ld.shared.u32 	%r2903, [%r22+17632];
	add.s32 	%r2904, %r2903, %r2902;
	min.s32 	%r2905, %r2853, %r2904;
	st.shared.u32 	[%r23+11552], %r2905;
	ld.shared.u32 	%r2906, [%r22+17708];
	add.s32 	%r2907, %r2906, %r2902;
	min.s32 	%r2908, %r2856, %r2907;
	st.shared.u32 	[%r23+11628], %r2908;
	ld.shared.u32 	%r2909, [%r22+17784];
	add.s32 	%r2910, %r2909, %r2902;
	min.s32 	%r2911, %r2859, %r2910;
	st.shared.u32 	[%r23+11704], %r2911;
	ld.shared.u32 	%r2912, [%r22+17860];
	add.s32 	%r2913, %r2912, %r2902;
	min.s32 	%r2914, %r2862, %r2913;
	st.shared.u32 	[%r23+11780], %r2914;
	ld.shared.u32 	%r2915, [%r15+17560];
	ld.shared.u32 	%r2916, [%r22+17632];
	add.s32 	%r2917, %r2916, %r2915;
	min.s32 	%r2918, %r2866, %r2917;
	st.shared.u32 	[%r23+17328], %r2918;
	ld.shared.u32 	%r2919, [%r22+17708];
	add.s32 	%r2920, %r2919, %r2915;
	min.s32 	%r2921, %r2869, %r2920;
	st.shared.u32 	[%r23+17404], %r2921;
	ld.shared.u32 	%r2922, [%r22+17784];
	add.s32 	%r2923, %r2922, %r2915;
	min.s32 	%r2924, %r2872, %r2923;
	st.shared.u32 	[%r23+17480], %r2924;
	ld.shared.u32 	%r2925, [%r22+17860];
	add.s32 	%r2926, %r2925, %r2915;
	min.s32 	%r2927, %r2875, %r2926;
	st.shared.u32 	[%r23+17556], %r2927;
	ld.shared.u32 	%r2928, [%r15+236];
	ld.shared.u32 	%r2929, [%r22+17936];
	add.s32 	%r2930, %r2929, %r2928;
	min.s32 	%r2931, %r2879, %r2930;
	st.shared.u32 	[%r23], %r2931;
	ld.shared.u32 	%r2932, [%r22+18012];
	add.s32 	%r2933, %r2932, %r2928;
	min.s32 	%r2934, %r2882, %r2933;
	st.shared.u32 	[%r23+76], %r2934;
	ld.shared.u32 	%r2935, [%r22+18088];
	add.s32 	%r2936, %r2935, %r2928;
	min.s32 	%r2937, %r2885, %r2936;
	st.shared.u32 	[%r23+152], %r2937;
	ld.shared.u32 	%r2938, [%r22+18164];
	add.s32 	%r2939, %r2938, %r2928;
	min.s32 	%r2940, %r2888, %r2939;
	st.shared.u32 	[%r23+228], %r2940;
	ld.shared.u32 	%r2941, [%r15+6012];
	ld.shared.u32 	%r2942, [%r22+17936];
	add.s32 	%r2943, %r2942, %r2941;
	min.s32 	%r2944, %r2892, %r2943;
	st.shared.u32 	[%r23+5776], %r2944;
	ld.shared.u32 	%r2945, [%r22+18012];
	add.s32 	%r2946, %r2945, %r2941;
	min.s32 	%r2947, %r2895, %r2946;
	st.shared.u32 	[%r23+5852], %r2947;
	ld.shared.u32 	%r2948, [%r22+18088];
	add.s32 	%r2949, %r2948, %r2941;
	min.s32 	%r2950, %r2898, %r2949;
	st.shared.u32 	[%r23+5928], %r2950;
	ld.shared.u32 	%r2951, [%r22+18164];
	add.s32 	%r2952, %r2951, %r2941;
	min.s32 	%r2953, %r2901, %r2952;
	st.shared.u32 	[%r23+6004], %r2953;
	ld.shared.u32 	%r2954, [%r15+11788];
	ld.shared.u32 	%r2955, [%r22+17936];
	add.s32 	%r2956, %r2955, %r2954;
	min.s32 	%r2957, %r2905, %r2956;
	st.shared.u32 	[%r23+11552], %r2957;
	ld.shared.u32 	%r2958, [%r22+18012];
	add.s32 	%r2959, %r2958, %r2954;
	min.s32 	%r2960, %r2908, %r2959;
	st.shared.u32 	[%r23+11628], %r2960;
	ld.shared.u32 	%r2961, [%r22+18088];
	add.s32 	%r2962, %r2961, %r2954;
	min.s32 	%r2963, %r2911, %r2962;
	st.shared.u32 	[%r23+11704], %r2963;
	ld.shared.u32 	%r2964, [%r22+18164];
	add.s32 	%r2965, %r2964, %r2954;
	min.s32 	%r2966, %r2914, %r2965;
	st.shared.u32 	[%r23+11780], %r2966;
	ld.shared.u32 	%r2967, [%r15+17564];
	ld.shared.u32 	%r2968, [%r22+17936];
	add.s32 	%r2969, %r2968, %r2967;
	min.s32 	%r2970, %r2918, %r2969;
	st.shared.u32 	[%r23+17328], %r2970;
	ld.shared.u32 	%r2971, [%r22+18012];
	add.s32 	%r2972, %r2971, %r2967;
	min.s32 	%r2973, %r2921, %r2972;
	st.shared.u32 	[%r23+17404], %r2973;
	ld.shared.u32 	%r2974, [%r22+18088];
	add.s32 	%r2975, %r2974, %r2967;
	min.s32 	%r2976, %r2924, %r2975;
	st.shared.u32 	[%r23+17480], %r2976;
	ld.shared.u32 	%r2977, [%r22+18164];
	add.s32 	%r2978, %r2977, %r2967;
	min.s32 	%r2979, %r2927, %r2978;
	st.shared.u32 	[%r23+17556], %r2979;
	ld.shared.u32 	%r2980, [%r15+240];
	ld.shared.u32 	%r2981, [%r22+18240];
	add.s32 	%r2982, %r2981, %r2980;
	min.s32 	%r2983, %r2931, %r2982;
	st.shared.u32 	[%r23], %r2983;
	ld.shared.u32 	%r2984, [%r22+18316];
	add.s32 	%r2985, %r2984, %r2980;
	min.s32 	%r2986, %r2934, %r2985;
	st.shared.u32 	[%r23+76], %r2986;
	ld.shared.u32 	%r2987, [%r22+18392];
	add.s32 	%r2988, %r2987, %r2980;
	min.s32 	%r2989, %r2937, %r2988;
	st.shared.u32 	[%r23+152], %r2989;
	ld.shared.u32 	%r2990, [%r22+18468];
	add.s32 	%r2991, %r2990, %r2980;
	min.s32 	%r2992, %r2940, %r2991;
	st.shared.u32 	[%r23+228], %r2992;
	ld.shared.u32 	%r2993, [%r15+6016];
	ld.shared.u32 	%r2994, [%r22+18240];
	add.s32 	%r2995, %r2994, %r2993;
	min.s32 	%r2996, %r2944, %r2995;
	st.shared.u32 	[%r23+5776], %r2996;
	ld.shared.u32 	%r2997, [%r22+18316];
	add.s32 	%r2998, %r2997, %r2993;
	min.s32 	%r2999, %r2947, %r2998;
	st.shared.u32 	[%r23+5852], %r2999;
	ld.shared.u32 	%r3000, [%r22+18392];
	add.s32 	%r3001, %r3000, %r2993;
	min.s32 	%r3002, %r2950, %r3001;
	st.shared.u32 	[%r23+5928], %r3002;
	ld.shared.u32 	%r3003, [%r22+18468];
	add.s32 	%r3004, %r3003, %r2993;
	min.s32 	%r3005, %r2953, %r3004;
	st.shared.u32 	[%r23+6004], %r3005;
	ld.shared.u32 	%r3006, [%r15+11792];
	ld.shared.u32 	%r3007, [%r22+18240];
	add.s32 	%r3008, %r3007, %r3006;
	min.s32 	%r3009, %r2957, %r3008;
	st.shared.u32 	[%r23+11552], %r3009;
	ld.shared.u32 	%r3010, [%r22+18316];
	add.s32 	%r3011, %r3010, %r3006;
	min.s32 	%r3012, %r2960, %r3011;
	st.shared.u32 	[%r23+11628], %r3012;
	ld.shared.u32 	%r3013, [%r22+18392];
	add.s32 	%r3014, %r3013, %r3006;
	min.s32 	%r3015, %r2963, %r3014;
	st.shared.u32 	[%r23+11704], %r3015;
	ld.shared.u32 	%r3016, [%r22+18468];
	add.s32 	%r3017, %r3016, %r3006;
	min.s32 	%r3018, %r2966, %r3017;
	st.shared.u32 	[%r23+11780], %r3018;
	ld.shared.u32 	%r3019, [%r15+17568];
	ld.shared.u32 	%r3020, [%r22+18240];
	add.s32 	%r3021, %r3020, %r3019;
	min.s32 	%r3022, %r2970, %r3021;
	st.shared.u32 	[%r23+17328], %r3022;
	ld.shared.u32 	%r3023, [%r22+18316];
	add.s32 	%r3024, %r3023, %r3019;
	min.s32 	%r3025, %r2973, %r3024;
	st.shared.u32 	[%r23+17404], %r3025;
	ld.shared.u32 	%r3026, [%r22+18392];
	add.s32 	%r3027, %r3026, %r3019;
	min.s32 	%r3028, %r2976, %r3027;
	st.shared.u32 	[%r23+17480], %r3028;
	ld.shared.u32 	%r3029, [%r22+18468];
	add.s32 	%r3030, %r3029, %r3019;
	min.s32 	%r3031, %r2979, %r3030;
	st.shared.u32 	[%r23+17556], %r3031;
	ld.shared.u32 	%r3032, [%r15+244];
	ld.shared.u32 	%r3033, [%r22+18544];
	add.s32 	%r3034, %r3033, %r3032;
	min.s32 	%r3035, %r2983, %r3034;
	st.shared.u32 	[%r23], %r3035;
	ld.shared.u32 	%r3036, [%r22+18620];
	add.s32 	%r3037, %r3036, %r3032;
	min.s32 	%r3038, %r2986, %r3037;
	st.shared.u32 	[%r23+76], %r3038;
	ld.shared.u32 	%r3039, [%r22+18696];
	add.s32 	%r3040, %r3039, %r3032;
	min.s32 	%r3041, %r2989, %r3040;
	st.shared.u32 	[%r23+152], %r3041;
	ld.shared.u32 	%r3042, [%r22+18772];
	add.s32 	%r3043, %r3042, %r3032;
	min.s32 	%r3044, %r2992, %r3043;
	st.shared.u32 	[%r23+228], %r3044;
	ld.shared.u32 	%r3045, [%r15+6020];
	ld.shared.u32 	%r3046, [%r22+18544];
	add.s32 	%r3047, %r3046, %r3045;
	min.s32 	%r3048, %r2996, %r3047;
	st.shared.u32 	[%r23+5776], %r3048;
	ld.shared.u32 	%r3049, [%r22+18620];
	add.s32 	%r3050, %r3049, %r3045;
	min.s32 	%r3051, %r2999, %r3050;
	st.shared.u32 	[%r23+5852], %r3051;
	ld.shared.u32 	%r3052, [%r22+18696];
	add.s32 	%r3053, %r3052, %r3045;
	min.s32 	%r3054, %r3002, %r3053;
	st.shared.u32 	[%r23+5928], %r3054;
	ld.shared.u32 	%r3055, [%r22+18772];
	add.s32 	%r3056, %r3055, %r3045;
	min.s32 	%r3057, %r3005, %r3056;
	st.shared.u32 	[%r23+6004], %r3057;
	ld.shared.u32 	%r3058, [%r15+11796];
	ld.shared.u32 	%r3059, [%r22+18544];
	add.s32 	%r3060, %r3059, %r3058;
	min.s32 	%r3061, %r3009, %r3060;
	st.shared.u32 	[%r23+11552], %r3061;
	ld.shared.u32 	%r3062, [%r22+18620];
	add.s32 	%r3063, %r3062, %r3058;
	min.s32 	%r3064, %r3012, %r3063;
	st.shared.u32 	[%r23+11628], %r3064;
	ld.shared.u32 	%r3065, [%r22+18696];
	add.s32 	%r3066, %r3065, %r3058;
	min.s32 	%r3067, %r3015, %r3066;
	st.shared.u32 	[%r23+11704], %r3067;
	ld.shared.u32 	%r3068, [%r22+18772];
	add.s32 	%r3069, %r3068, %r3058;
	min.s32 	%r3070, %r3018, %r3069;
	st.shared.u32 	[%r23+11780], %r3070;
	ld.shared.u32 	%r3071, [%r15+17572];
	ld.shared.u32 	%r3072, [%r22+18544];
	add.s32 	%r3073, %r3072, %r3071;
	min.s32 	%r3074, %r3022, %r3073;
	st.shared.u32 	[%r23+17328], %r3074;
	ld.shared.u32 	%r3075, [%r22+18620];
	add.s32 	%r3076, %r3075, %r3071;
	min.s32 	%r3077, %r3025, %r3076;
	st.shared.u32 	[%r23+17404], %r3077;
	ld.shared.u32 	%r3078, [%r22+18696];
	add.s32 	%r3079, %r3078, %r3071;
	min.s32 	%r3080, %r3028, %r3079;
	st.shared.u32 	[%r23+17480], %r3080;
	ld.shared.u32 	%r3081, [%r22+18772];
	add.s32 	%r3082, %r3081, %r3071;
	min.s32 	%r3083, %r3031, %r3082;
	st.shared.u32 	[%r23+17556], %r3083;
	ld.shared.u32 	%r3084, [%r15+248];
	ld.shared.u32 	%r3085, [%r22+18848];
	add.s32 	%r3086, %r3085, %r3084;
	min.s32 	%r3087, %r3035, %r3086;
	st.shared.u32 	[%r23], %r3087;
	ld.shared.u32 	%r3088, [%r22+18924];
	add.s32 	%r3089, %r3088, %r3084;
	min.s32 	%r3090, %r3038, %r3089;
	st.shared.u32 	[%r23+76], %r3090;
	ld.shared.u32 	%r3091, [%r22+19000];
	add.s32 	%r3092, %r3091, %r3084;
	min.s32 	%r3093, %r3041, %r3092;
	st.shared.u32 	[%r23+152], %r3093;
	ld.shared.u32 	%r3094, [%r22+19076];
	add.s32 	%r3095, %r3094, %r3084;
	min.s32 	%r3096, %r3044, %r3095;
	st.shared.u32 	[%r23+228], %r3096;
	ld.shared.u32 	%r3097, [%r15+6024];
	ld.shared.u32 	%r3098, [%r22+18848];
	add.s32 	%r3099, %r3098, %r3097;
	min.s32 	%r3100, %r3048, %r3099;
	st.shared.u32 	[%r23+5776], %r3100;
	ld.shared.u32 	%r3101, [%r22+18924];
	add.s32 	%r3102, %r3101, %r3097;
	min.s32 	%r3103, %r3051, %r3102;
	st.shared.u32 	[%r23+5852], %r3103;
	ld.shared.u32 	%r3104, [%r22+19000];
	add.s32 	%r3105, %r3104, %r3097;
	min.s32 	%r3106, %r3054, %r3105;
	st.shared.u32 	[%r23+5928], %r3106;
	ld.shared.u32 	%r3107, [%r22+19076];
	add.s32 	%r3108, %r3107, %r3097;
	min.s32 	%r3109, %r3057, %r3108;
	st.shared.u32 	[%r23+6004], %r3109;
	ld.shared.u32 	%r3110, [%r15+11800];
	ld.shared.u32 	%r3111, [%r22+18848];
	add.s32 	%r3112, %r3111, %r3110;
	min.s32 	%r3113, %r3061, %r3112;
	st.shared.u32 	[%r23+11552], %r3113;
	ld.shared.u32 	%r3114, [%r22+18924];
	add.s32 	%r3115, %r3114, %r3110;
	min.s32 	%r3116, %r3064, %r3115;
	st.shared.u32 	[%r23+11628], %r3116;
	ld.shared.u32 	%r3117, [%r22+19000];
	add.s32 	%r3118, %r3117, %r3110;
	min.s32 	%r3119, %r3067, %r3118;
	st.shared.u32 	[%r23+11704], %r3119;
	ld.shared.u32 	%r3120, [%r22+19076];
	add.s32 	%r3121, %r3120, %r3110;
	min.s32 	%r3122, %r3070, %r3121;
	st.shared.u32 	[%r23+11780], %r3122;
	ld.shared.u32 	%r3123, [%r15+17576];
	ld.shared.u32 	%r3124, [%r22+18848];
	add.s32 	%r3125, %r3124, %r3123;
	min.s32 	%r3126, %r3074, %r3125;
	st.shared.u32 	[%r23+17328], %r3126;
	ld.shared.u32 	%r3127, [%r22+18924];
	add.s32 	%r3128, %r3127, %r3123;
	min.s32 	%r3129, %r3077, %r3128;
	st.shared.u32 	[%r23+17404], %r3129;
	ld.shared.u32 	%r3130, [%r22+19000];
	add.s32 	%r3131, %r3130, %r3123;
	min.s32 	%r3132, %r3080, %r3131;
	st.shared.u32 	[%r23+17480], %r3132;
	ld.shared.u32 	%r3133, [%r22+19076];
	add.s32 	%r3134, %r3133, %r3123;
	min.s32 	%r3135, %r3083, %r3134;
	st.shared.u32 	[%r23+17556], %r3135;
	ld.shared.u32 	%r3136, [%r15+252];
	ld.shared.u32 	%r3137, [%r22+19152];
	add.s32 	%r3138, %r3137, %r3136;
	min.s32 	%r3139, %r3087, %r3138;
	st.shared.u32 	[%r23], %r3139;
	ld.shared.u32 	%r3140, [%r22+19228];
	add.s32 	%r3141, %r3140, %r3136;
	min.s32 	%r3142, %r3090, %r3141;
	st.shared.u32 	[%r23+76], %r3142;
	ld.shared.u32 	%r3143, [%r22+19304];
	add.s32 	%r3144, %r3143, %r3136;
	min.s32 	%r3145, %r3093, %r3144;
	st.shared.u32 	[%r23+152], %r3145;
	ld.shared.u32 	%r3146, [%r22+19380];
	add.s32 	%r3147, %r3146, %r3136;
	min.s32 	%r3148, %r3096, %r3147;
	st.shared.u32 	[%r23+228], %r3148;
	ld.shared.u32 	%r3149, [%r15+6028];
	ld.shared.u32 	%r3150, [%r22+19152];
	add.s32 	%r3151, %r3150, %r3149;
	min.s32 	%r3152, %r3100, %r3151;
	st.shared.u32 	[%r23+5776], %r3152;
	ld.shared.u32 	%r3153, [%r22+19228];
	add.s32 	%r3154, %r3153, %r3149;
	min.s32 	%r3155, %r3103, %r3154;
	st.shared.u32 	[%r23+5852], %r3155;
	ld.shared.u32 	%r3156, [%r22+19304];
	add.s32 	%r3157, %r3156, %r3149;
	min.s32 	%r3158, %r3106, %r3157;
	st.shared.u32 	[%r23+5928], %r3158;
	ld.shared.u32 	%r3159, [%r22+19380];
	add.s32 	%r3160, %r3159, %r3149;
	min.s32 	%r3161, %r3109, %r3160;
	st.shared.u32 	[%r23+6004], %r3161;
	ld.shared.u32 	%r3162, [%r15+11804];
	ld.shared.u32 	%r3163, [%r22+19152];
	add.s32 	%r3164, %r3163, %r3162;
	min.s32 	%r3165, %r3113, %r3164;
	st.shared.u32 	[%r23+11552], %r3165;
	ld.shared.u32 	%r3166, [%r22+19228];
	add.s32 	%r3167, %r3166, %r3162;
	min.s32 	%r3168, %r3116, %r3167;
	st.shared.u32 	[%r23+11628], %r3168;
	ld.shared.u32 	%r3169, [%r22+19304];
	add.s32 	%r3170, %r3169, %r3162;
	min.s32 	%r3171, %r3119, %r3170;
	st.shared.u32 	[%r23+11704], %r3171;
	ld.shared.u32 	%r3172, [%r22+19380];
	add.s32 	%r3173, %r3172, %r3162;
	min.s32 	%r3174, %r3122, %r3173;
	st.shared.u32 	[%r23+11780], %r3174;
	ld.shared.u32 	%r3175, [%r15+17580];
	ld.shared.u32 	%r3176, [%r22+19152];
	add.s32 	%r3177, %r3176, %r3175;
	min.s32 	%r3178, %r3126, %r3177;
	st.shared.u32 	[%r23+17328], %r3178;
	ld.shared.u32 	%r3179, [%r22+19228];
	add.s32 	%r3180, %r3179, %r3175;
	min.s32 	%r3181, %r3129, %r3180;
	st.shared.u32 	[%r23+17404], %r3181;
	ld.shared.u32 	%r3182, [%r22+19304];
	add.s32 	%r3183, %r3182, %r3175;
	min.s32 	%r3184, %r3132, %r3183;
	st.shared.u32 	[%r23+17480], %r3184;
	ld.shared.u32 	%r3185, [%r22+19380];
	add.s32 	%r3186, %r3185, %r3175;
	min.s32 	%r3187, %r3135, %r3186;
	st.shared.u32 	[%r23+17556], %r3187;
	ld.shared.u32 	%r3188, [%r15+256];
	ld.shared.u32 	%r3189, [%r22+19456];
	add.s32 	%r3190, %r3189, %r3188;
	min.s32 	%r3191, %r3139, %r3190;
	st.shared.u32 	[%r23], %r3191;
	ld.shared.u32 	%r3192, [%r22+19532];
	add.s32 	%r3193, %r3192, %r3188;
	min.s32 	%r3194, %r3142, %r3193;
	st.shared.u32 	[%r23+76], %r3194;
	ld.shared.u32 	%r3195, [%r22+19608];
	add.s32 	%r3196, %r3195, %r3188;
	min.s32 	%r3197, %r3145, %r3196;
	st.shared.u32 	[%r23+152], %r3197;
	ld.shared.u32 	%r3198, [%r22+19684];
	add.s32 	%r3199, %r3198, %r3188;
	min.s32 	%r3200, %r3148, %r3199;
	st.shared.u32 	[%r23+228], %r3200;
	ld.shared.u32 	%r3201, [%r15+6032];
	ld.shared.u32 	%r3202, [%r22+19456];
	add.s32 	%r3203, %r3202, %r3201;
	min.s32 	%r3204, %r3152, %r3203;
	st.shared.u32 	[%r23+5776], %r3204;
	ld.shared.u32 	%r3205, [%r22+19532];
	add.s32 	%r3206, %r3205, %r3201;
	min.s32 	%r3207, %r3155, %r3206;
	st.shared.u32 	[%r23+5852], %r3207;
	ld.shared.u32 	%r3208, [%r22+19608];
	add.s32 	%r3209, %r3208, %r3201;
	min.s32 	%r3210, %r3158, %r3209;
	st.shared.u32 	[%r23+5928], %r3210;
	ld.shared.u32 	%r3211, [%r22+19684];
	add.s32 	%r3212, %r3211, %r3201;
	min.s32 	%r3213, %r3161, %r3212;
	st.shared.u32 	[%r23+6004], %r3213;
	ld.shared.u32 	%r3214, [%r15+11808];
	ld.shared.u32 	%r3215, [%r22+19456];
	add.s32 	%r3216, %r3215, %r3214;
	min.s32 	%r3217, %r3165, %r3216;
	st.shared.u32 	[%r23+11552], %r3217;
	ld.shared.u32 	%r3218, [%r22+19532];
	add.s32 	%r3219, %r3218, %r3214;
	min.s32 	%r3220, %r3168, %r3219;
	st.shared.u32 	[%r23+11628], %r3220;
	ld.shared.u32 	%r3221, [%r22+19608];
	add.s32 	%r3222, %r3221, %r3214;
	min.s32 	%r3223, %r3171, %r3222;
	st.shared.u32 	[%r23+11704], %r3223;
	ld.shared.u32 	%r3224, [%r22+19684];
	add.s32 	%r3225, %r3224, %r3214;
	min.s32 	%r3226, %r3174, %r3225;
	st.shared.u32 	[%r23+11780], %r3226;
	ld.shared.u32 	%r3227, [%r15+17584];
	ld.shared.u32 	%r3228, [%r22+19456];
	add.s32 	%r3229, %r3228, %r3227;
	min.s32 	%r3230, %r3178, %r3229;
	st.shared.u32 	[%r23+17328], %r3230;
	ld.shared.u32 	%r3231, [%r22+19532];
	add.s32 	%r3232, %r3231, %r3227;
	min.s32 	%r3233, %r3181, %r3232;
	st.shared.u32 	[%r23+17404], %r3233;
	ld.shared.u32 	%r3234, [%r22+19608];
	add.s32 	%r3235, %r3234, %r3227;
	min.s32 	%r3236, %r3184, %r3235;
	st.shared.u32 	[%r23+17480], %r3236;
	ld.shared.u32 	%r3237, [%r22+19684];
	add.s32 	%r3238, %r3237, %r3227;
	min.s32 	%r3239, %r3187, %r3238;
	st.shared.u32 	[%r23+17556], %r3239;
	ld.shared.u32 	%r3240, [%r15+260];
	ld.shared.u32 	%r3241, [%r22+19760];
	add.s32 	%r3242, %r3241, %r3240;
	min.s32 	%r3243, %r3191, %r3242;
	st.shared.u32 	[%r23], %r3243;
	ld.shared.u32 	%r3244, [%r22+19836];
	add.s32 	%r3245, %r3244, %r3240;
	min.s32 	%r3246, %r3194, %r3245;
	st.shared.u32 	[%r23+76], %r3246;
	ld.shared.u32 	%r3247, [%r22+19912];
	add.s32 	%r3248, %r3247, %r3240;
	min.s32 	%r3249, %r3197, %r3248;
	st.shared.u32 	[%r23+152], %r3249;
	ld.shared.u32 	%r3250, [%r22+19988];
	add.s32 	%r3251, %r3250, %r3240;
	min.s32 	%r3252, %r3200, %r3251;
	st.shared.u32 	[%r23+228], %r3252;
	ld.shared.u32 	%r3253, [%r15+6036];
	ld.shared.u32 	%r3254, [%r22+19760];
	add.s32 	%r3255, %r3254, %r3253;
	min.s32 	%r3256, %r3204, %r3255;
	st.shared.u32 	[%r23+5776], %r3256;
	ld.shared.u32 	%r3257, [%r22+19836];
	add.s32 	%r3258, %r3257, %r3253;
	min.s32 	%r3259, %r3207, %r3258;
	st.shared.u32 	[%r23+5852], %r3259;
	ld.shared.u32 	%r3260, [%r22+19912];
	add.s32 	%r3261, %r3260, %r3253;
	min.s32 	%r3262, %r3210, %r3261;
	st.shared.u32 	[%r23+5928], %r3262;
	ld.shared.u32 	%r3263, [%r22+19988];
	add.s32 	%r3264, %r3263, %r3253;
	min.s32 	%r3265, %r3213, %r3264;
	st.shared.u32 	[%r23+6004], %r3265;
	ld.shared.u32 	%r3266, [%r15+11812];
	ld.shared.u32 	%r3267, [%r22+19760];
	add.s32 	%r3268, %r3267, %r3266;
	min.s32 	%r3269, %r3217, %r3268;
	st.shared.u32 	[%r23+11552], %r3269;
	ld.shared.u32 	%r3270, [%r22+19836];
	add.s32 	%r3271, %r3270, %r3266;
	min.s32 	%r3272, %r3220, %r3271;
	st.shared.u32 	[%r23+11628], %r3272;
	ld.shared.u32 	%r3273, [%r22+19912];
	add.s32 	%r3274, %r3273, %r3266;
	min.s32 	%r3275, %r3223, %r3274;
	st.shared.u32 	[%r23+11704], %r3275;
	ld.shared.u32 	%r3276, [%r22+19988];
	add.s32 	%r3277, %r3276, %r3266;
	min.s32 	%r3278, %r3226, %r3277;
	st.shared.u32 	[%r23+11780], %r3278;
	ld.shared.u32 	%r3279, [%r15+17588];
	ld.shared.u32 	%r3280, [%r22+19760];
	add.s32 	%r3281, %r3280, %r3279;
	min.s32 	%r3282, %r3230, %r3281;
	st.shared.u32 	[%r23+17328], %r3282;
	ld.shared.u32 	%r3283, [%r22+19836];
	add.s32 	%r3284, %r3283, %r3279;
	min.s32 	%r3285, %r3233, %r3284;
	st.shared.u32 	[%r23+17404], %r3285;
	ld.shared.u32 	%r3286, [%r22+19912];
	add.s32 	%r3287, %r3286, %r3279;
	min.s32 	%r3288, %r3236, %r3287;
	st.shared.u32 	[%r23+17480], %r3288;
	ld.shared.u32 	%r3289, [%r22+19988];
	add.s32 	%r3290, %r3289, %r3279;
	min.s32 	%r3291, %r3239, %r3290;
	st.shared.u32 	[%r23+17556], %r3291;
	ld.shared.u32 	%r3292, [%r15+264];
	ld.shared.u32 	%r3293, [%r22+20064];
	add.s32 	%r3294, %r3293, %r3292;
	min.s32 	%r3295, %r3243, %r3294;
	st.shared.u32 	[%r23], %r3295;
	ld.shared.u32 	%r3296, [%r22+20140];
	add.s32 	%r3297, %r3296, %r3292;
	min.s32 	%r3298, %r3246, %r3297;
	st.shared.u32 	[%r23+76], %r3298;
	ld.shared.u32 	%r3299, [%r22+20216];
	add.s32 	%r3300, %r3299, %r3292;
	min.s32 	%r3301, %r3249, %r3300;
	st.shared.u32 	[%r23+152], %r3301;
	ld.shared.u32 	%r3302, [%r22+20292];
	add.s32 	%r3303, %r3302, %r3292;
	min.s32 	%r3304, %r3252, %r3303;
	st.shared.u32 	[%r23+228], %r3304;
	ld.shared.u32 	%r3305, [%r15+6040];
	ld.shared.u32 	%r3306, [%r22+20064];
	add.s32 	%r3307, %r3306, %r3305;
	min.s32 	%r3308, %r3256, %r3307;
	st.shared.u32 	[%r23+5776], %r3308;
	ld.shared.u32 	%r3309, [%r22+20140];
	add.s32 	%r3310, %r3309, %r3305;
	min.s32 	%r3311, %r3259, %r3310;
	st.shared.u32 	[%r23+5852], %r3311;
	ld.shared.u32 	%r3312, [%r22+20216];
	add.s32 	%r3313, %r3312, %r3305;
	min.s32 	%r3314, %r3262, %r3313;
	st.shared.u32 	[%r23+5928], %r3314;
	ld.shared.u32 	%r3315, [%r22+20292];
	add.s32 	%r3316, %r3315, %r3305;
	min.s32 	%r3317, %r3265, %r3316;
	st.shared.u32 	[%r23+6004], %r3317;
	ld.shared.u32 	%r3318, [%r15+11816];
	ld.shared.u32 	%r3319, [%r22+20064];
	add.s32 	%r3320, %r3319, %r3318;
	min.s32 	%r3321, %r3269, %r3320;
	st.shared.u32 	[%r23+11552], %r3321;
	ld.shared.u32 	%r3322, [%r22+20140];
	add.s32 	%r3323, %r3322, %r3318;
	min.s32 	%r3324, %r3272, %r3323;
	st.shared.u32 	[%r23+11628], %r3324;
	ld.shared.u32 	%r3325, [%r22+20216];
	add.s32 	%r3326, %r3325, %r3318;
	min.s32 	%r3327, %r3275, %r3326;
	st.shared.u32 	[%r23+11704], %r3327;
	ld.shared.u32 	%r3328, [%r22+20292];
	add.s32 	%r3329, %r3328, %r3318;
	min.s32 	%r3330, %r3278, %r3329;
	st.shared.u32 	[%r23+11780], %r3330;
	ld.shared.u32 	%r3331, [%r15+17592];
	ld.shared.u32 	%r3332, [%r22+20064];
	add.s32 	%r3333, %r3332, %r3331;
	min.s32 	%r3334, %r3282, %r3333;
	st.shared.u32 	[%r23+17328], %r3334;
	ld.shared.u32 	%r3335, [%r22+20140];
	add.s32 	%r3336, %r3335, %r3331;
	min.s32 	%r3337, %r3285, %r3336;
	st.shared.u32 	[%r23+17404], %r3337;
	ld.shared.u32 	%r3338, [%r22+20216];
	add.s32 	%r3339, %r3338, %r3331;
	min.s32 	%r3340, %r3288, %r3339;
	st.shared.u32 	[%r23+17480], %r3340;
	ld.shared.u32 	%r3341, [%r22+20292];
	add.s32 	%r3342, %r3341, %r3331;
	min.s32 	%r3343, %r3291, %r3342;
	st.shared.u32 	[%r23+17556], %r3343;
	ld.shared.u32 	%r3344, [%r15+268];
	ld.shared.u32 	%r3345, [%r22+20368];
	add.s32 	%r3346, %r3345, %r3344;
	min.s32 	%r3347, %r3295, %r3346;
	st.shared.u32 	[%r23], %r3347;
	ld.shared.u32 	%r3348, [%r22+20444];
	add.s32 	%r3349, %r3348, %r3344;
	min.s32 	%r3350, %r3298, %r3349;
	st.shared.u32 	[%r23+76], %r3350;
	ld.shared.u32 	%r3351, [%r22+20520];
	add.s32 	%r3352, %r3351, %r3344;
	min.s32 	%r3353, %r3301, %r3352;
	st.shared.u32 	[%r23+152], %r3353;
	ld.shared.u32 	%r3354, [%r22+20596];
	add.s32 	%r3355, %r3354, %r3344;
	min.s32 	%r3356, %r3304, %r3355;
	st.shared.u32 	[%r23+228], %r3356;
	ld.shared.u32 	%r3357, [%r15+6044];
	ld.shared.u32 	%r3358, [%r22+20368];
	add.s32 	%r3359, %r3358, %r3357;
	min.s32 	%r3360, %r3308, %r3359;
	st.shared.u32 	[%r23+5776], %r3360;
	ld.shared.u32 	%r3361, [%r22+20444];
	add.s32 	%r3362, %r3361, %r3357;
	min.s32 	%r3363, %r3311, %r3362;
	st.shared.u32 	[%r23+5852], %r3363;
	ld.shared.u32 	%r3364, [%r22+20520];
	add.s32 	%r3365, %r3364, %r3357;
	min.s32 	%r3366, %r3314, %r3365;
	st.shared.u32 	[%r23+5928], %r3366;
	ld.shared.u32 	%r3367, [%r22+20596];
	add.s32 	%r3368, %r3367, %r3357;
	min.s32 	%r3369, %r3317, %r3368;
	st.shared.u32 	[%r23+6004], %r3369;
	ld.shared.u32 	%r3370, [%r15+11820];
	ld.shared.u32 	%r3371, [%r22+20368];
	add.s32 	%r3372, %r3371, %r3370;
	min.s32 	%r3373, %r3321, %r3372;
	st.shared.u32 	[%r23+11552], %r3373;
	ld.shared.u32 	%r3374, [%r22+20444];
	add.s32 	%r3375, %r3374, %r3370;
	min.s32 	%r3376, %r3324, %r3375;
	st.shared.u32 	[%r23+11628], %r3376;
	ld.shared.u32 	%r3377, [%r22+20520];
	add.s32 	%r3378, %r3377, %r3370;
	min.s32 	%r3379, %r3327, %r3378;
	st.shared.u32 	[%r23+11704], %r3379;
	ld.shared.u32 	%r3380, [%r22+20596];
	add.s32 	%r3381, %r3380, %r3370;
	min.s32 	%r3382, %r3330, %r3381;
	st.shared.u32 	[%r23+11780], %r3382;
	ld.shared.u32 	%r3383, [%r15+17596];
	ld.shared.u32 	%r3384, [%r22+20368];
	add.s32 	%r3385, %r3384, %r3383;
	min.s32 	%r3386, %r3334, %r3385;
	st.shared.u32 	[%r23+17328], %r3386;
	ld.shared.u32 	%r3387, [%r22+20444];
	add.s32 	%r3388, %r3387, %r3383;
	min.s32 	%r3389, %r3337, %r3388;
	st.shared.u32 	[%r23+17404], %r3389;
	ld.shared.u32 	%r3390, [%r22+20520];
	add.s32 	%r3391, %r3390, %r3383;
	min.s32 	%r3392, %r3340, %r3391;
	st.shared.u32 	[%r23+17480], %r3392;
	ld.shared.u32 	%r3393, [%r22+20596];
	add.s32 	%r3394, %r3393, %r3383;
	min.s32 	%r3395, %r3343, %r3394;
	st.shared.u32 	[%r23+17556], %r3395;
	ld.shared.u32 	%r3396, [%r15+272];
	ld.shared.u32 	%r3397, [%r22+20672];
	add.s32 	%r3398, %r3397, %r3396;
	min.s32 	%r3399, %r3347, %r3398;
	st.shared.u32 	[%r23], %r3399;
	ld.shared.u32 	%r3400, [%r22+20748];
	add.s32 	%r3401, %r3400, %r3396;
	min.s32 	%r3402, %r3350, %r3401;
	st.shared.u32 	[%r23+76], %r3402;
	ld.shared.u32 	%r3403, [%r22+20824];
	add.s32 	%r3404, %r3403, %r3396;
	min.s32 	%r3405, %r3353, %r3404;
	st.shared.u32 	[%r23+152], %r3405;
	ld.shared.u32 	%r3406, [%r22+20900];
	add.s32 	%r3407, %r3406, %r3396;
	min.s32 	%r3408, %r3356, %r3407;
	st.shared.u32 	[%r23+228], %r3408;
	ld.shared.u32 	%r3409, [%r15+6048];
	ld.shared.u32 	%r3410, [%r22+20672];
	add.s32 	%r3411, %r3410, %r3409;
	min.s32 	%r3412, %r3360, %r3411;
	st.shared.u32 	[%r23+5776], %r3412;
	ld.shared.u32 	%r3413, [%r22+20748];
	add.s32 	%r3414, %r3413, %r3409;
	min.s32 	%r3415, %r3363, %r3414;
	st.shared.u32 	[%r23+5852], %r3415;
	ld.shared.u32 	%r3416, [%r22+20824];
	add.s32 	%r3417, %r3416, %r3409;
	min.s32 	%r3418, %r3366, %r3417;
	st.shared.u32 	[%r23+5928], %r3418;
	ld.shared.u32 	%r3419, [%r22+20900];
	add.s32 	%r3420, %r3419, %r3409;
	min.s32 	%r3421, %r3369, %r3420;
	st.shared.u32 	[%r23+6004], %r3421;
	ld.shared.u32 	%r3422, [%r15+11824];
	ld.shared.u32 	%r3423, [%r22+20672];
	add.s32 	%r3424, %r3423, %r3422;
	min.s32 	%r3425, %r3373, %r3424;
	st.shared.u32 	[%r23+11552], %r3425;
	ld.shared.u32 	%r3426, [%r22+20748];
	add.s32 	%r3427, %r3426, %r3422;
	min.s32 	%r3428, %r3376, %r3427;
	st.shared.u32 	[%r23+11628], %r3428;
	ld.shared.u32 	%r3429, [%r22+20824];
	add.s32 	%r3430, %r3429, %r3422;
	min.s32 	%r3431, %r3379, %r3430;
	st.shared.u32 	[%r23+11704], %r3431;
	ld.shared.u32 	%r3432, [%r22+20900];
	add.s32 	%r3433, %r3432, %r3422;
	min.s32 	%r3434, %r3382, %r3433;
	st.shared.u32 	[%r23+11780], %r3434;
	ld.shared.u32 	%r3435, [%r15+17600];
	ld.shared.u32 	%r3436, [%r22+20672];
	add.s32 	%r3437, %r3436, %r3435;
	min.s32 	%r3438, %r3386, %r3437;
	st.shared.u32 	[%r23+17328], %r3438;
	ld.shared.u32 	%r3439, [%r22+20748];
	add.s32 	%r3440, %r3439, %r3435;
	min.s32 	%r3441, %r3389, %r3440;
	st.shared.u32 	[%r23+17404], %r3441;
	ld.shared.u32 	%r3442, [%r22+20824];
	add.s32 	%r3443, %r3442, %r3435;
	min.s32 	%r3444, %r3392, %r3443;
	st.shared.u32 	[%r23+17480], %r3444;
	ld.shared.u32 	%r3445, [%r22+20900];
	add.s32 	%r3446, %r3445, %r3435;
	min.s32 	%r3447, %r3395, %r3446;
	st.shared.u32 	[%r23+17556], %r3447;
	ld.shared.u32 	%r3448, [%r15+276];
	ld.shared.u32 	%r3449, [%r22+20976];
	add.s32 	%r3450, %r3449, %r3448;
	min.s32 	%r3451, %r3399, %r3450;
	st.shared.u32 	[%r23], %r3451;
	ld.shared.u32 	%r3452, [%r22+21052];
	add.s32 	%r3453, %r3452, %r3448;
	min.s32 	%r3454, %r3402, %r3453;
	st.shared.u32 	[%r23+76], %r3454;
	ld.shared.u32 	%r3455, [%r22+21128];
	add.s32 	%r3456, %r3455, %r3448;
	min.s32 	%r3457, %r3405, %r3456;
	st.shared.u32 	[%r23+152], %r3457;
	ld.shared.u32 	%r3458, [%r22+21204];
	add.s32 	%r3459, %r3458, %r3448;
	min.s32 	%r3460, %r3408, %r3459;
	st.shared.u32 	[%r23+228], %r3460;
	ld.shared.u32 	%r3461, [%r15+6052];
	ld.shared.u32 	%r3462, [%r22+20976];
	add.s32 	%r3463, %r3462, %r3461;
	min.s32 	%r3464, %r3412, %r3463;
	st.shared.u32 	[%r23+5776], %r3464;
	ld.shared.u32 	%r3465, [%r22+21052];
	add.s32 	%r3466, %r3465, %r3461;
	min.s32 	%r3467, %r3415, %r3466;
	st.shared.u32 	[%r23+5852], %r3467;
	ld.shared.u32 	%r3468, [%r22+21128];
	add.s32 	%r3469, %r3468, %r3461;
	min.s32 	%r3470, %r3418, %r3469;
	st.shared.u32 	[%r23+5928], %r3470;
	ld.shared.u32 	%r3471, [%r22+21204];
	add.s32 	%r3472, %r3471, %r3461;
	min.s32 	%r3473, %r3421, %r3472;
	st.shared.u32 	[%r23+6004], %r3473;
	ld.shared.u32 	%r3474, [%r15+11828];
	ld.shared.u32 	%r3475, [%r22+20976];
	add.s32 	%r3476, %r3475, %r3474;
	min.s32 	%r3477, %r3425, %r3476;
	st.shared.u32 	[%r23+11552], %r3477;
	ld.shared.u32 	%r3478, [%r22+21052];
	add.s32 	%r3479, %r3478, %r3474;
	min.s32 	%r3480, %r3428, %r3479;
	st.shared.u32 	[%r23+11628], %r3480;
	ld.shared.u32 	%r3481, [%r22+21128];
	add.s32 	%r3482, %r3481, %r3474;
	min.s32 	%r3483, %r3431, %r3482;
	st.shared.u32 	[%r23+11704], %r3483;
	ld.shared.u32 	%r3484, [%r22+21204];
	add.s32 	%r3485, %r3484, %r3474;
	min.s32 	%r3486, %r3434, %r3485;
	st.shared.u32 	[%r23+11780], %r3486;
	ld.shared.u32 	%r3487, [%r15+17604];
	ld.shared.u32 	%r3488, [%r22+20976];
	add.s32 	%r3489, %r3488, %r3487;
	min.s32 	%r3490, %r3438, %r3489;
	st.shared.u32 	[%r23+17328], %r3490;
	ld.shared.u32 	%r3491, [%r22+21052];
	add.s32 	%r3492, %r3491, %r3487;
	min.s32 	%r3493, %r3441, %r3492;
	st.shared.u32 	[%r23+17404], %r3493;
	ld.shared.u32 	%r3494, [%r22+21128];
	add.s32 	%r3495, %r3494, %r3487;
	min.s32 	%r3496, %r3444, %r3495;
	st.shared.u32 	[%r23+17480], %r3496;
	ld.shared.u32 	%r3497, [%r22+21204];
	add.s32 	%r3498, %r3497, %r3487;
	min.s32 	%r3499, %r3447, %r3498;
	st.shared.u32 	[%r23+17556], %r3499;
	ld.shared.u32 	%r3500, [%r15+280];
	ld.shared.u32 	%r3501, [%r22+21280];
	add.s32 	%r3502, %r3501, %r3500;
	min.s32 	%r3503, %r3451, %r3502;
	st.shared.u32 	[%r23], %r3503;
	ld.shared.u32 	%r3504, [%r22+21356];
	add.s32 	%r3505, %r3504, %r3500;
	min.s32 	%r3506, %r3454, %r3505;
	st.shared.u32 	[%r23+76], %r3506;
	ld.shared.u32 	%r3507, [%r22+21432];
	add.s32 	%r3508, %r3507, %r3500;
	min.s32 	%r3509, %r3457, %r3508;
	st.shared.u32 	[%r23+152], %r3509;
	ld.shared.u32 	%r3510, [%r22+21508];
	add.s32 	%r3511, %r3510, %r3500;
	min.s32 	%r3512, %r3460, %r3511;
	st.shared.u32 	[%r23+228], %r3512;
	ld.shared.u32 	%r3513, [%r15+6056];
	ld.shared.u32 	%r3514, [%r22+21280];
	add.s32 	%r3515, %r3514, %r3513;
	min.s32 	%r3516, %r3464, %r3515;
	st.shared.u32 	[%r23+5776], %r3516;
	ld.shared.u32 	%r3517, [%r22+21356];
	add.s32 	%r3518, %r3517, %r3513;
	min.s32 	%r3519, %r3467, %r3518;
	st.shared.u32 	[%r23+5852], %r3519;
	ld.shared.u32 	%r3520, [%r22+21432];
	add.s32 	%r3521, %r3520, %r3513;
	min.s32 	%r3522, %r3470, %r3521;
	st.shared.u32 	[%r23+5928], %r3522;
	ld.shared.u32 	%r3523, [%r22+21508];
	add.s32 	%r3524, %r3523, %r3513;
	min.s32 	%r3525, %r3473, %r3524;
	st.shared.u32 	[%r23+6004], %r3525;
	ld.shared.u32 	%r3526, [%r15+11832];
	ld.shared.u32 	%r3527, [%r22+21280];
	add.s32 	%r3528, %r3527, %r3526;
	min.s32 	%r3529, %r3477, %r3528;
	st.shared.u32 	[%r23+11552], %r3529;
	ld.shared.u32 	%r3530, [%r22+21356];
	add.s32 	%r3531, %r3530, %r3526;
	min.s32 	%r3532, %r3480, %r3531;
	st.shared.u32 	[%r23+11628], %r3532;
	ld.shared.u32 	%r3533, [%r22+21432];
	add.s32 	%r3534, %r3533, %r3526;
	min.s32 	%r3535, %r3483, %r3534;
	st.shared.u32 	[%r23+11704], %r3535;
	ld.shared.u32 	%r3536, [%r22+21508];
	add.s32 	%r3537, %r3536, %r3526;
	min.s32 	%r3538, %r3486, %r3537;
	st.shared.u32 	[%r23+11780], %r3538;
	ld.shared.u32 	%r3539, [%r15+17608];
	ld.shared.u32 	%r3540, [%r22+21280];
	add.s32 	%r3541, %r3540, %r3539;
	min.s32 	%r3542, %r3490, %r3541;
	st.shared.u32 	[%r23+17328], %r3542;
	ld.shared.u32 	%r3543, [%r22+21356];
	add.s32 	%r3544, %r3543, %r3539;
	min.s32 	%r3545, %r3493, %r3544;
	st.shared.u32 	[%r23+17404], %r3545;
	ld.shared.u32 	%r3546, [%r22+21432];
	add.s32 	%r3547, %r3546, %r3539;
	min.s32 	%r3548, %r3496, %r3547;
	st.shared.u32 	[%r23+17480], %r3548;
	ld.shared.u32 	%r3549, [%r22+21508];
	add.s32 	%r3550, %r3549, %r3539;
	min.s32 	%r3551, %r3499, %r3550;
	st.shared.u32 	[%r23+17556], %r3551;
	ld.shared.u32 	%r3552, [%r15+284];
	ld.shared.u32 	%r3553, [%r22+21584];
	add.s32 	%r3554, %r3553, %r3552;
	min.s32 	%r3555, %r3503, %r3554;
	st.shared.u32 	[%r23], %r3555;
	ld.shared.u32 	%r3556, [%r22+21660];
	add.s32 	%r3557, %r3556, %r3552;
	min.s32 	%r3558, %r3506, %r3557;
	st.shared.u32 	[%r23+76], %r3558;
	ld.shared.u32 	%r3559, [%r22+21736];
	add.s32 	%r3560, %r3559, %r3552;
	min.s32 	%r3561, %r3509, %r3560;
	st.shared.u32 	[%r23+152], %r3561;
	ld.shared.u32 	%r3562, [%r22+21812];
	add.s32 	%r3563, %r3562, %r3552;
	min.s32 	%r3564, %r3512, %r3563;
	st.shared.u32 	[%r23+228], %r3564;
	ld.shared.u32 	%r3565, [%r15+6060];
	ld.shared.u32 	%r3566, [%r22+21584];
	add.s32 	%r3567, %r3566, %r3565;
	min.s32 	%r3568, %r3516, %r3567;
	st.shared.u32 	[%r23+5776], %r3568;
	ld.shared.u32 	%r3569, [%r22+21660];
	add.s32 	%r3570, %r3569, %r3565;
	min.s32 	%r3571, %r3519, %r3570;
	st.shared.u32 	[%r23+5852], %r3571;
	ld.shared.u32 	%r3572, [%r22+21736];
	add.s32 	%r3573, %r3572, %r3565;
	min.s32 	%r3574, %r3522, %r3573;
	st.shared.u32 	[%r23+5928], %r3574;
	ld.shared.u32 	%r3575, [%r22+21812];
	add.s32 	%r3576, %r3575, %r3565;
	min.s32 	%r3577, %r3525, %r3576;
	st.shared.u32 	[%r23+6004], %r3577;
	ld.shared.u32 	%r3578, [%r15+11836];
	ld.shared.u32 	%r3579, [%r22+21584];
	add.s32 	%r3580, %r3579, %r3578;
	min.s32 	%r3581, %r3529, %r3580;
	st.shared.u32 	[%r23+11552], %r3581;
	ld.shared.u32 	%r3582, [%r22+21660];
	add.s32 	%r3583, %r3582, %r3578;
	min.s32 	%r3584, %r3532, %r3583;
	st.shared.u32 	[%r23+11628], %r3584;
	ld.shared.u32 	%r3585, [%r22+21736];
	add.s32 	%r3586, %r3585, %r3578;
	min.s32 	%r3587, %r3535, %r3586;
	st.shared.u32 	[%r23+11704], %r3587;
	ld.shared.u32 	%r3588, [%r22+21812];
	add.s32 	%r3589, %r3588, %r3578;
	min.s32 	%r3590, %r3538, %r3589;
	st.shared.u32 	[%r23+11780], %r3590;
	ld.shared.u32 	%r3591, [%r15+17612];
	ld.shared.u32 	%r3592, [%r22+21584];
	add.s32 	%r3593, %r3592, %r3591;
	min.s32 	%r3594, %r3542, %r3593;
	st.shared.u32 	[%r23+17328], %r3594;
	ld.shared.u32 	%r3595, [%r22+21660];
	add.s32 	%r3596, %r3595, %r3591;
	min.s32 	%r3597, %r3545, %r3596;
	st.shared.u32 	[%r23+17404], %r3597;
	ld.shared.u32 	%r3598, [%r22+21736];
	add.s32 	%r3599, %r3598, %r3591;
	min.s32 	%r3600, %r3548, %r3599;
	st.shared.u32 	[%r23+17480], %r3600;
	ld.shared.u32 	%r3601, [%r22+21812];
	add.s32 	%r3602, %r3601, %r3591;
	min.s32 	%r3603, %r3551, %r3602;
	st.shared.u32 	[%r23+17556], %r3603;
	ld.shared.u32 	%r3604, [%r15+288];
	ld.shared.u32 	%r3605, [%r22+21888];
	add.s32 	%r3606, %r3605, %r3604;
	min.s32 	%r3607, %r3555, %r3606;
	st.shared.u32 	[%r23], %r3607;
	ld.shared.u32 	%r3608, [%r22+21964];
	add.s32 	%r3609, %r3608, %r3604;
	min.s32 	%r3610, %r3558, %r3609;
	st.shared.u32 	[%r23+76], %r3610;
	ld.shared.u32 	%r3611, [%r22+22040];
	add.s32 	%r3612, %r3611, %r3604;
	min.s32 	%r3613, %r3561, %r3612;
	st.shared.u32 	[%r23+152], %r3613;
	ld.shared.u32 	%r3614, [%r22+22116];
	add.s32 	%r3615, %r3614, %r3604;
	min.s32 	%r3616, %r3564, %r3615;
	st.shared.u32 	[%r23+228], %r3616;
	ld.shared.u32 	%r3617, [%r15+6064];
	ld.shared.u32 	%r3618, [%r22+21888];
	add.s32 	%r3619, %r3618, %r3617;
	min.s32 	%r3620, %r3568, %r3619;
	st.shared.u32 	[%r23+5776], %r3620;
	ld.shared.u32 	%r3621, [%r22+21964];
	add.s32 	%r3622, %r3621, %r3617;
	min.s32 	%r3623, %r3571, %r3622;
	st.shared.u32 	[%r23+5852], %r3623;
	ld.shared.u32 	%r3624, [%r22+22040];
	add.s32 	%r3625, %r3624, %r3617;
	min.s32 	%r3626, %r3574, %r3625;
	st.shared.u32 	[%r23+5928], %r3626;
	ld.shared.u32 	%r3627, [%r22+22116];
	add.s32 	%r3628, %r3627, %r3617;
	min.s32 	%r3629, %r3577, %r3628;
	st.shared.u32 	[%r23+6004], %r3629;
	ld.shared.u32 	%r3630, [%r15+11840];
	ld.shared.u32 	%r3631, [%r22+21888];
	add.s32 	%r3632, %r3631, %r3630;
	min.s32 	%r3633, %r3581, %r3632;
	st.shared.u32 	[%r23+11552], %r3633;
	ld.shared.u32 	%r3634, [%r22+21964];
	add.s32 	%r3635, %r3634, %r3630;
	min.s32 	%r3636, %r3584, %r3635;
	st.shared.u32 	[%r23+11628], %r3636;
	ld.shared.u32 	%r3637, [%r22+22040];
	add.s32 	%r3638, %r3637, %r3630;
	min.s32 	%r3639, %r3587, %r3638;
	st.shared.u32 	[%r23+11704], %r3639;
	ld.shared.u32 	%r3640, [%r22+22116];
	add.s32 	%r3641, %r3640, %r3630;
	min.s32 	%r3642, %r3590, %r3641;
	st.shared.u32 	[%r23+11780], %r3642;
	ld.shared.u32 	%r3643, [%r15+17616];
	ld.shared.u32 	%r3644, [%r22+21888];
	add.s32 	%r3645, %r3644, %r3643;
	min.s32 	%r3646, %r3594, %r3645;
	st.shared.u32 	[%r23+17328], %r3646;
	ld.shared.u32 	%r3647, [%r22+21964];
	add.s32 	%r3648, %r3647, %r3643;
	min.s32 	%r3649, %r3597, %r3648;
	st.shared.u32 	[%r23+17404], %r3649;
	ld.shared.u32 	%r3650, [%r22+22040];
	add.s32 	%r3651, %r3650, %r3643;
	min.s32 	%r3652, %r3600, %r3651;
	st.shared.u32 	[%r23+17480], %r3652;
	ld.shared.u32 	%r3653, [%r22+22116];
	add.s32 	%r3654, %r3653, %r3643;
	min.s32 	%r3655, %r3603, %r3654;
	st.shared.u32 	[%r23+17556], %r3655;
	ld.shared.u32 	%r3656, [%r15+292];
	ld.shared.u32 	%r3657, [%r22+22192];
	add.s32 	%r3658, %r3657, %r3656;
	min.s32 	%r3659, %r3607, %r3658;
	st.shared.u32 	[%r23], %r3659;
	ld.shared.u32 	%r3660, [%r22+22268];
	add.s32 	%r3661, %r3660, %r3656;
	min.s32 	%r3662, %r3610, %r3661;
	st.shared.u32 	[%r23+76], %r3662;
	ld.shared.u32 	%r3663, [%r22+22344];
	add.s32 	%r3664, %r3663, %r3656;
	min.s32 	%r3665, %r3613, %r3664;
	st.shared.u32 	[%r23+152], %r3665;
	ld.shared.u32 	%r3666, [%r22+22420];
	add.s32 	%r3667, %r3666, %r3656;
	min.s32 	%r3668, %r3616, %r3667;
	st.shared.u32 	[%r23+228], %r3668;
	ld.shared.u32 	%r3669, [%r15+6068];
	ld.shared.u32 	%r3670, [%r22+22192];
	add.s32 	%r3671, %r3670, %r3669;
	min.s32 	%r3672, %r3620, %r3671;
	st.shared.u32 	[%r23+5776], %r3672;
	ld.shared.u32 	%r3673, [%r22+22268];
	add.s32 	%r3674, %r3673, %r3669;
	min.s32 	%r3675, %r3623, %r3674;
	st.shared.u32 	[%r23+5852], %r3675;
	ld.shared.u32 	%r3676, [%r22+22344];
	add.s32 	%r3677, %r3676, %r3669;
	min.s32 	%r3678, %r3626, %r3677;
	st.shared.u32 	[%r23+5928], %r3678;
	ld.shared.u32 	%r3679, [%r22+22420];
	add.s32 	%r3680, %r3679, %r3669;
	min.s32 	%r3681, %r3629, %r3680;
	st.shared.u32 	[%r23+6004], %r3681;
	ld.shared.u32 	%r3682, [%r15+11844];
	ld.shared.u32 	%r3683, [%r22+22192];
	add.s32 	%r3684, %r3683, %r3682;
	min.s32 	%r3685, %r3633, %r3684;
	st.shared.u32 	[%r23+11552], %r3685;
	ld.shared.u32 	%r3686, [%r22+22268];
	add.s32 	%r3687, %r3686, %r3682;
	min.s32 	%r3688, %r3636, %r3687;
	st.shared.u32 	[%r23+11628], %r3688;
	ld.shared.u32 	%r3689, [%r22+22344];
	add.s32 	%r3690, %r3689, %r3682;
	min.s32 	%r3691, %r3639, %r3690;
	st.shared.u32 	[%r23+11704], %r3691;
	ld.shared.u32 	%r3692, [%r22+22420];
	add.s32 	%r3693, %r3692, %r3682;
	min.s32 	%r3694, %r3642, %r3693;
	st.shared.u32 	[%r23+11780], %r3694;
	ld.shared.u32 	%r3695, [%r15+17620];
	ld.shared.u32 	%r3696, [%r22+22192];
	add.s32 	%r3697, %r3696, %r3695;
	min.s32 	%r3698, %r3646, %r3697;
	st.shared.u32 	[%r23+17328], %r3698;
	ld.shared.u32 	%r3699, [%r22+22268];
	add.s32 	%r3700, %r3699, %r3695;
	min.s32 	%r3701, %r3649, %r3700;
	st.shared.u32 	[%r23+17404], %r3701;
	ld.shared.u32 	%r3702, [%r22+22344];
	add.s32 	%r3703, %r3702, %r3695;
	min.s32 	%r3704, %r3652, %r3703;
	st.shared.u32 	[%r23+17480], %r3704;
	ld.shared.u32 	%r3705, [%r22+22420];
	add.s32 	%r3706, %r3705, %r3695;
	min.s32 	%r3707, %r3655, %r3706;
	st.shared.u32 	[%r23+17556], %r3707;
	ld.shared.u32 	%r3708, [%r15+296];
	ld.shared.u32 	%r3709, [%r22+22496];
	add.s32 	%r3710, %r3709, %r3708;
	min.s32 	%r3711, %r3659, %r3710;
	st.shared.u32 	[%r23], %r3711;
	ld.shared.u32 	%r3712, [%r22+22572];
	add.s32 	%r3713, %r3712, %r3708;
	min.s32 	%r3714, %r3662, %r3713;
	st.shared.u32 	[%r23+76], %r3714;
	ld.shared.u32 	%r3715, [%r22+22648];
	add.s32 	%r3716, %r3715, %r3708;
	min.s32 	%r3717, %r3665, %r3716;
	st.shared.u32 	[%r23+152], %r3717;
	ld.shared.u32 	%r3718, [%r22+22724];
	add.s32 	%r3719, %r3718, %r3708;
	min.s32 	%r3720, %r3668, %r3719;
	st.shared.u32 	[%r23+228], %r3720;
	ld.shared.u32 	%r3721, [%r15+6072];
	ld.shared.u32 	%r3722, [%r22+22496];
	add.s32 	%r3723, %r3722, %r3721;
	min.s32 	%r3724, %r3672, %r3723;
	st.shared.u32 	[%r23+5776], %r3724;
	ld.shared.u32 	%r3725, [%r22+22572];
	add.s32 	%r3726, %r3725, %r3721;
	min.s32 	%r3727, %r3675, %r3726;
	st.shared.u32 	[%r23+5852], %r3727;
	ld.shared.u32 	%r3728, [%r22+22648];
	add.s32 	%r3729, %r3728, %r3721;
	min.s32 	%r3730, %r3678, %r3729;
	st.shared.u32 	[%r23+5928], %r3730;
	ld.shared.u32 	%r3731, [%r22+22724];
	add.s32 	%r3732, %r3731, %r3721;
	min.s32 	%r3733, %r3681, %r3732;
	st.shared.u32 	[%r23+6004], %r3733;
	ld.shared.u32 	%r3734, [%r15+11848];
	ld.shared.u32 	%r3735, [%r22+22496];
	add.s32 	%r3736, %r3735, %r3734;
	min.s32 	%r3737, %r3685, %r3736;
	st.shared.u32 	[%r23+11552], %r3737;
	ld.shared.u32 	%r3738, [%r22+22572];
	add.s32 	%r3739, %r3738, %r3734;
	min.s32 	%r3740, %r3688, %r3739;
	st.shared.u32 	[%r23+11628], %r3740;
	ld.shared.u32 	%r3741, [%r22+22648];
	add.s32 	%r3742, %r3741, %r3734;
	min.s32 	%r3743, %r3691, %r3742;
	st.shared.u32 	[%r23+11704], %r3743;
	ld.shared.u32 	%r3744, [%r22+22724];
	add.s32 	%r3745, %r3744, %r3734;
	min.s32 	%r3746, %r3694, %r3745;
	st.shared.u32 	[%r23+11780], %r3746;
	ld.shared.u32 	%r3747, [%r15+17624];
	ld.shared.u32 	%r3748, [%r22+22496];
	add.s32 	%r3749, %r3748, %r3747;
	min.s32 	%r3750, %r3698, %r3749;
	st.shared.u32 	[%r23+17328], %r3750;
	ld.shared.u32 	%r3751, [%r22+22572];
	add.s32 	%r3752, %r3751, %r3747;
	min.s32 	%r3753, %r3701, %r3752;
	st.shared.u32 	[%r23+17404], %r3753;
	ld.shared.u32 	%r3754, [%r22+22648];
	add.s32 	%r3755, %r3754, %r3747;
	min.s32 	%r3756, %r3704, %r3755;
	st.shared.u32 	[%r23+17480], %r3756;
	ld.shared.u32 	%r3757, [%r22+22724];
	add.s32 	%r3758, %r3757, %r3747;
	min.s32 	%r3759, %r3707, %r3758;
	st.shared.u32 	[%r23+17556], %r3759;
	ld.shared.u32 	%r3760, [%r15+300];
	ld.shared.u32 	%r3761, [%r22+22800];
	add.s32 	%r3762, %r3761, %r3760;
	min.s32 	%r3763, %r3711, %r3762;
	st.shared.u32 	[%r23], %r3763;
	ld.shared.u32 	%r3764, [%r22+22876];
	add.s32 	%r3765, %r3764, %r3760;
	min.s32 	%r3766, %r3714, %r3765;
	st.shared.u32 	[%r23+76], %r3766;
	ld.shared.u32 	%r3767, [%r22+22952];
	add.s32 	%r3768, %r3767, %r3760;
	min.s32 	%r3769, %r3717, %r3768;
	st.shared.u32 	[%r23+152], %r3769;
	ld.shared.u32 	%r3770, [%r22+23028];
	add.s32 	%r3771, %r3770, %r3760;
	min.s32 	%r3772, %r3720, %r3771;
	st.shared.u32 	[%r23+228], %r3772;
	ld.shared.u32 	%r3773, [%r15+6076];
	ld.shared.u32 	%r3774, [%r22+22800];
	add.s32 	%r3775, %r3774, %r3773;
	min.s32 	%r3776, %r3724, %r3775;
	st.shared.u32 	[%r23+5776], %r3776;
	ld.shared.u32 	%r3777, [%r22+22876];
	add.s32 	%r3778, %r3777, %r3773;
	min.s32 	%r3779, %r3727, %r3778;
	st.shared.u32 	[%r23+5852], %r3779;
	ld.shared.u32 	%r3780, [%r22+22952];
	add.s32 	%r3781, %r3780, %r3773;
	min.s32 	%r3782, %r3730, %r3781;
	st.shared.u32 	[%r23+5928], %r3782;
	ld.shared.u32 	%r3783, [%r22+23028];
	add.s32 	%r3784, %r3783, %r3773;
	min.s32 	%r3785, %r3733, %r3784;
	st.shared.u32 	[%r23+6004], %r3785;
	ld.shared.u32 	%r3786, [%r15+11852];
	ld.shared.u32 	%r3787, [%r22+22800];
	add.s32 	%r3788, %r3787, %r3786;
	min.s32 	%r3789, %r3737, %r3788;
	st.shared.u32 	[%r23+11552], %r3789;
	ld.shared.u32 	%r3790, [%r22+22876];
	add.s32 	%r3791, %r3790, %r3786;
	min.s32 	%r3792, %r3740, %r3791;
	st.shared.u32 	[%r23+11628], %r3792;
	ld.shared.u32 	%r3793, [%r22+22952];
	add.s32 	%r3794, %r3793, %r3786;
	min.s32 	%r3795, %r3743, %r3794;
	st.shared.u32 	[%r23+11704], %r3795;
	ld.shared.u32 	%r3796, [%r22+23028];
	add.s32 	%r3797, %r3796, %r3786;
	min.s32 	%r3798, %r3746, %r3797;
	st.shared.u32 	[%r23+11780], %r3798;
	ld.shared.u32 	%r3799, [%r15+17628];
	ld.shared.u32 	%r3800, [%r22+22800];
	add.s32 	%r3801, %r3800, %r3799;
	min.s32 	%r3802, %r3750, %r3801;
	st.shared.u32 	[%r23+17328], %r3802;
	ld.shared.u32 	%r3803, [%r22+22876];
	add.s32 	%r3804, %r3803, %r3799;
	min.s32 	%r3805, %r3753, %r3804;
	st.shared.u32 	[%r23+17404], %r3805;
	ld.shared.u32 	%r3806, [%r22+22952];
	add.s32 	%r3807, %r3806, %r3799;
	min.s32 	%r3808, %r3756, %r3807;
	st.shared.u32 	[%r23+17480], %r3808;
	ld.shared.u32 	%r3809, [%r22+23028];
	add.s32 	%r3810, %r3809, %r3799;
	min.s32 	%r3811, %r3759, %r3810;
	st.shared.u32 	[%r23+17556], %r3811;
	st.global.u32 	[%rd6], %r3763;
	st.global.u32 	[%rd6+76], %r3766;
	st.global.u32 	[%rd6+152], %r3769;
	st.global.u32 	[%rd6+228], %r3772;
	st.global.u32 	[%rd10], %r3776;
	st.global.u32 	[%rd10+76], %r3779;
	st.global.u32 	[%rd10+152], %r3782;
	st.global.u32 	[%rd10+228], %r3785;
	st.global.u32 	[%rd14], %r3789;
	st.global.u32 	[%rd14+76], %r3792;
	st.global.u32 	[%rd14+152], %r3795;
	st.global.u32 	[%rd14+228], %r3798;
	st.global.u32 	[%rd18], %r3802;
	st.global.u32 	[%rd18+76], %r3805;
	st.global.u32 	[%rd18+152], %r3808;
	st.global.u32 	[%rd18+228], %r3811;
	ret;

}
	// .globl	_Z13phase3_kernelPiii
.visible .entry _Z13phase3_kernelPiii(
	.param .u64 .ptr .align 1 _Z13phase3_kernelPiii_param_0,
	.param .u32 _Z13phase3_kernelPiii_param_1,
	.param .u32 _Z13phase3_kernelPiii_param_2
)
{
	.reg .b32 	%r<3133>;
	.reg .b64 	%rd<27>;
	// demoted variable
	.shared .align 4 .b8 _ZZ13phase3_kernelPiiiE5s_row[23104];
	// demoted variable
	.shared .align 4 .b8 _ZZ13phase3_kernelPiiiE5s_col[23104];
	ld.param.u64 	%rd1, [_Z13phase3_kernelPiii_param_0];
	ld.param.u32 	%r1, [_Z13phase3_kernelPiii_param_1];
	ld.param.u32 	%r2, [_Z13phase3_kernelPiii_param_2];
	cvta.to.global.u64 	%rd2, %rd1;
	mul.lo.s32 	%r3, %r2, 76;
	mov.u32 	%r4, %tid.y;
	mov.u32 	%r5, %tid.x;
	mov.u32 	%r6, %ctaid.y;
	mov.u32 	%r7, %ctaid.x;
	mad.lo.s32 	%r8, %r7, 76, %r5;
	mad.lo.s32 	%r9, %r6, 76, %r4;
	mul.lo.s32 	%r10, %r9, %r1;
	add.s32 	%r11, %r10, %r3;
	add.s32 	%r12, %r4, %r3;
	mul.lo.s32 	%r13, %r4, 304;
	mov.u32 	%r14, _ZZ13phase3_kernelPiiiE5s_col;
	mov.u32 	%r15, _ZZ13phase3_kernelPiiiE5s_row;
	add.s32 	%r16, %r15, %r13;
	add.s32 	%r17, %r8, %r10;
	mul.wide.s32 	%rd3, %r17, 4;
	add.s64 	%rd4, %rd2, %rd3;
	ld.global.u32 	%r18, [%rd4];
	add.s32 	%r19, %r11, %r5;
	mul.wide.s32 	%rd5, %r19, 4;
	add.s64 	%rd6, %rd2, %rd5;
	ld.global.u32 	%r20, [%rd6];
	shl.b32 	%r21, %r5, 2;
	add.s32 	%r22, %r16, %r21;
	st.shared.u32 	[%r22], %r20;
	mad.lo.s32 	%r23, %r12, %r1, %r8;
	mul.wide.s32 	%rd7, %r23, 4;
	add.s64 	%rd8, %rd2, %rd7;
	ld.global.u32 	%r24, [%rd8];
	add.s32 	%r25, %r14, %r21;
	add.s32 	%r26, %r25, %r13;
	st.shared.u32 	[%r26], %r24;
	ld.global.u32 	%r27, [%rd4+76];
	ld.global.u32 	%r28, [%rd6+76];
	st.shared.u32 	[%r22+76], %r28;
	ld.global.u32 	%r29, [%rd8+76];
	st.shared.u32 	[%r26+76], %r29;
	ld.global.u32 	%r30, [%rd4+152];
	ld.global.u32 	%r31, [%rd6+152];
	st.shared.u32 	[%r22+152], %r31;
	ld.global.u32 	%r32, [%rd8+152];
	st.shared.u32 	[%r26+152], %r32;
	ld.global.u32 	%r33, [%rd4+228];
	ld.global.u32 	%r34, [%rd6+228];
	st.shared.u32 	[%r22+228], %r34;
	ld.global.u32 	%r35, [%rd8+228];
	st.shared.u32 	[%r26+228], %r35;
	add.s32 	%r36, %r9, 19;
	mul.lo.s32 	%r37, %r36, %r1;
	add.s32 	%r38, %r37, %r3;
	add.s32 	%r39, %r12, 19;
	add.s32 	%r40, %r8, %r37;
	mul.wide.s32 	%rd9, %r40, 4;
	add.s64 	%rd10, %rd2, %rd9;
	ld.global.u32 	%r41, [%rd10];
	add.s32 	%r42, %r38, %r5;
	mul.wide.s32 	%rd11, %r42, 4;
	add.s64 	%rd12, %rd2, %rd11;
	ld.global.u32 	%r43, [%rd12];
	st.shared.u32 	[%r22+5776], %r43;
	mad.lo.s32 	%r44, %r39, %r1, %r8;
	mul.wide.s32 	%rd13, %r44, 4;
	add.s64 	%rd14, %rd2, %rd13;
	ld.global.u32 	%r45, [%rd14];
	st.shared.u32 	[%r26+5776], %r45;
	ld.global.u32 	%r46, [%rd10+76];
	ld.global.u32 	%r47, [%rd12+76];
	st.shared.u32 	[%r22+5852], %r47;
	ld.global.u32 	%r48, [%rd14+76];
	st.shared.u32 	[%r26+5852], %r48;
	ld.global.u32 	%r49, [%rd10+152];
	ld.global.u32 	%r50, [%rd12+152];
	st.shared.u32 	[%r22+5928], %r50;
	ld.global.u32 	%r51, [%rd14+152];
	st.shared.u32 	[%r26+5928], %r51;
	ld.global.u32 	%r52, [%rd10+228];
	ld.global.u32 	%r53, [%rd12+228];
	st.shared.u32 	[%r22+6004], %r53;
	ld.global.u32 	%r54, [%rd14+228];
	st.shared.u32 	[%r26+6004], %r54;
	add.s32 	%r55, %r9, 38;
	mul.lo.s32 	%r56, %r55, %r1;
	add.s32 	%r57, %r56, %r3;
	add.s32 	%r58, %r12, 38;
	add.s32 	%r59, %r8, %r56;
	mul.wide.s32 	%rd15, %r59, 4;
	add.s64 	%rd16, %rd2, %rd15;
	ld.global.u32 	%r60, [%rd16];
	add.s32 	%r61, %r57, %r5;
	mul.wide.s32 	%rd17, %r61, 4;
	add.s64 	%rd18, %rd2, %rd17;
	ld.global.u32 	%r62, [%rd18];
	st.shared.u32 	[%r22+11552], %r62;
	mad.lo.s32 	%r63, %r58, %r1, %r8;
	mul.wide.s32 	%rd19, %r63, 4;
	add.s64 	%rd20, %rd2, %rd19;
	ld.global.u32 	%r64, [%rd20];
	st.shared.u32 	[%r26+11552], %r64;
	ld.global.u32 	%r65, [%rd16+76];
	ld.global.u32 	%r66, [%rd18+76];
	st.shared.u32 	[%r22+11628], %r66;
	ld.global.u32 	%r67, [%rd20+76];
	st.shared.u32 	[%r26+11628], %r67;
	ld.global.u32 	%r68, [%rd16+152];
	ld.global.u32 	%r69, [%rd18+152];
	st.shared.u32 	[%r22+11704], %r69;
	ld.global.u32 	%r70, [%rd20+152];
	st.shared.u32 	[%r26+11704], %r70;
	ld.global.u32 	%r71, [%rd16+228];
	ld.global.u32 	%r72, [%rd18+228];
	st.shared.u32 	[%r22+11780], %r72;
	ld.global.u32 	%r73, [%rd20+228];
	st.shared.u32 	[%r26+11780], %r73;
	add.s32 	%r74, %r9, 57;
	mul.lo.s32 	%r75, %r74, %r1;
	add.s32 	%r76, %r75, %r3;
	add.s32 	%r77, %r12, 57;
	add.s32 	%r78, %r8, %r75;
	mul.wide.s32 	%rd21, %r78, 4;
	add.s64 	%rd22, %rd2, %rd21;
	ld.global.u32 	%r79, [%rd22];
	add.s32 	%r80, %r76, %r5;
	mul.wide.s32 	%rd23, %r80, 4;
	add.s64 	%rd24, %rd2, %rd23;
	ld.global.u32 	%r81, [%rd24];
	st.shared.u32 	[%r22+17328], %r81;
	mad.lo.s32 	%r82, %r77, %r1, %r8;
	mul.wide.s32 	%rd25, %r82, 4;
	add.s64 	%rd26, %rd2, %rd25;
	ld.global.u32 	%r83, [%rd26];
	st.shared.u32 	[%r26+17328], %r83;
	ld.global.u32 	%r84, [%rd22+76];
	ld.global.u32 	%r85, [%rd24+76];
	st.shared.u32 	[%r22+17404], %r85;
	ld.global.u32 	%r86, [%rd26+76];
	st.shared.u32 	[%r26+17404], %r86;
	ld.global.u32 	%r87, [%rd22+152];
	ld.global.u32 	%r88, [%rd24+152];
	st.shared.u32 	[%r22+17480], %r88;
	ld.global.u32 	%r89, [%rd26+152];
	st.shared.u32 	[%r26+17480], %r89;
	ld.global.u32 	%r90, [%rd22+228];
	ld.global.u32 	%r91, [%rd24+228];
	st.shared.u32 	[%r22+17556], %r91;
	ld.global.u32 	%r92, [%rd26+228];
	st.shared.u32 	[%r26+17556], %r92;
	bar.sync 	0;
	ld.shared.u32 	%r93, [%r16];
	ld.shared.u32 	%r94, [%r25];
	add.s32 	%r95, %r94, %r93;
	min.s32 	%r96, %r18, %r95;
	ld.shared.u32 	%r97, [%r25+76];
	add.s32 	%r98, %r97, %r93;
	min.s32 	%r99, %r27, %r98;
	ld.shared.u32 	%r100, [%r25+152];
	add.s32 	%r101, %r100, %r93;
	min.s32 	%r102, %r30, %r101;
	ld.shared.u32 	%r103, [%r25+228];
	add.s32 	%r104, %r103, %r93;
	min.s32 	%r105, %r33, %r104;
	ld.shared.u32 	%r106, [%r16+5776];
	add.s32 	%r107, %r94, %r106;
	min.s32 	%r108, %r41, %r107;
	add.s32 	%r109, %r97, %r106;
	min.s32 	%r110, %r46, %r109;
	add.s32 	%r111, %r100, %r106;
	min.s32 	%r112, %r49, %r111;
	add.s32 	%r113, %r103, %r106;
	min.s32 	%r114, %r52, %r113;
	ld.shared.u32 	%r115, [%r16+11552];
	add.s32 	%r116, %r94, %r115;
	min.s32 	%r117, %r60, %r116;
	add.s32 	%r118, %r97, %r115;
	min.s32 	%r119, %r65, %r118;
	add.s32 	%r120, %r100, %r115;
	min.s32 	%r121, %r68, %r120;
	add.s32 	%r122, %r103, %r115;
	min.s32 	%r123, %r71, %r122;
	ld.shared.u32 	%r124, [%r16+17328];
	add.s32 	%r125, %r94, %r124;
	min.s32 	%r126, %r79, %r125;
	add.s32 	%r127, %r97, %r124;
	min.s32 	%r128, %r84, %r127;
	add.s32 	%r129, %r100, %r124;
	min.s32 	%r130, %r87, %r129;
	add.s32 	%r131, %r103, %r124;
	min.s32 	%r132, %r90, %r131;
	ld.shared.u32 	%r133, [%r16+4];
	ld.shared.u32 	%r134, [%r25+304];
	add.s32 	%r135, %r134, %r133;
	min.s32 	%r136, %r96, %r135;
	ld.shared.u32 	%r137, [%r25+380];
	add.s32 	%r138, %r137, %r133;
	min.s32 	%r139, %r99, %r138;
	ld.shared.u32 	%r140, [%r25+456];
	add.s32 	%r141, %r140, %r133;
	min.s32 	%r142, %r102, %r141;
	ld.shared.u32 	%r143, [%r25+532];
	add.s32 	%r144, %r143, %r133;
	min.s32 	%r145, %r105, %r144;
	ld.shared.u32 	%r146, [%r16+5780];
	add.s32 	%r147, %r134, %r146;
	min.s32 	%r148, %r108, %r147;
	add.s32 	%r149, %r137, %r146;
	min.s32 	%r150, %r110, %r149;
	add.s32 	%r151, %r140, %r146;
	min.s32 	%r152, %r112, %r151;
	add.s32 	%r153, %r143, %r146;
	min.s32 	%r154, %r114, %r153;
	ld.shared.u32 	%r155, [%r16+11556];
	add.s32 	%r156, %r134, %r155;
	min.s32 	%r157, %r117, %r156;
	add.s32 	%r158, %r137, %r155;
	min.s32 	%r159, %r119, %r158;
	add.s32 	%r160, %r140, %r155;
	min.s32 	%r161, %r121, %r160;
	add.s32 	%r162, %r143, %r155;
	min.s32 	%r163, %r123, %r162;
	ld.shared.u32 	%r164, [%r16+17332];
	add.s32 	%r165, %r134, %r164;
	min.s32 	%r166, %r126, %r165;
	add.s32 	%r167, %r137, %r164;
	min.s32 	%r168, %r128, %r167;
	add.s32 	%r169, %r140, %r164;
	min.s32 	%r170, %r130, %r169;
	add.s32 	%r171, %r143, %r164;
	min.s32 	%r172, %r132, %r171;
	ld.shared.u32 	%r173, [%r16+8];
	ld.shared.u32 	%r174, [%r25+608];
	add.s32 	%r175, %r174, %r173;
	min.s32 	%r176, %r136, %r175;
	ld.shared.u32 	%r177, [%r25+684];
	add.s32 	%r178, %r177, %r173;
	min.s32 	%r179, %r139, %r178;
	ld.shared.u32 	%r180, [%r25+760];
	add.s32 	%r181, %r180, %r173;
	min.s32 	%r182, %r142, %r181;
	ld.shared.u32 	%r183, [%r25+836];
	add.s32 	%r184, %r183, %r173;
	min.s32 	%r185, %r145, %r184;
	ld.shared.u32 	%r186, [%r16+5784];
	add.s32 	%r187, %r174, %r186;
	min.s32 	%r188, %r148, %r187;
	add.s32 	%r189, %r177, %r186;
	min.s32 	%r190, %r150, %r189;
	add.s32 	%r191, %r180, %r186;
	min.s32 	%r192, %r152, %r191;
	add.s32 	%r193, %r183, %r186;
	min.s32 	%r194, %r154, %r193;
	ld.shared.u32 	%r195, [%r16+11560];
	add.s32 	%r196, %r174, %r195;
	min.s32 	%r197, %r157, %r196;
	add.s32 	%r198, %r177, %r195;
	min.s32 	%r199, %r159, %r198;
	add.s32 	%r200, %r180, %r195;
	min.s32 	%r201, %r161, %r200;
	add.s32 	%r202, %r183, %r195;
	min.s32 	%r203, %r163, %r202;
	ld.shared.u32 	%r204, [%r16+17336];
	add.s32 	%r205, %r174, %r204;
	min.s32 	%r206, %r166, %r205;
	add.s32 	%r207, %r177, %r204;
	min.s32 	%r208, %r168, %r207;
	add.s32 	%r209, %r180, %r204;
	min.s32 	%r210, %r170, %r209;
	add.s32 	%r211, %r183, %r204;
	min.s32 	%r212, %r172, %r211;
	ld.shared.u32 	%r213, [%r16+12];
	ld.shared.u32 	%r214, [%r25+912];
	add.s32 	%r215, %r214, %r213;
	min.s32 	%r216, %r176, %r215;
	ld.shared.u32 	%r217, [%r25+988];
	add.s32 	%r218, %r217, %r213;
	min.s32 	%r219, %r179, %r218;
	ld.shared.u32 	%r220, [%r25+1064];
	add.s32 	%r221, %r220, %r213;
	min.s32 	%r222, %r182, %r221;
	ld.shared.u32 	%r223, [%r25+1140];
	add.s32 	%r224, %r223, %r213;
	min.s32 	%r225, %r185, %r224;
	ld.shared.u32 	%r226, [%r16+5788];
	add.s32 	%r227, %r214, %r226;
	min.s32 	%r228, %r188, %r227;
	add.s32 	%r229, %r217, %r226;
	min.s32 	%r230, %r190, %r229;
	add.s32 	%r231, %r220, %r226;
	min.s32 	%r232, %r192, %r231;
	add.s32 	%r233, %r223, %r226;
	min.s32 	%r234, %r194, %r233;
	ld.shared.u32 	%r235, [%r16+11564];
	add.s32 	%r236, %r214, %r235;
	min.s32 	%r237, %r197, %r236;
	add.s32 	%r238, %r217, %r235;
	min.s32 	%r239, %r199, %r238;
	add.s32 	%r240, %r220, %r235;
	min.s32 	%r241, %r201, %r240;
	add.s32 	%r242, %r223, %r235;
	min.s32 	%r243, %r203, %r242;
	ld.shared.u32 	%r244, [%r16+17340];
	add.s32 	%r245, %r214, %r244;
	min.s32 	%r246, %r206, %r245;
	add.s32 	%r247, %r217, %r244;
	min.s32 	%r248, %r208, %r247;
	add.s32 	%r249, %r220, %r244;
	min.s32 	%r250, %r210, %r249;
	add.s32 	%r251, %r223, %r244;
	min.s32 	%r252, %r212, %r251;
	ld.shared.u32 	%r253, [%r16+16];
	ld.shared.u32 	%r254, [%r25+1216];
	add.s32 	%r255, %r254, %r253;
	min.s32 	%r256, %r216, %r255;
	ld.shared.u32 	%r257, [%r25+1292];
	add.s32 	%r258, %r257, %r253;
	min.s32 	%r259, %r219, %r258;
	ld.shared.u32 	%r260, [%r25+1368];
	add.s32 	%r261, %r260, %r253;
	min.s32 	%r262, %r222, %r261;
	ld.shared.u32 	%r263, [%r25+1444];
	add.s32 	%r264, %r263, %r253;
	min.s32 	%r265, %r225, %r264;
	ld.shared.u32 	%r266, [%r16+5792];
	add.s32 	%r267, %r254, %r266;
	min.s32 	%r268, %r228, %r267;
	add.s32 	%r269, %r257, %r266;
	min.s32 	%r270, %r230, %r269;
	add.s32 	%r271, %r260, %r266;
	min.s32 	%r272, %r232, %r271;
	add.s32 	%r273, %r263, %r266;
	min.s32 	%r274, %r234, %r273;
	ld.shared.u32 	%r275, [%r16+11568];
	add.s32 	%r276, %r254, %r275;
	min.s32 	%r277, %r237, %r276;
	add.s32 	%r278, %r257, %r275;
	min.s32 	%r279, %r239, %r278;
	add.s32 	%r280, %r260, %r275;
	min.s32 	%r281, %r241, %r280;
	add.s32 	%r282, %r263, %r275;
	min.s32 	%r283, %r243, %r282;
	ld.shared.u32 	%r284, [%r16+17344];
	add.s32 	%r285, %r254, %r284;
	min.s32 	%r286, %r246, %r285;
	add.s32 	%r287, %r257, %r284;
	min.s32 	%r288, %r248, %r287;
	add.s32 	%r289, %r260, %r284;
	min.s32 	%r290, %r250, %r289;
	add.s32 	%r291, %r263, %r284;
	min.s32 	%r292, %r252, %r291;
	ld.shared.u32 	%r293, [%r16+20];
	ld.shared.u32 	%r294, [%r25+1520];
	add.s32 	%r295, %r294, %r293;
	min.s32 	%r296, %r256, %r295;
	ld.shared.u32 	%r297, [%r25+1596];
	add.s32 	%r298, %r297, %r293;
	min.s32 	%r299, %r259, %r298;
	ld.shared.u32 	%r300, [%r25+1672];
	add.s32 	%r301, %r300, %r293;
	min.s32 	%r302, %r262, %r301;
	ld.shared.u32 	%r303, [%r25+1748];
	add.s32 	%r304, %r303, %r293;
	min.s32 	%r305, %r265, %r304;
	ld.shared.u32 	%r306, [%r16+5796];
	add.s32 	%r307, %r294, %r306;
	min.s32 	%r308, %r268, %r307;
	add.s32 	%r309, %r297, %r306;
	min.s32 	%r310, %r270, %r309;
	add.s32 	%r311, %r300, %r306;
	min.s32 	%r312, %r272, %r311;
	add.s32 	%r313, %r303, %r306;
	min.s32 	%r314, %r274, %r313;
	ld.shared.u32 	%r315, [%r16+11572];
	add.s32 	%r316, %r294, %r315;
	min.s32 	%r317, %r277, %r316;
	add.s32 	%r318, %r297, %r315;
	min.s32 	%r319, %r279, %r318;
	add.s32 	%r320, %r300, %r315;
	min.s32 	%r321, %r281, %r320;
	add.s32 	%r322, %r303, %r315;
	min.s32 	%r323, %r283, %r322;
	ld.shared.u32 	%r324, [%r16+17348];
	add.s32 	%r325, %r294, %r324;
	min.s32 	%r326, %r286, %r325;
	add.s32 	%r327, %r297, %r324;
	min.s32 	%r328, %r288, %r327;
	add.s32 	%r329, %r300, %r324;
	min.s32 	%r330, %r290, %r329;
	add.s32 	%r331, %r303, %r324;
	min.s32 	%r332, %r292, %r331;
	ld.shared.u32 	%r333, [%r16+24];
	ld.shared.u32 	%r334, [%r25+1824];
	add.s32 	%r335, %r334, %r333;
	min.s32 	%r336, %r296, %r335;
	ld.shared.u32 	%r337, [%r25+1900];
	add.s32 	%r338, %r337, %r333;
	min.s32 	%r339, %r299, %r338;
	ld.shared.u32 	%r340, [%r25+1976];
	add.s32 	%r341, %r340, %r333;
	min.s32 	%r342, %r302, %r341;
	ld.shared.u32 	%r343, [%r25+2052];
	add.s32 	%r344, %r343, %r333;
	min.s32 	%r345, %r305, %r344;
	ld.shared.u32 	%r346, [%r16+5800];
	add.s32 	%r347, %r334, %r346;
	min.s32 	%r348, %r308, %r347;
	add.s32 	%r349, %r337, %r346;
	min.s32 	%r350, %r310, %r349;
	add.s32 	%r351, %r340, %r346;
	min.s32 	%r352, %r312, %r351;
	add.s32 	%r353, %r343, %r346;
	min.s32 	%r354, %r314, %r353;
	ld.shared.u32 	%r355, [%r16+11576];
	add.s32 	%r356, %r334, %r355;
	min.s32 	%r357, %r317, %r356;
	add.s32 	%r358, %r337, %r355;
	min.s32 	%r359, %r319, %r358;
	add.s32 	%r360, %r340, %r355;
	min.s32 	%r361, %r321, %r360;
	add.s32 	%r362, %r343, %r355;
	min.s32 	%r363, %r323, %r362;
	ld.shared.u32 	%r364, [%r16+17352];
	add.s32 	%r365, %r334, %r364;
	min.s32 	%r366, %r326, %r365;
	add.s32 	%r367, %r337, %r364;
	min.s32 	%r368, %r328, %r367;
	add.s32 	%r369, %r340, %r364;
	min.s32 	%r370, %r330, %r369;
	add.s32 	%r371, %r343, %r364;
	min.s32 	%r372, %r332, %r371;
	ld.shared.u32 	%r373, [%r16+28];
	ld.shared.u32 	%r374, [%r25+2128];
	add.s32 	%r375, %r374, %r373;
	min.s32 	%r376, %r336, %r375;
	ld.shared.u32 	%r377, [%r25+2204];
	add.s32 	%r378, %r377, %r373;
	min.s32 	%r379, %r339, %r378;
	ld.shared.u32 	%r380, [%r25+2280];
	add.s32 	%r381, %r380, %r373;
	min.s32 	%r382, %r342, %r381;
	ld.shared.u32 	%r383, [%r25+2356];
	add.s32 	%r384, %r383, %r373;
	min.s32 	%r385, %r345, %r384;
	ld.shared.u32 	%r386, [%r16+5804];
	add.s32 	%r387, %r374, %r386;
	min.s32 	%r388, %r348, %r387;
	add.s32 	%r389, %r377, %r386;
	min.s32 	%r390, %r350, %r389;
	add.s32 	%r391, %r380, %r386;
	min.s32 	%r392, %r352, %r391;
	add.s32 	%r393, %r383, %r386;
	min.s32 	%r394, %r354, %r393;
	ld.shared.u32 	%r395, [%r16+11580];
	add.s32 	%r396, %r374, %r395;
	min.s32 	%r397, %r357, %r396;
	add.s32 	%r398, %r377, %r395;
	min.s32 	%r399, %r359, %r398;
	add.s32 	%r400, %r380, %r395;
	min.s32 	%r401, %r361, %r400;
	add.s32 	%r402, %r383, %r395;
	min.s32 	%r403, %r363, %r402;
	ld.shared.u32 	%r404, [%r16+17356];
	add.s32 	%r405, %r374, %r404;
	min.s32 	%r406, %r366, %r405;
	add.s32 	%r407, %r377, %r404;
	min.s32 	%r408, %r368, %r407;
	add.s32 	%r409, %r380, %r404;
	min.s32 	%r410, %r370, %r409;
	add.s32 	%r411, %r383, %r404;
	min.s32 	%r412, %r372, %r411;
	ld.shared.u32 	%r413, [%r16+32];
	ld.shared.u32 	%r414, [%r25+2432];
	add.s32 	%r415, %r414, %r413;
	min.s32 	%r416, %r376, %r415;
	ld.shared.u32 	%r417, [%r25+2508];
	add.s32 	%r418, %r417, %r413;
	min.s32 	%r419, %r379, %r418;
	ld.shared.u32 	%r420, [%r25+2584];
	add.s32 	%r421, %r420, %r413;
	min.s32 	%r422, %r382, %r421;
	ld.shared.u32 	%r423, [%r25+2660];
	add.s32 	%r424, %r423, %r413;
	min.s32 	%r425, %r385, %r424;
	ld.shared.u32 	%r426, [%r16+5808];
	add.s32 	%r427, %r414, %r426;
	min.s32 	%r428, %r388, %r427;
	add.s32 	%r429, %r417, %r426;
	min.s32 	%r430, %r390, %r429;
	add.s32 	%r431, %r420, %r426;
	min.s32 	%r432, %r392, %r431;
	add.s32 	%r433, %r423, %r426;
	min.s32 	%r434, %r394, %r433;
	ld.shared.u32 	%r435, [%r16+11584];
	add.s32 	%r436, %r414, %r435;
	min.s32 	%r437, %r397, %r436;
	add.s32 	%r438, %r417, %r435;
	min.s32 	%r439, %r399, %r438;
	add.s32 	%r440, %r420, %r435;
	min.s32 	%r441, %r401, %r440;
	add.s32 	%r442, %r423, %r435;
	min.s32 	%r443, %r403, %r442;
	ld.shared.u32 	%r444, [%r16+17360];
	add.s32 	%r445, %r414, %r444;
	min.s32 	%r446, %r406, %r445;
	add.s32 	%r447, %r417, %r444;
	min.s32 	%r448, %r408, %r447;
	add.s32 	%r449, %r420, %r444;
	min.s32 	%r450, %r410, %r449;
	add.s32 	%r451, %r423, %r444;
	min.s32 	%r452, %r412, %r451;
	ld.shared.u32 	%r453, [%r16+36];
	ld.shared.u32 	%r454, [%r25+2736];
	add.s32 	%r455, %r454, %r453;
	min.s32 	%r456, %r416, %r455;
	ld.shared.u32 	%r457, [%r25+2812];
	add.s32 	%r458, %r457, %r453;
	min.s32 	%r459, %r419, %r458;
	ld.shared.u32 	%r460, [%r25+2888];
	add.s32 	%r461, %r460, %r453;
	min.s32 	%r462, %r422, %r461;
	ld.shared.u32 	%r463, [%r25+2964];
	add.s32 	%r464, %r463, %r453;
	min.s32 	%r465, %r425, %r464;
	ld.shared.u32 	%r466, [%r16+5812];
	add.s32 	%r467, %r454, %r466;
	min.s32 	%r468, %r428, %r467;
	add.s32 	%r469, %r457, %r466;
	min.s32 	%r470, %r430, %r469;
	add.s32 	%r471, %r460, %r466;
	min.s32 	%r472, %r432, %r471;
	add.s32 	%r473, %r463, %r466;
	min.s32 	%r474, %r434, %r473;
	ld.shared.u32 	%r475, [%r16+11588];
	add.s32 	%r476, %r454, %r475;
	min.s32 	%r477, %r437, %r476;
	add.s32 	%r478, %r457, %r475;
	min.s32 	%r479, %r439, %r478;
	add.s32 	%r480, %r460, %r475;
	min.s32 	%r481, %r441, %r480;
	add.s32 	%r482, %r463, %r475;
	min.s32 	%r483, %r443, %r482;
	ld.shared.u32 	%r484, [%r16+17364];
	add.s32 	%r485, %r454, %r484;
	min.s32 	%r486, %r446, %r485;
	add.s32 	%r487, %r457, %r484;
	min.s32 	%r488, %r448, %r487;
	add.s32 	%r489, %r460, %r484;
	min.s32 	%r490, %r450, %r489;
	add.s32 	%r491, %r463, %r484;
	min.s32 	%r492, %r452, %r491;
	ld.shared.u32 	%r493, [%r16+40];
	ld.shared.u32 	%r494, [%r25+3040];
	add.s32 	%r495, %r494, %r493;
	min.s32 	%r496, %r456, %r495;
	ld.shared.u32 	%r497, [%r25+3116];
	add.s32 	%r498, %r497, %r493;
	min.s32 	%r499, %r459, %r498;
	ld.shared.u32 	%r500, [%r25+3192];
	add.s32 	%r501, %r500, %r493;
	min.s32 	%r502, %r462, %r501;
	ld.shared.u32 	%r503, [%r25+3268];
	add.s32 	%r504, %r503, %r493;
	min.s32 	%r505, %r465, %r504;
	ld.shared.u32 	%r506, [%r16+5816];
	add.s32 	%r507, %r494, %r506;
	min.s32 	%r508, %r468, %r507;
	add.s32 	%r509, %r497, %r506;
	min.s32 	%r510, %r470, %r509;
	add.s32 	%r511, %r500, %r506;
	min.s32 	%r512, %r472, %r511;
	add.s32 	%r513, %r503, %r506;
	min.s32 	%r514, %r474, %r513;
	ld.shared.u32 	%r515, [%r16+11592];
	add.s32 	%r516, %r494, %r515;
	min.s32 	%r517, %r477, %r516;
	add.s32 	%r518, %r497, %r515;
	min.s32 	%r519, %r479, %r518;
	add.s32 	%r520, %r500, %r515;
	min.s32 	%r521, %r481, %r520;
	add.s32 	%r522, %r503, %r515;
	min.s32 	%r523, %r483, %r522;
	ld.shared.u32 	%r524, [%r16+17368];
	add.s32 	%r525, %r494, %r524;
	min.s32 	%r526, %r486, %r525;
	add.s32 	%r527, %r497, %r524;
	min.s32 	%r528, %r488, %r527;
	add.s32 	%r529, %r500, %r524;
	min.s32 	%r530, %r490, %r529;
	add.s32 	%r531, %r503, %r524;
	min.s32 	%r532, %r492, %r531;
	ld.shared.u32 	%r533, [%r16+44];
	ld.shared.u32 	%r534, [%r25+3344];
	add.s32 	%r535, %r534, %r533;
	min.s32 	%r536, %r496, %r535;
	ld.shared.u32 	%r537, [%r25+3420];
	add.s32 	%r538, %r537, %r533;
	min.s32 	%r539, %r499, %r538;
	ld.shared.u32 	%r540, [%r25+3496];
	add.s32 	%r541, %r540, %r533;
	min.s32 	%r542, %r502, %r541;
	ld.shared.u32 	%r543, [%r25+3572];
	add.s32 	%r544, %r543, %r533;
	min.s32 	%r545, %r505, %r544;
	ld.shared.u32 	%r546, [%r16+5820];
	add.s32 	%r547, %r534, %r546;
	min.s32 	%r548, %r508, %r547;
	add.s32 	%r549, %r537, %r546;
	min.s32 	%r550, %r510, %r549;
	add.s32 	%r551, %r540, %r546;
	min.s32 	%r552, %r512, %r551;
	add.s32 	%r553, %r543, %r546;
	min.s32 	%r554, %r514, %r553;
	ld.shared.u32 	%r555, [%r16+11596];
	add.s32 	%r556, %r534, %r555;
	min.s32 	%r557, %r517, %r556;
	add.s32 	%r558, %r537, %r555;
	min.s32 	%r559, %r519, %r558;
	add.s32 	%r560, %r540, %r555;
	min.s32 	%r561, %r521, %r560;
	add.s32 	%r562, %r543, %r555;
	min.s32 	%r563, %r523, %r562;
	ld.shared.u32 	%r564, [%r16+17372];
	add.s32 	%r565, %r534, %r564;
	min.s32 	%r566, %r526, %r565;
	add.s32 	%r567, %r537, %r564;
	min.s32 	%r568, %r528, %r567;
	add.s32 	%r569, %r540, %r564;
	min.s32 	%r570, %r530, %r569;
	add.s32 	%r571, %r543, %r564;
	min.s32 	%r572, %r532, %r571;
	ld.shared.u32 	%r573, [%r16+48];
	ld.shared.u32 	%r574, [%r25+3648];
	add.s32 	%r575, %r574, %r573;
	min.s32 	%r576, %r536, %r575;
	ld.shared.u32 	%r577, [%r25+3724];
	add.s32 	%r578, %r577, %r573;
	min.s32 	%r579, %r539, %r578;
	ld.shared.u32 	%r580, [%r25+3800];
	add.s32 	%r581, %r580, %r573;
	min.s32 	%r582, %r542, %r581;
	ld.shared.u32 	%r583, [%r25+3876];
	add.s32 	%r584, %r583, %r573;
	min.s32 	%r585, %r545, %r584;
	ld.shared.u32 	%r586, [%r16+5824];
	add.s32 	%r587, %r574, %r586;
	min.s32 	%r588, %r548, %r587;
	add.s32 	%r589, %r577, %r586;
	min.s32 	%r590, %r550, %r589;
	add.s32 	%r591, %r580, %r586;
	min.s32 	%r592, %r552, %r591;
	add.s32 	%r593, %r583, %r586;
	min.s32 	%r594, %r554, %r593;
	ld.shared.u32 	%r595, [%r16+11600];
	add.s32 	%r596, %r574, %r595;
	min.s32 	%r597, %r557, %r596;
	add.s32 	%r598, %r577, %r595;
	min.s32 	%r599, %r559, %r598;
	add.s32 	%r600, %r580, %r595;
	min.s32 	%r601, %r561, %r600;
	add.s32 	%r602, %r583, %r595;
	min.s32 	%r603, %r563, %r602;
	ld.shared.u32 	%r604, [%r16+17376];
	add.s32 	%r605, %r574, %r604;
	min.s32 	%r606, %r566, %r605;
	add.s32 	%r607, %r577, %r604;
	min.s32 	%r608, %r568, %r607;
	add.s32 	%r609, %r580, %r604;
	min.s32 	%r610, %r570, %r609;
	add.s32 	%r611, %r583, %r604;
	min.s32 	%r612, %r572, %r611;
	ld.shared.u32 	%r613, [%r16+52];
	ld.shared.u32 	%r614, [%r25+3952];
	add.s32 	%r615, %r614, %r613;
	min.s32 	%r616, %r576, %r615;
	ld.shared.u32 	%r617, [%r25+4028];
	add.s32 	%r618, %r617, %r613;
	min.s32 	%r619, %r579, %r618;
	ld.shared.u32 	%r620, [%r25+4104];
	add.s32 	%r621, %r620, %r613;
	min.s32 	%r622, %r582, %r621;
	ld.shared.u32 	%r623, [%r25+4180];
	add.s32 	%r624, %r623, %r613;
	min.s32 	%r625, %r585, %r624;
	ld.shared.u32 	%r626, [%r16+5828];
	add.s32 	%r627, %r614, %r626;
	min.s32 	%r628, %r588, %r627;
	add.s32 	%r629, %r617, %r626;
	min.s32 	%r630, %r590, %r629;
	add.s32 	%r631, %r620, %r626;
	min.s32 	%r632, %r592, %r631;
	add.s32 	%r633, %r623, %r626;
	min.s32 	%r634, %r594, %r633;
	ld.shared.u32 	%r635, [%r16+11604];
	add.s32 	%r636, %r614, %r635;
	min.s32 	%r637, %r597, %r636;
	add.s32 	%r638, %r617, %r635;
	min.s32 	%r639, %r599, %r638;
	add.s32 	%r640, %r620, %r635;
	min.s32 	%r641, %r601, %r640;
	add.s32 	%r642, %r623, %r635;
	min.s32 	%r643, %r603, %r642;
	ld.shared.u32 	%r644, [%r16+17380];
	add.s32 	%r645, %r614, %r644;
	min.s32 	%r646, %r606, %r645;
	add.s32 	%r647, %r617, %r644;
	min.s32 	%r648, %r608, %r647;
	add.s32 	%r649, %r620, %r644;
	min.s32 	%r650, %r610, %r649;
	add.s32 	%r651, %r623, %r644;
	min.s32 	%r652, %r612, %r651;
	ld.shared.u32 	%r653, [%r16+56];
	ld.shared.u32 	%r654, [%r25+4256];
	add.s32 	%r655, %r654, %r653;
	min.s32 	%r656, %r616, %r655;
	ld.shared.u32 	%r657, [%r25+4332];
	add.s32 	%r658, %r657, %r653;
	min.s32 	%r659, %r619, %r658;
	ld.shared.u32 	%r660, [%r25+4408];
	add.s32 	%r661, %r660, %r653;
	min.s32 	%r662, %r622, %r661;
	ld.shared.u32 	%r663, [%r25+4484];
	add.s32 	%r664, %r663, %r653;
	min.s32 	%r665, %r625, %r664;
	ld.shared.u32 	%r666, [%r16+5832];
	add.s32 	%r667, %r654, %r666;
	min.s32 	%r668, %r628, %r667;
	add.s32 	%r669, %r657, %r666;
	min.s32 	%r670, %r630, %r669;
	add.s32 	%r671, %r660, %r666;
	min.s32 	%r672, %r632, %r671;
	add.s32 	%r673, %r663, %r666;
	min.s32 	%r674, %r634, %r673;
	ld.shared.u32 	%r675, [%r16+11608];
	add.s32 	%r676, %r654, %r675;
	min.s32 	%r677, %r637, %r676;
	add.s32 	%r678, %r657, %r675;
	min.s32 	%r679, %r639, %r678;
	add.s32 	%r680, %r660, %r675;
	min.s32 	%r681, %r641, %r680;
	add.s32 	%r682, %r663, %r675;
	min.s32 	%r683, %r643, %r682;
	ld.shared.u32 	%r684, [%r16+17384];
	add.s32 	%r685, %r654, %r684;
	min.s32 	%r686, %r646, %r685;
	add.s32 	%r687, %r657, %r684;
	min.s32 	%r688, %r648, %r687;
	add.s32 	%r689, %r660, %r684;
	min.s32 	%r690, %r650, %r689;
	add.s32 	%r691, %r663, %r684;
	min.s32 	%r692, %r652, %r691;
	ld.shared.u32 	%r693, [%r16+60];
	ld.shared.u32 	%r694, [%r25+4560];
	add.s32 	%r695, %r694, %r693;
	min.s32 	%r696, %r656, %r695;
	ld.shared.u32 	%r697, [%r25+4636];
	add.s32 	%r698, %r697, %r693;
	min.s32 	%r699, %r659, %r698;
	ld.shared.u32 	%r700, [%r25+4712];
	add.s32 	%r701, %r700, %r693;
	min.s32 	%r702, %r662, %r701;
	ld.shared.u32 	%r703, [%r25+4788];
	add.s32 	%r704, %r703, %r693;
	min.s32 	%r705, %r665, %r704;
	ld.shared.u32 	%r706, [%r16+5836];
	add.s32 	%r707, %r694, %r706;
	min.s32 	%r708, %r668, %r707;
	add.s32 	%r709, %r697, %r706;
	min.s32 	%r710, %r670, %r709;
	add.s32 	%r711, %r700, %r706;
	min.s32 	%r712, %r672, %r711;
	add.s32 	%r713, %r703, %r706;
	min.s32 	%r714, %r674, %r713;
	ld.shared.u32 	%r715, [%r16+11612];
	add.s32 	%r716, %r694, %r715;
	min.s32 	%r717, %r677, %r716;
	add.s32 	%r718, %r697, %r715;
	min.s32 	%r719, %r679, %r718;
	add.s32 	%r720, %r700, %r715;
	min.s32 	%r721, %r681, %r720;
	add.s32 	%r722, %r703, %r715;
	min.s32 	%r723, %r683, %r722;
	ld.shared.u32 	%r724, [%r16+17388];
	add.s32 	%r725, %r694, %r724;
	min.s32 	%r726, %r686, %r725;
	add.s32 	%r727, %r697, %r724;
	min.s32 	%r728, %r688, %r727;
	add.s32 	%r729, %r700, %r724;
	min.s32 	%r730, %r690, %r729;
	add.s32 	%r731, %r703, %r724;
	min.s32 	%r732, %r692, %r731;
	ld.shared.u32 	%r733, [%r16+64];
	ld.shared.u32 	%r734, [%r25+4864];
	add.s32 	%r735, %r734, %r733;
	min.s32 	%r736, %r696, %r735;
	ld.shared.u32 	%r737, [%r25+4940];
	add.s32 	%r738, %r737, %r733;
	min.s32 	%r739, %r699, %r738;
	ld.shared.u32 	%r740, [%r25+5016];
	add.s32 	%r741, %r740, %r733;
	min.s32 	%r742, %r702, %r741;
	ld.shared.u32 	%r743, [%r25+5092];
	add.s32 	%r744, %r743, %r733;
	min.s32 	%r745, %r705, %r744;
	ld.shared.u32 	%r746, [%r16+5840];
	add.s32 	%r747, %r734, %r746;
	min.s32 	%r748, %r708, %r747;
	add.s32 	%r749, %r737, %r746;
	min.s32 	%r750, %r710, %r749;
	add.s32 	%r751, %r740, %r746;
	min.s32 	%r752, %r712, %r751;
	add.s32 	%r753, %r743, %r746;
	min.s32 	%r754, %r714, %r753;
	ld.shared.u32 	%r755, [%r16+11616];
	add.s32 	%r756, %r734, %r755;
	min.s32 	%r757, %r717, %r756;
	add.s32 	%r758, %r737, %r755;
	min.s32 	%r759, %r719, %r758;
	add.s32 	%r760, %r740, %r755;
	min.s32 	%r761, %r721, %r760;
	add.s32 	%r762, %r743, %r755;
	min.s32 	%r763, %r723, %r762;
	ld.shared.u32 	%r764, [%r16+17392];
	add.s32 	%r765, %r734, %r764;
	min.s32 	%r766, %r726, %r765;
	add.s32 	%r767, %r737, %r764;
	min.s32 	%r768, %r728, %r767;
	add.s32 	%r769, %r740, %r764;
	min.s32 	%r770, %r730, %r769;
	add.s32 	%r771, %r743, %r764;
	min.s32 	%r772, %r732, %r771;
	ld.shared.u32 	%r773, [%r16+68];
	ld.shared.u32 	%r774, [%r25+5168];
	add.s32 	%r775, %r774, %r773;
	min.s32 	%r776, %r736, %r775;
	ld.shared.u32 	%r777, [%r25+5244];
	add.s32 	%r778, %r777, %r773;
	min.s32 	%r779, %r739, %r778;
	ld.shared.u32 	%r780, [%r25+5320];
	add.s32 	%r781, %r780, %r773;
	min.s32 	%r782, %r742, %r781;
	ld.shared.u32 	%r783, [%r25+5396];
	add.s32 	%r784, %r783, %r773;
	min.s32 	%r785, %r745, %r784;
	ld.shared.u32 	%r786, [%r16+5844];
	add.s32 	%r787, %r774, %r786;
	min.s32 	%r788, %r748, %r787;
	add.s32 	%r789, %r777, %r786;
	min.s32 	%r790, %r750, %r789;
	add.s32 	%r791, %r780, %r786;
	min.s32 	%r792, %r752, %r791;
	add.s32 	%r793, %r783, %r786;
	min.s32 	%r794, %r754, %r793;
	ld.shared.u32 	%r795, [%r16+11620];
	add.s32 	%r796, %r774, %r795;
	min.s32 	%r797, %r757, %r796;
	add.s32 	%r798, %r777, %r795;
	min.s32 	%r799, %r759, %r798;
	add.s32 	%r800, %r780, %r795;
	min.s32 	%r801, %r761, %r800;
	add.s32 	%r802, %r783, %r795;
	min.s32 	%r803, %r763, %r802;
	ld.shared.u32 	%r804, [%r16+17396];
	add.s32 	%r805, %r774, %r804;
	min.s32 	%r806, %r766, %r805;
	add.s32 	%r807, %r777, %r804;
	min.s32 	%r808, %r768, %r807;
	add.s32 	%r809, %r780, %r804;
	min.s32 	%r810, %r770, %r809;
	add.s32 	%r811, %r783, %r804;
	min.s32 	%r812, %r772, %r811;
	ld.shared.u32 	%r813, [%r16+72];
	ld.shared.u32 	%r814, [%r25+5472];
	add.s32 	%r815, %r814, %r813;
	min.s32 	%r816, %r776, %r815;
	ld.shared.u32 	%r817, [%r25+5548];
	add.s32 	%r818, %r817, %r813;
	min.s32 	%r819, %r779, %r818;
	ld.shared.u32 	%r820, [%r25+5624];
	add.s32 	%r821, %r820, %r813;
	min.s32 	%r822, %r782, %r821;
	ld.shared.u32 	%r823, [%r25+5700];
	add.s32 	%r824, %r823, %r813;
	min.s32 	%r825, %r785, %r824;
	ld.shared.u32 	%r826, [%r16+5848];
	add.s32 	%r827, %r814, %r826;
	min.s32 	%r828, %r788, %r827;
	add.s32 	%r829, %r817, %r826;
	min.s32 	%r830, %r790, %r829;
	add.s32 	%r831, %r820, %r826;
	min.s32 	%r832, %r792, %r831;
	add.s32 	%r833, %r823, %r826;
	min.s32 	%r834, %r794, %r833;
	ld.shared.u32 	%r835, [%r16+11624];
	add.s32 	%r836, %r814, %r835;
	min.s32 	%r837, %r797, %r836;
	add.s32 	%r838, %r817, %r835;
	min.s32 	%r839, %r799, %r838;
	add.s32 	%r840, %r820, %r835;
	min.s32 	%r841, %r801, %r840;
	add.s32 	%r842, %r823, %r835;
	min.s32 	%r843, %r803, %r842;
	ld.shared.u32 	%r844, [%r16+17400];
	add.s32 	%r845, %r814, %r844;
	min.s32 	%r846, %r806, %r845;
	add.s32 	%r847, %r817, %r844;
	min.s32 	%r848, %r808, %r847;
	add.s32 	%r849, %r820, %r844;
	min.s32 	%r850, %r810, %r849;
	add.s32 	%r851, %r823, %r844;
	min.s32 	%r852, %r812, %r851;
	ld.shared.u32 	%r853, [%r16+76];
	ld.shared.u32 	%r854, [%r25+5776];
	add.s32 	%r855, %r854, %r853;
	min.s32 	%r856, %r816, %r855;
	ld.shared.u32 	%r857, [%r25+5852];
	add.s32 	%r858, %r857, %r853;
	min.s32 	%r859, %r819, %r858;
	ld.shared.u32 	%r860, [%r25+5928];
	add.s32 	%r861, %r860, %r853;
	min.s32 	%r862, %r822, %r861;
	ld.shared.u32 	%r863, [%r25+6004];
	add.s32 	%r864, %r863, %r853;
	min.s32 	%r865, %r825, %r864;
	ld.shared.u32 	%r866, [%r16+5852];
	add.s32 	%r867, %r854, %r866;
	min.s32 	%r868, %r828, %r867;
	add.s32 	%r869, %r857, %r866;
	min.s32 	%r870, %r830, %r869;
	add.s32 	%r871, %r860, %r866;
	min.s32 	%r872, %r832, %r871;
	add.s32 	%r873, %r863, %r866;
	min.s32 	%r874, %r834, %r873;
	ld.shared.u32 	%r875, [%r16+11628];
	add.s32 	%r876, %r854, %r875;
	min.s32 	%r877, %r837, %r876;
	add.s32 	%r878, %r857, %r875;
	min.s32 	%r879, %r839, %r878;
	add.s32 	%r880, %r860, %r875;
	min.s32 	%r881, %r841, %r880;
	add.s32 	%r882, %r863, %r875;
	min.s32 	%r883, %r843, %r882;
	ld.shared.u32 	%r884, [%r16+17404];
	add.s32 	%r885, %r854, %r884;
	min.s32 	%r886, %r846, %r885;
	add.s32 	%r887, %r857, %r884;
	min.s32 	%r888, %r848, %r887;
	add.s32 	%r889, %r860, %r884;
	min.s32 	%r890, %r850, %r889;
	add.s32 	%r891, %r863, %r884;
	min.s32 	%r892, %r852, %r891;
	ld.shared.u32 	%r893, [%r16+80];
	ld.shared.u32 	%r894, [%r25+6080];
	add.s32 	%r895, %r894, %r893;
	min.s32 	%r896, %r856, %r895;
	ld.shared.u32 	%r897, [%r25+6156];
	add.s32 	%r898, %r897, %r893;
	min.s32 	%r899, %r859, %r898;
	ld.shared.u32 	%r900, [%r25+6232];
	add.s32 	%r901, %r900, %r893;
	min.s32 	%r902, %r862, %r901;
	ld.shared.u32 	%r903, [%r25+6308];
	add.s32 	%r904, %r903, %r893;
	min.s32 	%r905, %r865, %r904;
	ld.shared.u32 	%r906, [%r16+5856];
	add.s32 	%r907, %r894, %r906;
	min.s32 	%r908, %r868, %r907;
	add.s32 	%r909, %r897, %r906;
	min.s32 	%r910, %r870, %r909;
	add.s32 	%r911, %r900, %r906;
	min.s32 	%r912, %r872, %r911;
	add.s32 	%r913, %r903, %r906;
	min.s32 	%r914, %r874, %r913;
	ld.shared.u32 	%r915, [%r16+11632];
	add.s32 	%r916, %r894, %r915;
	min.s32 	%r917, %r877, %r916;
	add.s32 	%r918, %r897, %r915;
	min.s32 	%r919, %r879, %r918;
	add.s32 	%r920, %r900, %r915;
	min.s32 	%r921, %r881, %r920;
	add.s32 	%r922, %r903, %r915;
	min.s32 	%r923, %r883, %r922;
	ld.shared.u32 	%r924, [%r16+17408];
	add.s32 	%r925, %r894, %r924;
	min.s32 	%r926, %r886, %r925;
	add.s32 	%r927, %r897, %r924;
	min.s32 	%r928, %r888, %r927;
	add.s32 	%r929, %r900, %r924;
	min.s32 	%r930, %r890, %r929;
	add.s32 	%r931, %r903, %r924;
	min.s32 	%r932, %r892, %r931;
	ld.shared.u32 	%r933, [%r16+84];
	ld.shared.u32 	%r934, [%r25+6384];
	add.s32 	%r935, %r934, %r933;
	min.s32 	%r936, %r896, %r935;
	ld.shared.u32 	%r937, [%r25+6460];
	add.s32 	%r938, %r937, %r933;
	min.s32 	%r939, %r899, %r938;
	ld.shared.u32 	%r940, [%r25+6536];
	add.s32 	%r941, %r940, %r933;
	min.s32 	%r942, %r902, %r941;
	ld.shared.u32 	%r943, [%r25+6612];
	add.s32 	%r944, %r943, %r933;
	min.s32 	%r945, %r905, %r944;
	ld.shared.u32 	%r946, [%r16+5860];
	add.s32 	%r947, %r934, %r946;
	min.s32 	%r948, %r908, %r947;
	add.s32 	%r949, %r937, %r946;
	min.s32 	%r950, %r910, %r949;
	add.s32 	%r951, %r940, %r946;
	min.s32 	%r952, %r912, %r951;
	add.s32 	%r953, %r943, %r946;
	min.s32 	%r954, %r914, %r953;
	ld.shared.u32 	%r955, [%r16+11636];
	add.s32 	%r956, %r934, %r955;
	min.s32 	%r957, %r917, %r956;
	add.s32 	%r958, %r937, %r955;
	min.s32 	%r959, %r919, %r958;
	add.s32 	%r960, %r940, %r955;
	min.s32 	%r961, %r921, %r960;
	add.s32 	%r962, %r943, %r955;
	min.s32 	%r963, %r923, %r962;
	ld.shared.u32 	%r964, [%r16+17412];
	add.s32 	%r965, %r934, %r964;
	min.s32 	%r966, %r926, %r965;
	add.s32 	%r967, %r937, %r964;
	min.s32 	%r968, %r928, %r967;
	add.s32 	%r969, %r940, %r964;
	min.s32 	%r970, %r930, %r969;
	add.s32 	%r971, %r943, %r964;
	min.s32 	%r972, %r932, %r971;
	ld.shared.u32 	%r973, [%r16+88];
	ld.shared.u32 	%r974, [%r25+6688];
	add.s32 	%r975, %r974, %r973;
	min.s32 	%r976, %r936, %r975;
	ld.shared.u32 	%r977, [%r25+6764];
	add.s32 	%r978, %r977, %r973;
	min.s32 	%r979, %r939, %r978;
	ld.shared.u32 	%r980, [%r25+6840];
	add.s32 	%r981, %r980, %r973;
	min.s32 	%r982, %r942, %r981;
	ld.shared.u32 	%r983, [%r25+6916];
	add.s32 	%r984, %r983, %r973;
	min.s32 	%r985, %r945, %r984;
	ld.shared.u32 	%r986, [%r16+5864];
	add.s32 	%r987, %r974, %r986;
	min.s32 	%r988, %r948, %r987;
	add.s32 	%r989, %r977, %r986;
	min.s32 	%r990, %r950, %r989;
	add.s32 	%r991, %r980, %r986;
	min.s32 	%r992, %r952, %r991;
	add.s32 	%r993, %r983, %r986;
	min.s32 	%r994, %r954, %r993;
	ld.shared.u32 	%r995, [%r16+11640];
	add.s32 	%r996, %r974, %r995;
	min.s32 	%r997, %r957, %r996;
	add.s32 	%r998, %r977, %r995;
	min.s32 	%r999, %r959, %r998;
	add.s32 	%r1000, %r980, %r995;
	min.s32 	%r1001, %r961, %r1000;
	add.s32 	%r1002, %r983, %r995;
	min.s32 	%r1003, %r963, %r1002;
	ld.shared.u32 	%r1004, [%r16+17416];
	add.s32 	%r1005, %r974, %r1004;
	min.s32 	%r1006, %r966, %r1005;
	add.s32 	%r1007, %r977, %r1004;
	min.s32 	%r1008, %r968, %r1007;
	add.s32 	%r1009, %r980, %r1004;
	min.s32 	%r1010, %r970, %r1009;
	add.s32 	%r1011, %r983, %r1004;
	min.s32 	%r1012, %r972, %r1011;
	ld.shared.u32 	%r1013, [%r16+92];
	ld.shared.u32 	%r1014, [%r25+6992];
	add.s32 	%r1015, %r1014, %r1013;
	min.s32 	%r1016, %r976, %r1015;
	ld.shared.u32 	%r1017, [%r25+7068];
	add.s32 	%r1018, %r1017, %r1013;
	min.s32 	%r1019, %r979, %r1018;
	ld.shared.u32 	%r1020, [%r25+7144];
	add.s32 	%r1021, %r1020, %r1013;
	min.s32 	%r1022, %r982, %r1021;
	ld.shared.u32 	%r1023, [%r25+7220];
	add.s32 	%r1024, %r1023, %r1013;
	min.s32 	%r1025, %r985, %r1024;
	ld.shared.u32 	%r1026, [%r16+5868];
	add.s32 	%r1027, %r1014, %r1026;
	min.s32 	%r1028, %r988, %r1027;
	add.s32 	%r1029, %r1017, %r1026;
	min.s32 	%r1030, %r990, %r1029;
	add.s32 	%r1031, %r1020, %r1026;
	min.s32 	%r1032, %r992, %r1031;
	add.s32 	%r1033, %r1023, %r1026;
	min.s32 	%r1034, %r994, %r1033;
	ld.shared.u32 	%r1035, [%r16+11644];
	add.s32 	%r1036, %r1014, %r1035;
	min.s32 	%r1037, %r997, %r1036;
	add.s32 	%r1038, %r1017, %r1035;
	min.s32 	%r1039, %r999, %r1038;
	add.s32 	%r1040, %r1020, %r1035;
	min.s32 	%r1041, %r1001, %r1040;
	add.s32 	%r1042, %r1023, %r1035;
	min.s32 	%r1043, %r1003, %r1042;
	ld.shared.u32 	%r1044, [%r16+17420];
	add.s32 	%r1045, %r1014, %r1044;
	min.s32 	%r1046, %r1006, %r1045;
	add.s32 	%r1047, %r1017, %r1044;
	min.s32 	%r1048, %r1008, %r1047;
	add.s32 	%r1049, %r1020, %r1044;
	min.s32 	%r1050, %r1010, %r1049;
	add.s32 	%r1051, %r1023, %r1044;
	min.s32 	%r1052, %r1012, %r1051;
	ld.shared.u32 	%r1053, [%r16+96];
	ld.shared.u32 	%r1054, [%r25+7296];
	add.s32 	%r1055, %r1054, %r1053;
	min.s32 	%r1056, %r1016, %r1055;
	ld.shared.u32 	%r1057, [%r25+7372];
	add.s32 	%r1058, %r1057, %r1053;
	min.s32 	%r1059, %r1019, %r1058;
	ld.shared.u32 	%r1060, [%r25+7448];
	add.s32 	%r1061, %r1060, %r1053;
	min.s32 	%r1062, %r1022, %r1061;
	ld.shared.u32 	%r1063, [%r25+7524];
	add.s32 	%r1064, %r1063, %r1053;
	min.s32 	%r1065, %r1025, %r1064;
	ld.shared.u32 	%r1066, [%r16+5872];
	add.s32 	%r1067, %r1054, %r1066;
	min.s32 	%r1068, %r1028, %r1067;
	add.s32 	%r1069, %r1057, %r1066;
	min.s32 	%r1070, %r1030, %r1069;
	add.s32 	%r1071, %r1060, %r1066;
	min.s32 	%r1072, %r1032, %r1071;
	add.s32 	%r1073, %r1063, %r1066;
	min.s32 	%r1074, %r1034, %r1073;
	ld.shared.u32 	%r1075, [%r16+11648];
	add.s32 	%r1076, %r1054, %r1075;
	min.s32 	%r1077, %r1037, %r1076;
	add.s32 	%r1078, %r1057, %r1075;
	min.s32 	%r1079, %r1039, %r1078;
	add.s32 	%r1080, %r1060, %r1075;
	min.s32 	%r1081, %r1041, %r1080;
	add.s32 	%r1082, %r1063, %r1075;
	min.s32 	%r1083, %r1043, %r1082;
	ld.shared.u32 	%r1084, [%r16+17424];
	add.s32 	%r1085, %r1054, %r1084;
	min.s32 	%r1086, %r1046, %r1085;
	add.s32 	%r1087, %r1057, %r1084;
	min.s32 	%r1088, %r1048, %r1087;
	add.s32 	%r1089, %r1060, %r1084;
	min.s32 	%r1090, %r1050, %r1089;
	add.s32 	%r1091, %r1063, %r1084;
	min.s32 	%r1092, %r1052, %r1091;
	ld.shared.u32 	%r1093, [%r16+100];
	ld.shared.u32 	%r1094, [%r25+7600];
	add.s32 	%r1095, %r1094, %r1093;
	min.s32 	%r1096, %r1056, %r1095;
	ld.shared.u32 	%r1097, [%r25+7676];
	add.s32 	%r1098, %r1097, %r1093;
	min.s32 	%r1099, %r1059, %r1098;
	ld.shared.u32 	%r1100, [%r25+7752];
	add.s32 	%r1101, %r1100, %r1093;
	min.s32 	%r1102, %r1062, %r1101;
	ld.shared.u32 	%r1103, [%r25+7828];
	add.s32 	%r1104, %r1103, %r1093;
	min.s32 	%r1105, %r1065, %r1104;
	ld.shared.u32 	%r1106, [%r16+5876];
	add.s32 	%r1107, %r1094, %r1106;
	min.s32 	%r1108, %r1068, %r1107;
	add.s32 	%r1109, %r1097, %r1106;
	min.s32 	%r1110, %r1070, %r1109;
	add.s32 	%r1111, %r1100, %r1106;
	min.s32 	%r1112, %r1072, %r1111;
	add.s32 	%r1113, %r1103, %r1106;
	min.s32 	%r1114, %r1074, %r1113;
	ld.shared.u32 	%r1115, [%r16+11652];
	add.s32 	%r1116, %r1094, %r1115;
	min.s32 	%r1117, %r1077, %r1116;
	add.s32 	%r1118, %r1097, %r1115;
	min.s32 	%r1119, %r1079, %r1118;
	add.s32 	%r1120, %r1100, %r1115;
	min.s32 	%r1121, %r1081, %r1120;
	add.s32 	%r1122, %r1103, %r1115;
	min.s32 	%r1123, %r1083, %r1122;
	ld.shared.u32 	%r1124, [%r16+17428];
	add.s32 	%r1125, %r1094, %r1124;
	min.s32 	%r1126, %r1086, %r1125;
	add.s32 	%r1127, %r1097, %r1124;
	min.s32 	%r1128, %r1088, %r1127;
	add.s32 	%r1129, %r1100, %r1124;
	min.s32 	%r1130, %r1090, %r1129;
	add.s32 	%r1131, %r1103, %r1124;
	min.s32 	%r1132, %r1092, %r1131;
	ld.shared.u32 	%r1133, [%r16+104];
	ld.shared.u32 	%r1134, [%r25+7904];
	add.s32 	%r1135, %r1134, %r1133;
	min.s32 	%r1136, %r1096, %r1135;
	ld.shared.u32 	%r1137, [%r25+7980];
	add.s32 	%r1138, %r1137, %r1133;
	min.s32 	%r1139, %r1099, %r1138;
	ld.shared.u32 	%r1140, [%r25+8056];
	add.s32 	%r1141, %r1140, %r1133;
	min.s32 	%r1142, %r1102, %r1141;
	ld.shared.u32 	%r1143, [%r25+8132];
	add.s32 	%r1144, %r1143, %r1133;
	min.s32 	%r1145, %r1105, %r1144;
	ld.shared.u32 	%r1146, [%r16+5880];
	add.s32 	%r1147, %r1134, %r1146;
	min.s32 	%r1148, %r1108, %r1147;
	add.s32 	%r1149, %r1137, %r1146;
	min.s32 	%r1150, %r1110, %r1149;
	add.s32 	%r1151, %r1140, %r1146;
	min.s32 	%r1152, %r1112, %r1151;
	add.s32 	%r1153, %r1143, %r1146;
	min.s32 	%r1154, %r1114, %r1153;
	ld.shared.u32 	%r1155, [%r16+11656];
	add.s32 	%r1156, %r1134, %r1155;
	min.s32 	%r1157, %r1117, %r1156;
	add.s32 	%r1158, %r1137, %r1155;
	min.s32 	%r1159, %r1119, %r1158;
	add.s32 	%r1160, %r1140, %r1155;
	min.s32 	%r1161, %r1121, %r1160;
	add.s32 	%r1162, %r1143, %r1155;
	min.s32 	%r1163, %r1123, %r1162;
	ld.shared.u32 	%r1164, [%r16+17432];
	add.s32 	%r1165, %r1134, %r1164;
	min.s32 	%r1166, %r1126, %r1165;
	add.s32 	%r1167, %r1137, %r1164;
	min.s32 	%r1168, %r1128, %r1167;
	add.s32 	%r1169, %r1140, %r1164;
	min.s32 	%r1170, %r1130, %r1169;
	add.s32 	%r1171, %r1143, %r1164;
	min.s32 	%r1172, %r1132, %r1171;
	ld.shared.u32 	%r1173, [%r16+108];
	ld.shared.u32 	%r1174, [%r25+8208];
	add.s32 	%r1175, %r1174, %r1173;
	min.s32 	%r1176, %r1136, %r1175;
	ld.shared.u32 	%r1177, [%r25+8284];
	add.s32 	%r1178, %r1177, %r1173;
	min.s32 	%r1179, %r1139, %r1178;
	ld.shared.u32 	%r1180, [%r25+8360];
	add.s32 	%r1181, %r1180, %r1173;
	min.s32 	%r1182, %r1142, %r1181;
	ld.shared.u32 	%r1183, [%r25+8436];
	add.s32 	%r1184, %r1183, %r1173;
	min.s32 	%r1185, %r1145, %r1184;
	ld.shared.u32 	%r1186, [%r16+5884];
	add.s32 	%r1187, %r1174, %r1186;
	min.s32 	%r1188, %r1148, %r1187;
	add.s32 	%r1189, %r1177, %r1186;
	min.s32 	%r1190, %r1150, %r1189;
	add.s32 	%r1191, %r1180, %r1186;
	min.s32 	%r1192, %r1152, %r1191;
	add.s32 	%r1193, %r1183, %r1186;
	min.s32 	%r1194, %r1154, %r1193;
	ld.shared.u32 	%r1195, [%r16+11660];
	add.s32 	%r1196, %r1174, %r1195;
	min.s32 	%r1197, %r1157, %r1196;
	add.s32 	%r1198, %r1177, %r1195;
	min.s32 	%r1199, %r1159, %r1198;
	add.s32 	%r1200, %r1180, %r1195;
	min.s32 	%r1201, %r1161, %r1200;
	add.s32 	%r1202, %r1183, %r1195;
	min.s32 	%r1203, %r1163, %r1202;
	ld.shared.u32 	%r1204, [%r16+17436];
	add.s32 	%r1205, %r1174, %r1204;
	min.s32 	%r1206, %r1166, %r1205;
	add.s32 	%r1207, %r1177, %r1204;
	min.s32 	%r1208, %r1168, %r1207;
	add.s32 	%r1209, %r1180, %r1204;
	min.s32 	%r1210, %r1170, %r1209;
	add.s32 	%r1211, %r1183, %r1204;
	min.s32 	%r1212, %r1172, %r1211;
	ld.shared.u32 	%r1213, [%r16+112];
	ld.shared.u32 	%r1214, [%r25+8512];
	add.s32 	%r1215, %r1214, %r1213;
	min.s32 	%r1216, %r1176, %r1215;
	ld.shared.u32 	%r1217, [%r25+8588];
	add.s32 	%r1218, %r1217, %r1213;
	min.s32 	%r1219, %r1179, %r1218;
	ld.shared.u32 	%r1220, [%r25+8664];
	add.s32 	%r1221, %r1220, %r1213;
	min.s32 	%r1222, %r1182, %r1221;
	ld.shared.u32 	%r1223, [%r25+8740];
	add.s32 	%r1224, %r1223, %r1213;
	min.s32 	%r1225, %r1185, %r1224;
	ld.shared.u32 	%r1226, [%r16+5888];
	add.s32 	%r1227, %r1214, %r1226;
	min.s32 	%r1228, %r1188, %r1227;
	add.s32 	%r1229, %r1217, %r1226;
	min.s32 	%r1230, %r1190, %r1229;
	add.s32 	%r1231, %r1220, %r1226;
	min.s32 	%r1232, %r1192, %r1231;
	add.s32 	%r1233, %r1223, %r1226;
	min.s32 	%r1234, %r1194, %r1233;
	ld.shared.u32 	%r1235, [%r16+11664];
	add.s32 	%r1236, %r1214, %r1235;
	min.s32 	%r1237, %r1197, %r1236;
	add.s32 	%r1238, %r1217, %r1235;
	min.s32 	%r1239, %r1199, %r1238;
	add.s32 	%r1240, %r1220, %r1235;
	min.s32 	%r1241, %r1201, %r1240;
	add.s32 	%r1242, %r1223, %r1235;
	min.s32 	%r1243, %r1203, %r1242;
	ld.shared.u32 	%r1244, [%r16+17440];
	add.s32 	%r1245, %r1214, %r1244;
	min.s32 	%r1246, %r1206, %r1245;
	add.s32 	%r1247, %r1217, %r1244;
	min.s32 	%r1248, %r1208, %r1247;
	add.s32 	%r1249, %r1220, %r1244;
	min.s32 	%r1250, %r1210, %r1249;
	add.s32 	%r1251, %r1223, %r1244;
	min.s32 	%r1252, %r1212, %r1251;
	ld.shared.u32 	%r1253, [%r16+116];
	ld.shared.u32 	%r1254, [%r25+8816];
	add.s32 	%r1255, %r1254, %r1253;
	min.s32 	%r1256, %r1216, %r1255;
	ld.shared.u32 	%r1257, [%r25+8892];
	add.s32 	%r1258, %r1257, %r1253;
	min.s32 	%r1259, %r1219, %r1258;
	ld.shared.u32 	%r1260, [%r25+8968];
	add.s32 	%r1261, %r1260, %r1253;
	min.s32 	%r1262, %r1222, %r1261;
	ld.shared.u32 	%r1263, [%r25+9044];
	add.s32 	%r1264, %r1263, %r1253;
	min.s32 	%r1265, %r1225, %r1264;
	ld.shared.u32 	%r1266, [%r16+5892];
	add.s32 	%r1267, %r1254, %r1266;
	min.s32 	%r1268, %r1228, %r1267;
	add.s32 	%r1269, %r1257, %r1266;
	min.s32 	%r1270, %r1230, %r1269;
	add.s32 	%r1271, %r1260, %r1266;
	min.s32 	%r1272, %r1232, %r1271;
	add.s32 	%r1273, %r1263, %r1266;
	min.s32 	%r1274, %r1234, %r1273;
	ld.shared.u32 	%r1275, [%r16+11668];
	add.s32 	%r1276, %r1254, %r1275;
	min.s32 	%r1277, %r1237, %r1276;
	add.s32 	%r1278, %r1257, %r1275;
	min.s32 	%r1279, %r1239, %r1278;
	add.s32 	%r1280, %r1260, %r1275;
	min.s32 	%r1281, %r1241, %r1280;
	add.s32 	%r1282, %r1263, %r1275;
	min.s32 	%r1283, %r1243, %r1282;
	ld.shared.u32 	%r1284, [%r16+17444];
	add.s32 	%r1285, %r1254, %r1284;
	min.s32 	%r1286, %r1246, %r1285;
	add.s32 	%r1287, %r1257, %r1284;
	min.s32 	%r1288, %r1248, %r1287;
	add.s32 	%r1289, %r1260, %r1284;
	min.s32 	%r1290, %r1250, %r1289;
	add.s32 	%r1291, %r1263, %r1284;
	min.s32 	%r1292, %r1252, %r1291;
	ld.shared.u32 	%r1293, [%r16+120];
	ld.shared.u32 	%r1294, [%r25+9120];
	add.s32 	%r1295, %r1294, %r1293;
	min.s32 	%r1296, %r1256, %r1295;
	ld.shared.u32 	%r1297, [%r25+9196];
	add.s32 	%r1298, %r1297, %r1293;
	min.s32 	%r1299, %r1259, %r1298;
	ld.shared.u32 	%r1300, [%r25+9272];
	add.s32 	%r1301, %r1300, %r1293;
	min.s32 	%r1302, %r1262, %r1301;
	ld.shared.u32 	%r1303, [%r25+9348];
	add.s32 	%r1304, %r1303, %r1293;
	min.s32 	%r1305, %r1265, %r1304;
	ld.shared.u32 	%r1306, [%r16+5896];
	add.s32 	%r1307, %r1294, %r1306;
	min.s32 	%r1308, %r1268, %r1307;
	add.s32 	%r1309, %r1297, %r1306;
	min.s32 	%r1310, %r1270, %r1309;
	add.s32 	%r1311, %r1300, %r1306;
	min.s32 	%r1312, %r1272, %r1311;
	add.s32 	%r1313, %r1303, %r1306;
	min.s32 	%r1314, %r1274, %r1313;
	ld.shared.u32 	%r1315, [%r16+11672];
	add.s32 	%r1316, %r1294, %r1315;
	min.s32 	%r1317, %r1277, %r1316;
	add.s32 	%r1318, %r1297, %r1315;
	min.s32 	%r1319, %r1279, %r1318;
	add.s32 	%r1320, %r1300, %r1315;
	min.s32 	%r1321, %r1281, %r1320;
	add.s32 	%r1322, %r1303, %r1315;
	min.s32 	%r1323, %r1283, %r1322;
	ld.shared.u32 	%r1324, [%r16+17448];
	add.s32 	%r1325, %r1294, %r1324;
	min.s32 	%r1326, %r1286, %r1325;
	add.s32 	%r1327, %r1297, %r1324;
	min.s32 	%r1328, %r1288, %r1327;
	add.s32 	%r1329, %r1300, %r1324;
	min.s32 	%r1330, %r1290, %r1329;
	add.s32 	%r1331, %r1303, %r1324;
	min.s32 	%r1332, %r1292, %r1331;
	ld.shared.u32 	%r1333, [%r16+124];
	ld.shared.u32 	%r1334, [%r25+9424];
	add.s32 	%r1335, %r1334, %r1333;
	min.s32 	%r1336, %r1296, %r1335;
	ld.shared.u32 	%r1337, [%r25+9500];
	add.s32 	%r1338, %r1337, %r1333;
	min.s32 	%r1339, %r1299, %r1338;
	ld.shared.u32 	%r1340, [%r25+9576];
	add.s32 	%r1341, %r1340, %r1333;
	min.s32 	%r1342, %r1302, %r1341;
	ld.shared.u32 	%r1343, [%r25+9652];
	add.s32 	%r1344, %r1343, %r1333;
	min.s32 	%r1345, %r1305, %r1344;
	ld.shared.u32 	%r1346, [%r16+5900];
	add.s32 	%r1347, %r1334, %r1346;
	min.s32 	%r1348, %r1308, %r1347;
	add.s32 	%r1349, %r1337, %r1346;
	min.s32 	%r1350, %r1310, %r1349;
	add.s32 	%r1351, %r1340, %r1346;
	min.s32 	%r1352, %r1312, %r1351;
	add.s32 	%r1353, %r1343, %r1346;
	min.s32 	%r1354, %r1314, %r1353;
	ld.shared.u32 	%r1355, [%r16+11676];
	add.s32 	%r1356, %r1334, %r1355;
	min.s32 	%r1357, %r1317, %r1356;
	add.s32 	%r1358, %r1337, %r1355;
	min.s32 	%r1359, %r1319, %r1358;
	add.s32 	%r1360, %r1340, %r1355;
	min.s32 	%r1361, %r1321, %r1360;
	add.s32 	%r1362, %r1343, %r1355;
	min.s32 	%r1363, %r1323, %r1362;
	ld.shared.u32 	%r1364, [%r16+17452];
	add.s32 	%r1365, %r1334, %r1364;
	min.s32 	%r1366, %r1326, %r1365;
	add.s32 	%r1367, %r1337, %r1364;
	min.s32 	%r1368, %r1328, %r1367;
	add.s32 	%r1369, %r1340, %r1364;
	min.s32 	%r1370, %r1330, %r1369;
	add.s32 	%r1371, %r1343, %r1364;
	min.s32 	%r1372, %r1332, %r1371;
	ld.shared.u32 	%r1373, [%r16+128];
	ld.shared.u32 	%r1374, [%r25+9728];
	add.s32 	%r1375, %r1374, %r1373;
	min.s32 	%r1376, %r1336, %r1375;
	ld.shared.u32 	%r1377, [%r25+9804];
	add.s32 	%r1378, %r1377, %r1373;
	min.s32 	%r1379, %r1339, %r1378;
	ld.shared.u32 	%r1380, [%r25+9880];
	add.s32 	%r1381, %r1380, %r1373;
	min.s32 	%r1382, %r1342, %r1381;
	ld.shared.u32 	%r1383, [%r25+9956];
	add.s32 	%r1384, %r1383, %r1373;
	min.s32 	%r1385, %r1345, %r1384;
	ld.shared.u32 	%r1386, [%r16+5904];
	add.s32 	%r1387, %r1374, %r1386;
	min.s32 	%r1388, %r1348, %r1387;
	add.s32 	%r1389, %r1377, %r1386;
	min.s32 	%r1390, %r1350, %r1389;
	add.s32 	%r1391, %r1380, %r1386;
	min.s32 	%r1392, %r1352, %r1391;
	add.s32 	%r1393, %r1383, %r1386;
	min.s32 	%r1394, %r1354, %r1393;
	ld.shared.u32 	%r1395, [%r16+11680];
	add.s32 	%r1396, %r1374, %r1395;
	min.s32 	%r1397, %r1357, %r1396;
	add.s32 	%r1398, %r1377, %r1395;
	min.s32 	%r1399, %r1359, %r1398;
	add.s32 	%r1400, %r1380, %r1395;
	min.s32 	%r1401, %r1361, %r1400;
	add.s32 	%r1402, %r1383, %r1395;
	min.s32 	%r1403, %r1363, %r1402;
	ld.shared.u32 	%r1404, [%r16+17456];
	add.s32 	%r1405, %r1374, %r1404;
	min.s32 	%r1406, %r1366, %r1405;
	add.s32 	%r1407, %r1377, %r1404;
	min.s32 	%r1408, %r1368, %r1407;
	add.s32 	%r1409, %r1380, %r1404;
	min.s32 	%r1410, %r1370, %r1409;
	add.s32 	%r1411, %r1383, %r1404;
	min.s32 	%r1412, %r1372, %r1411;
	ld.shared.u32 	%r1413, [%r16+132];
	ld.shared.u32 	%r1414, [%r25+10032];
	add.s32 	%r1415, %r1414, %r1413;
	min.s32 	%r1416, %r1376, %r1415;
	ld.shared.u32 	%r1417, [%r25+10108];
	add.s32 	%r1418, %r1417, %r1413;
	min.s32 	%r1419, %r1379, %r1418;
	ld.shared.u32 	%r1420, [%r25+10184];
	add.s32 	%r1421, %r1420, %r1413;
	min.s32 	%r1422, %r1382, %r1421;
	ld.shared.u32 	%r1423, [%r25+10260];
	add.s32 	%r1424, %r1423, %r1413;
	min.s32 	%r1425, %r1385, %r1424;
	ld.shared.u32 	%r1426, [%r16+5908];
	add.s32 	%r1427, %r1414, %r1426;
	min.s32 	%r1428, %r1388, %r1427;
	add.s32 	%r1429, %r1417, %r1426;
	min.s32 	%r1430, %r1390, %r1429;
	add.s32 	%r1431, %r1420, %r1426;
	min.s32 	%r1432, %r1392, %r1431;
	add.s32 	%r1433, %r1423, %r1426;
	min.s32 	%r1434, %r1394, %r1433;
	ld.shared.u32 	%r1435, [%r16+11684];
	add.s32 	%r1436, %r1414, %r1435;
	min.s32 	%r1437, %r1397, %r1436;
	add.s32 	%r1438, %r1417, %r1435;
	min.s32 	%r1439, %r1399, %r1438;
	add.s32 	%r1440, %r1420, %r1435;
	min.s32 	%r1441, %r1401, %r1440;
	add.s32 	%r1442, %r1423, %r1435;
	min.s32 	%r1443, %r1403, %r1442;
	ld.shared.u32 	%r1444, [%r16+17460];
	add.s32 	%r1445, %r1414, %r1444;
	min.s32 	%r1446, %r1406, %r1445;
	add.s32 	%r1447, %r1417, %r1444;
	min.s32 	%r1448, %r1408, %r1447;
	add.s32 	%r1449, %r1420, %r1444;
	min.s32 	%r1450, %r1410, %r1449;
	add.s32 	%r1451, %r1423, %r1444;
	min.s32 	%r1452, %r1412, %r1451;
	ld.shared.u32 	%r1453, [%r16+136];
	ld.shared.u32 	%r1454, [%r25+10336];
	add.s32 	%r1455, %r1454, %r1453;
	min.s32 	%r1456, %r1416, %r1455;
	ld.shared.u32 	%r1457, [%r25+10412];
	add.s32 	%r1458, %r1457, %r1453;
	min.s32 	%r1459, %r1419, %r1458;
	ld.shared.u32 	%r1460, [%r25+10488];
	add.s32 	%r1461, %r1460, %r1453;
	min.s32 	%r1462, %r1422, %r1461;
	ld.shared.u32 	%r1463, [%r25+10564];
	add.s32 	%r1464, %r1463, %r1453;
	min.s32 	%r1465, %r1425, %r1464;
	ld.shared.u32 	%r1466, [%r16+5912];
	add.s32 	%r1467, %r1454, %r1466;
	min.s32 	%r1468, %r1428, %r1467;
	add.s32 	%r1469, %r1457, %r1466;
	min.s32 	%r1470, %r1430, %r1469;
	add.s32 	%r1471, %r1460, %r1466;
	min.s32 	%r1472, %r1432, %r1471;
	add.s32 	%r1473, %r1463, %r1466;
	min.s32 	%r1474, %r1434, %r1473;
	ld.shared.u32 	%r1475, [%r16+11688];
	add.s32 	%r1476, %r1454, %r1475;
	min.s32 	%r1477, %r1437, %r1476;
	add.s32 	%r1478, %r1457, %r1475;
	min.s32 	%r1479, %r1439, %r1478;
	add.s32 	%r1480, %r1460, %r1475;
	min.s32 	%r1481, %r1441, %r1480;
	add.s32 	%r1482, %r1463, %r1475;
	min.s32 	%r1483, %r1443, %r1482;
	ld.shared.u32 	%r1484, [%r16+17464];
	add.s32 	%r1485, %r1454, %r1484;
	min.s32 	%r1486, %r1446, %r1485;
	add.s32 	%r1487, %r1457, %r1484;
	min.s32 	%r1488, %r1448, %r1487;
	add.s32 	%r1489, %r1460, %r1484;
	min.s32 	%r1490, %r1450, %r1489;
	add.s32 	%r1491, %r1463, %r1484;
	min.s32 	%r1492, %r1452, %r1491;
	ld.shared.u32 	%r1493, [%r16+140];
	ld.shared.u32 	%r1494, [%r25+10640];
	add.s32 	%r1495, %r1494, %r1493;
	min.s32 	%r1496, %r1456, %r1495;
	ld.shared.u32 	%r1497, [%r25+10716];
	add.s32 	%r1498, %r1497, %r1493;
	min.s32 	%r1499, %r1459, %r1498;
	ld.shared.u32 	%r1500, [%r25+10792];
	add.s32 	%r1501, %r1500, %r1493;
	min.s32 	%r1502, %r1462, %r1501;
	ld.shared.u32 	%r1503, [%r25+10868];
	add.s32 	%r1504, %r1503, %r1493;
	min.s32 	%r1505, %r1465, %r1504;
	ld.shared.u32 	%r1506, [%r16+5916];
	add.s32 	%r1507, %r1494, %r1506;
	min.s32 	%r1508, %r1468, %r1507;
	add.s32 	%r1509, %r1497, %r1506;
	min.s32 	%r1510, %r1470, %r1509;
	add.s32 	%r1511, %r1500, %r1506;
	min.s32 	%r1512, %r1472, %r1511;
	add.s32 	%r1513, %r1503, %r1506;
	min.s32 	%r1514, %r1474, %r1513;
	ld.shared.u32 	%r1515, [%r16+11692];
	add.s32 	%r1516, %r1494, %r1515;
	min.s32 	%r1517, %r1477, %r1516;
	add.s32 	%r1518, %r1497, %r1515;
	min.s32 	%r1519, %r1479, %r1518;
	add.s32 	%r1520, %r1500, %r1515;
	min.s32 	%r1521, %r1481, %r1520;
	add.s32 	%r1522, %r1503, %r1515;
	min.s32 	%r1523, %r1483, %r1522;
	ld.shared.u32 	%r1524, [%r16+17468];
	add.s32 	%r1525, %r1494, %r1524;
	min.s32 	%r1526, %r1486, %r1525;
	add.s32 	%r1527, %r1497, %r1524;
	min.s32 	%r1528, %r1488, %r1527;
	add.s32 	%r1529, %r1500, %r1524;
	min.s32 	%r1530, %r1490, %r1529;
	add.s32 	%r1531, %r1503, %r1524;
	min.s32 	%r1532, %r1492, %r1531;
	ld.shared.u32 	%r1533, [%r16+144];
	ld.shared.u32 	%r1534, [%r25+10944];
	add.s32 	%r1535, %r1534, %r1533;
	min.s32 	%r1536, %r1496, %r1535;
	ld.shared.u32 	%r1537, [%r25+11020];
	add.s32 	%r1538, %r1537, %r1533;
	min.s32 	%r1539, %r1499, %r1538;
	ld.shared.u32 	%r1540, [%r25+11096];
	add.s32 	%r1541, %r1540, %r1533;
	min.s32 	%r1542, %r1502, %r1541;
	ld.shared.u32 	%r1543, [%r25+11172];
	add.s32 	%r1544, %r1543, %r1533;
	min.s32 	%r1545, %r1505, %r1544;
	ld.shared.u32 	%r1546, [%r16+5920];
	add.s32 	%r1547, %r1534, %r1546;
	min.s32 	%r1548, %r1508, %r1547;
	add.s32 	%r1549, %r1537, %r1546;
	min.s32 	%r1550, %r1510, %r1549;
	add.s32 	%r1551, %r1540, %r1546;
	min.s32 	%r1552, %r1512, %r1551;
	add.s32 	%r1553, %r1543, %r1546;
	min.s32 	%r1554, %r1514, %r1553;
	ld.shared.u32 	%r1555, [%r16+11696];
	add.s32 	%r1556, %r1534, %r1555;
	min.s32 	%r1557, %r1517, %r1556;
	add.s32 	%r1558, %r1537, %r1555;
	min.s32 	%r1559, %r1519, %r1558;
	add.s32 	%r1560, %r1540, %r1555;
	min.s32 	%r1561, %r1521, %r1560;
	add.s32 	%r1562, %r1543, %r1555;
	min.s32 	%r1563, %r1523, %r1562;
	ld.shared.u32 	%r1564, [%r16+17472];
	add.s32 	%r1565, %r1534, %r1564;
	min.s32 	%r1566, %r1526, %r1565;
	add.s32 	%r1567, %r1537, %r1564;
	min.s32 	%r1568, %r1528, %r1567;
	add.s32 	%r1569, %r1540, %r1564;
	min.s32 	%r1570, %r1530, %r1569;
	add.s32 	%r1571, %r1543, %r1564;
	min.s32 	%r1572, %r1532, %r1571;
	ld.shared.u32 	%r1573, [%r16+148];
	ld.shared.u32 	%r1574, [%r25+11248];
	add.s32 	%r1575, %r1574, %r1573;
	min.s32 	%r1576, %r1536, %r1575;
	ld.shared.u32 	%r1577, [%r25+11324];
	add.s32 	%r1578, %r1577, %r1573;
	min.s32 	%r1579, %r1539, %r1578;
	ld.shared.u32 	%r1580, [%r25+11400];
	add.s32 	%r1581, %r1580, %r1573;
	min.s32 	%r1582, %r1542, %r1581;
	ld.shared.u32 	%r1583, [%r25+11476];
	add.s32 	%r1584, %r1583, %r1573;
	min.s32 	%r1585, %r1545, %r1584;
	ld.shared.u32 	%r1586, [%r16+5924];
	add.s32 	%r1587, %r1574, %r1586;
	min.s32 	%r1588, %r1548, %r1587;
	add.s32 	%r1589, %r1577, %r1586;
	min.s32 	%r1590, %r1550, %r1589;
	add.s32 	%r1591, %r1580, %r1586;
	min.s32 	%r1592, %r1552, %r1591;
	add.s32 	%r1593, %r1583, %r1586;
	min.s32 	%r1594, %r1554, %r1593;
	ld.shared.u32 	%r1595, [%r16+11700];
	add.s32 	%r1596, %r1574, %r1595;
	min.s32 	%r1597, %r1557, %r1596;
	add.s32 	%r1598, %r1577, %r1595;
	min.s32 	%r1599, %r1559, %r1598;
	add.s32 	%r1600, %r1580, %r1595;
	min.s32 	%r1601, %r1561, %r1600;
	add.s32 	%r1602, %r1583, %r1595;
	min.s32 	%r1603, %r1563, %r1602;
	ld.shared.u32 	%r1604, [%r16+17476];
	add.s32 	%r1605, %r1574, %r1604;
	min.s32 	%r1606, %r1566, %r1605;
	add.s32 	%r1607, %r1577, %r1604;
	min.s32 	%r1608, %r1568, %r1607;
	add.s32 	%r1609, %r1580, %r1604;
	min.s32 	%r1610, %r1570, %r1609;
	add.s32 	%r1611, %r1583, %r1604;
	min.s32 	%r1612, %r1572, %r1611;
	ld.shared.u32 	%r1613, [%r16+152];
	ld.shared.u32 	%r1614, [%r25+11552];
	add.s32 	%r1615, %r1614, %r1613;
	min.s32 	%r1616, %r1576, %r1615;
	ld.shared.u32 	%r1617, [%r25+11628];
	add.s32 	%r1618, %r1617, %r1613;
	min.s32 	%r1619, %r1579, %r1618;
	ld.shared.u32 	%r1620, [%r25+11704];
	add.s32 	%r1621, %r1620, %r1613;
	min.s32 	%r1622, %r1582, %r1621;
	ld.shared.u32 	%r1623, [%r25+11780];
	add.s32 	%r1624, %r1623, %r1613;
	min.s32 	%r1625, %r1585, %r1624;
	ld.shared.u32 	%r1626, [%r16+5928];
	add.s32 	%r1627, %r1614, %r1626;
	min.s32 	%r1628, %r1588, %r1627;
	add.s32 	%r1629, %r1617, %r1626;
	min.s32 	%r1630, %r1590, %r1629;
	add.s32 	%r1631, %r1620, %r1626;
	min.s32 	%r1632, %r1592, %r1631;
	add.s32 	%r1633, %r1623, %r1626;
	min.s32 	%r1634, %r1594, %r1633;
	ld.shared.u32 	%r1635, [%r16+11704];
	add.s32 	%r1636, %r1614, %r1635;
	min.s32 	%r1637, %r1597, %r1636;
	add.s32 	%r1638, %r1617, %r1635;
	min.s32 	%r1639, %r1599, %r1638;
	add.s32 	%r1640, %r1620, %r1635;
	min.s32 	%r1641, %r1601, %r1640;
	add.s32 	%r1642, %r1623, %r1635;
	min.s32 	%r1643, %r1603, %r1642;
	ld.shared.u32 	%r1644, [%r16+17480];
	add.s32 	%r1645, %r1614, %r1644;
	min.s32 	%r1646, %r1606, %r1645;
	add.s32 	%r1647, %r1617, %r1644;
	min.s32 	%r1648, %r1608, %r1647;
	add.s32 	%r1649, %r1620, %r1644;
	min.s32 	%r1650, %r1610, %r1649;
	add.s32 	%r1651, %r1623, %r1644;
	min.s32 	%r1652, %r1612, %r1651;
	ld.shared.u32 	%r1653, [%r16+156];
	ld.shared.u32 	%r1654, [%r25+11856];
	add.s32 	%r1655, %r1654, %r1653;
	min.s32 	%r1656, %r1616, %r1655;
	ld.shared.u32 	%r1657, [%r25+11932];
	add.s32 	%r1658, %r1657, %r1653;
	min.s32 	%r1659, %r1619, %r1658;
	ld.shared.u32 	%r1660, [%r25+12008];
	add.s32 	%r1661, %r1660, %r1653;
	min.s32 	%r1662, %r1622, %r1661;
	ld.shared.u32 	%r1663, [%r25+12084];
	add.s32 	%r1664, %r1663, %r1653;
	min.s32 	%r1665, %r1625, %r1664;
	ld.shared.u32 	%r1666, [%r16+5932];
	add.s32 	%r1667, %r1654, %r1666;
	min.s32 	%r1668, %r1628, %r1667;
	add.s32 	%r1669, %r1657, %r1666;
	min.s32 	%r1670, %r1630, %r1669;
	add.s32 	%r1671, %r1660, %r1666;
	min.s32 	%r1672, %r1632, %r1671;
	add.s32 	%r1673, %r1663, %r1666;
	min.s32 	%r1674, %r1634, %r1673;
	ld.shared.u32 	%r1675, [%r16+11708];
	add.s32 	%r1676, %r1654, %r1675;
	min.s32 	%r1677, %r1637, %r1676;
	add.s32 	%r1678, %r1657, %r1675;
	min.s32 	%r1679, %r1639, %r1678;
	add.s32 	%r1680, %r1660, %r1675;
	min.s32 	%r1681, %r1641, %r1680;
	add.s32 	%r1682, %r1663, %r1675;
	min.s32 	%r1683, %r1643, %r1682;
	ld.shared.u32 	%r1684, [%r16+17484];
	add.s32 	%r1685, %r1654, %r1684;
	min.s32 	%r1686, %r1646, %r1685;
	add.s32 	%r1687, %r1657, %r1684;
	min.s32 	%r1688, %r1648, %r1687;
	add.s32 	%r1689, %r1660, %r1684;
	min.s32 	%r1690, %r1650, %r1689;
	add.s32 	%r1691, %r1663, %r1684;
	min.s32 	%r1692, %r1652, %r1691;
	ld.shared.u32 	%r1693, [%r16+160];
	ld.shared.u32 	%r1694, [%r25+12160];
	add.s32 	%r1695, %r1694, %r1693;
	min.s32 	%r1696, %r1656, %r1695;
	ld.shared.u32 	%r1697, [%r25+12236];
	add.s32 	%r1698, %r1697, %r1693;
	min.s32 	%r1699, %r1659, %r1698;
	ld.shared.u32 	%r1700, [%r25+12312];
	add.s32 	%r1701, %r1700, %r1693;
	min.s32 	%r1702, %r1662, %r1701;
	ld.shared.u32 	%r1703, [%r25+12388];
	add.s32 	%r1704, %r1703, %r1693;
	min.s32 	%r1705, %r1665, %r1704;
	ld.shared.u32 	%r1706, [%r16+5936];
	add.s32 	%r1707, %r1694, %r1706;
	min.s32 	%r1708, %r1668, %r1707;
	add.s32 	%r1709, %r1697, %r1706;
	min.s32 	%r1710, %r1670, %r1709;
	add.s32 	%r1711, %r1700, %r1706;
	min.s32 	%r1712, %r1672, %r1711;
	add.s32 	%r1713, %r1703, %r1706;
	min.s32 	%r1714, %r1674, %r1713;
	ld.shared.u32 	%r1715, [%r16+11712];
	add.s32 	%r1716, %r1694, %r1715;
	min.s32 	%r1717, %r1677, %r1716;
	add.s32 	%r1718, %r1697, %r1715;
	min.s32 	%r1719, %r1679, %r1718;
	add.s32 	%r1720, %r1700, %r1715;
	min.s32 	%r1721, %r1681, %r1720;
	add.s32 	%r1722, %r1703, %r1715;
	min.s32 	%r1723, %r1683, %r1722;
	ld.shared.u32 	%r1724, [%r16+17488];
	add.s32 	%r1725, %r1694, %r1724;
	min.s32 	%r1726, %r1686, %r1725;
	add.s32 	%r1727, %r1697, %r1724;
	min.s32 	%r1728, %r1688, %r1727;
	add.s32 	%r1729, %r1700, %r1724;
	min.s32 	%r1730, %r1690, %r1729;
	add.s32 	%r1731, %r1703, %r1724;
	min.s32 	%r1732, %r1692, %r1731;
	ld.shared.u32 	%r1733, [%r16+164];
	ld.shared.u32 	%r1734, [%r25+12464];
	add.s32 	%r1735, %r1734, %r1733;
	min.s32 	%r1736, %r1696, %r1735;
	ld.shared.u32 	%r1737, [%r25+12540];
	add.s32 	%r1738, %r1737, %r1733;
	min.s32 	%r1739, %r1699, %r1738;
	ld.shared.u32 	%r1740, [%r25+12616];
	add.s32 	%r1741, %r1740, %r1733;
	min.s32 	%r1742, %r1702, %r1741;
	ld.shared.u32 	%r1743, [%r25+12692];
	add.s32 	%r1744, %r1743, %r1733;
	min.s32 	%r1745, %r1705, %r1744;
	ld.shared.u32 	%r1746, [%r16+5940];
	add.s32 	%r1747, %r1734, %r1746;
	min.s32 	%r1748, %r1708, %r1747;
	add.s32 	%r1749, %r1737, %r1746;
	min.s32 	%r1750, %r1710, %r1749;
	add.s32 	%r1751, %r1740, %r1746;
	min.s32 	%r1752, %r1712, %r1751;
	add.s32 	%r1753, %r1743, %r1746;
	min.s32 	%r1754, %r1714, %r1753;
	ld.shared.u32 	%r1755, [%r16+11716];
	add.s32 	%r1756, %r1734, %r1755;
	min.s32 	%r1757, %r1717, %r1756;
	add.s32 	%r1758, %r1737, %r1755;
	min.s32 	%r1759, %r1719, %r1758;
	add.s32 	%r1760, %r1740, %r1755;
	min.s32 	%r1761, %r1721, %r1760;
	add.s32 	%r1762, %r1743, %r1755;
	min.s32 	%r1763, %r1723, %r1762;
	ld.shared.u32 	%r1764, [%r16+17492];
	add.s32 	%r1765, %r1734, %r1764;
	min.s32 	%r1766, %r1726, %r1765;
	add.s32 	%r1767, %r1737, %r1764;
	min.s32 	%r1768, %r1728, %r1767;
	add.s32 	%r1769, %r1740, %r1764;
	min.s32 	%r1770, %r1730, %r1769;
	add.s32 	%r1771, %r1743, %r1764;
	min.s32 	%r1772, %r1732, %r1771;
	ld.shared.u32 	%r1773, [%r16+168];
	ld.shared.u32 	%r1774, [%r25+12768];
	add.s32 	%r1775, %r1774, %r1773;
	min.s32 	%r1776, %r1736, %r1775;
	ld.shared.u32 	%r1777, [%r25+12844];
	add.s32 	%r1778, %r1777, %r1773;
	min.s32 	%r1779, %r1739, %r1778;
	ld.shared.u32 	%r1780, [%r25+12920];
	add.s32 	%r1781, %r1780, %r1773;
	min.s32 	%r1782, %r1742, %r1781;
	ld.shared.u32 	%r1783, [%r25+12996];
	add.s32 	%r1784, %r1783, %r1773;
	min.s32 	%r1785, %r1745, %r1784;
	ld.shared.u32 	%r1786, [%r16+5944];
	add.s32 	%r1787, %r1774, %r1786;
	min.s32 	%r1788, %r1748, %r1787;
	add.s32 	%r1789, %r1777, %r1786;
	min.s32 	%r1790, %r1750, %r1789;
	add.s32 	%r1791, %r1780, %r1786;
	min.s32 	%r1792, %r1752, %r1791;
	add.s32 	%r1793, %r1783, %r1786;
	min.s32 	%r1794, %r1754, %r1793;
	ld.shared.u32 	%r1795, [%r16+11720];
	add.s32 	%r1796, %r1774, %r1795;
	min.s32 	%r1797, %r1757, %r1796;
	add.s32 	%r1798, %r1777, %r1795;
	min.s32 	%r1799, %r1759, %r1798;
	add.s32 	%r1800, %r1780, %r1795;
	min.s32 	%r1801, %r1761, %r1800;
	add.s32 	%r1802, %r1783, %r1795;
	min.s32 	%r1803, %r1763, %r1802;
	ld.shared.u32 	%r1804, [%r16+17496];
	add.s32 	%r1805, %r1774, %r1804;
	min.s32 	%r1806, %r1766, %r1805;
	add.s32 	%r1807, %r1777, %r1804;
	min.s32 	%r1808, %r1768, %r1807;
	add.s32 	%r1809, %r1780, %r1804;
	min.s32 	%r1810, %r1770, %r1809;
	add.s32 	%r1811, %r1783, %r1804;
	min.s32 	%r1812, %r1772, %r1811;
	ld.shared.u32 	%r1813, [%r16+172];
	ld.shared.u32 	%r1814, [%r25+13072];
	add.s32 	%r1815, %r1814, %r1813;
	min.s32 	%r1816, %r1776, %r1815;
	ld.shared.u32 	%r1817, [%r25+13148];
	add.s32 	%r1818, %r1817, %r1813;
	min.s32 	%r1819, %r1779, %r1818;
	ld.shared.u32 	%r1820, [%r25+13224];
	add.s32 	%r1821, %r1820, %r1813;
	min.s32 	%r1822, %r1782, %r1821;
	ld.shared.u32 	%r1823, [%r25+13300];
	add.s32 	%r1824, %r1823, %r1813;
	min.s32 	%r1825, %r1785, %r1824;
	ld.shared.u32 	%r1826, [%r16+5948];
	add.s32 	%r1827, %r1814, %r1826;
	min.s32 	%r1828, %r1788, %r1827;
	add.s32 	%r1829, %r1817, %r1826;
	min.s32 	%r1830, %r1790, %r1829;
	add.s32 	%r1831, %r1820, %r1826;
	min.s32 	%r1832, %r1792, %r1831;
	add.s32 	%r1833, %r1823, %r1826;
	min.s32 	%r1834, %r1794, %r1833;
	ld.shared.u32 	%r1835, [%r16+11724];
	add.s32 	%r1836, %r1814, %r1835;
	min.s32 	%r1837, %r1797, %r1836;
	add.s32 	%r1838, %r1817, %r1835;
	min.s32 	%r1839, %r1799, %r1838;
	add.s32 	%r1840, %r1820, %r1835;
	min.s32 	%r1841, %r1801, %r1840;
	add.s32 	%r1842, %r1823, %r1835;
	min.s32 	%r1843, %r1803, %r1842;
	ld.shared.u32 	%r1844, [%r16+17500];
	add.s32 	%r1845, %r1814, %r1844;
	min.s32 	%r1846, %r1806, %r1845;
	add.s32 	%r1847, %r1817, %r1844;
	min.s32 	%r1848, %r1808, %r1847;
	add.s32 	%r1849, %r1820, %r1844;
	min.s32 	%r1850, %r1810, %r1849;
	add.s32 	%r1851, %r1823, %r1844;
	min.s32 	%r1852, %r1812, %r1851;
	ld.shared.u32 	%r1853, [%r16+176];
	ld.shared.u32 	%r1854, [%r25+13376];
	add.s32 	%r1855, %r1854, %r1853;
	min.s32 	%r1856, %r1816, %r1855;
	ld.shared.u32 	%r1857, [%r25+13452];
	add.s32 	%r1858, %r1857, %r1853;
	min.s32 	%r1859, %r1819, %r1858;
	ld.shared.u32 	%r1860, [%r25+13528];
	add.s32 	%r1861, %r1860, %r1853;
	min.s32 	%r1862, %r1822, %r1861;
	ld.shared.u32 	%r1863, [%r25+13604];
	add.s32 	%r1864, %r1863, %r1853;
	min.s32 	%r1865, %r1825, %r1864;
	ld.shared.u32 	%r1866, [%r16+5952];
	add.s32 	%r1867, %r1854, %r1866;
	min.s32 	%r1868, %r1828, %r1867;
	add.s32 	%r1869, %r1857, %r1866;
	min.s32 	%r1870, %r1830, %r1869;
	add.s32 	%r1871, %r1860, %r1866;
	min.s32 	%r1872, %r1832, %r1871;
	add.s32 	%r1873, %r1863, %r1866;
	min.s32 	%r1874, %r1834, %r1873;
	ld.shared.u32 	%r1875, [%r16+11728];
	add.s32 	%r1876, %r1854, %r1875;
	min.s32 	%r1877, %r1837, %r1876;
	add.s32 	%r1878, %r1857, %r1875;
	min.s32 	%r1879, %r1839, %r1878;
	add.s32 	%r1880, %r1860, %r1875;
	min.s32 	%r1881, %r1841, %r1880;
	add.s32 	%r1882, %r1863, %r1875;
	min.s32 	%r1883, %r1843, %r1882;
	ld.shared.u32 	%r1884, [%r16+17504];
	add.s32 	%r1885, %r1854, %r1884;
	min.s32 	%r1886, %r1846, %r1885;
	add.s32 	%r1887, %r1857, %r1884;
	min.s32 	%r1888, %r1848, %r1887;
	add.s32 	%r1889, %r1860, %r1884;
	min.s32 	%r1890, %r1850, %r1889;
	add.s32 	%r1891, %r1863, %r1884;
	min.s32 	%r1892, %r1852, %r1891;
	ld.shared.u32 	%r1893, [%r16+180];
	ld.shared.u32 	%r1894, [%r25+13680];
	add.s32 	%r1895, %r1894, %r1893;
	min.s32 	%r1896, %r1856, %r1895;
	ld.shared.u32 	%r1897, [%r25+13756];
	add.s32 	%r1898, %r1897, %r1893;
	min.s32 	%r1899, %r1859, %r1898;
	ld.shared.u32 	%r1900, [%r25+13832];
	add.s32 	%r1901, %r1900, %r1893;
	min.s32 	%r1902, %r1862, %r1901;
	ld.shared.u32 	%r1903, [%r25+13908];
	add.s32 	%r1904, %r1903, %r1893;
	min.s32 	%r1905, %r1865, %r1904;
	ld.shared.u32 	%r1906, [%r16+5956];
	add.s32 	%r1907, %r1894, %r1906;
	min.s32 	%r1908, %r1868, %r1907;
	add.s32 	%r1909, %r1897, %r1906;
	min.s32 	%r1910, %r1870, %r1909;
	add.s32 	%r1911, %r1900, %r1906;
	min.s32 	%r1912, %r1872, %r1911;
	add.s32 	%r1913, %r1903, %r1906;
	min.s32 	%r1914, %r1874, %r1913;
	ld.shared.u32 	%r1915, [%r16+11732];
	add.s32 	%r1916, %r1894, %r1915;
	min.s32 	%r1917, %r1877, %r1916;
	add.s32 	%r1918, %r1897, %r1915;
	min.s32 	%r1919, %r1879, %r1918;
	add.s32 	%r1920, %r1900, %r1915;
	min.s32 	%r1921, %r1881, %r1920;
	add.s32 	%r1922, %r1903, %r1915;
	min.s32 	%r1923, %r1883, %r1922;
	ld.shared.u32 	%r1924, [%r16+17508];
	add.s32 	%r1925, %r1894, %r1924;
	min.s32 	%r1926, %r1886, %r1925;
	add.s32 	%r1927, %r1897, %r1924;
	min.s32 	%r1928, %r1888, %r1927;
	add.s32 	%r1929, %r1900, %r1924;
	min.s32 	%r1930, %r1890, %r1929;
	add.s32 	%r1931, %r1903, %r1924;
	min.s32 	%r1932, %r1892, %r1931;
	ld.shared.u32 	%r1933, [%r16+184];
	ld.shared.u32 	%r1934, [%r25+13984];
	add.s32 	%r1935, %r1934, %r1933;
	min.s32 	%r1936, %r1896, %r1935;
	ld.shared.u32 	%r1937, [%r25+14060];
	add.s32 	%r1938, %r1937, %r1933;
	min.s32 	%r1939, %r1899, %r1938;
	ld.shared.u32 	%r1940, [%r25+14136];
	add.s32 	%r1941, %r1940, %r1933;
	min.s32 	%r1942, %r1902, %r1941;
	ld.shared.u32 	%r1943, [%r25+14212];
	add.s32 	%r1944, %r1943, %r1933;
	min.s32 	%r1945, %r1905, %r1944;
	ld.shared.u32 	%r1946, [%r16+5960];
	add.s32 	%r1947, %r1934, %r1946;
	min.s32 	%r1948, %r1908, %r1947;
	add.s32 	%r1949, %r1937, %r1946;
	min.s32 	%r1950, %r1910, %r1949;
	add.s32 	%r1951, %r1940, %r1946;
	min.s32 	%r1952, %r1912, %r1951;
	add.s32 	%r1953, %r1943, %r1946;
	min.s32 	%r1954, %r1914, %r1953;
	ld.shared.u32 	%r1955, [%r16+11736];
	add.s32 	%r1956, %r1934, %r1955;
	min.s32 	%r1957, %r1917, %r1956;
	add.s32 	%r1958, %r1937, %r1955;
	min.s32 	%r1959, %r1919, %r1958;
	add.s32 	%r1960, %r1940, %r1955;
	min.s32 	%r1961, %r1921, %r1960;
	add.s32 	%r1962, %r1943, %r1955;
	min.s32 	%r1963, %r1923, %r1962;
	ld.shared.u32 	%r1964, [%r16+17512];
	add.s32 	%r1965, %r1934, %r1964;
	min.s32 	%r1966, %r1926, %r1965;
	add.s32 	%r1967, %r1937, %r1964;
	min.s32 	%r1968, %r1928, %r1967;
	add.s32 	%r1969, %r1940, %r1964;
	min.s32 	%r1970, %r1930, %r1969;
	add.s32 	%r1971, %r1943, %r1964;
	min.s32 	%r1972, %r1932, %r1971;
	ld.shared.u32 	%r1973, [%r16+188];
	ld.shared.u32 	%r1974, [%r25+14288];
	add.s32 	%r1975, %r1974, %r1973;
	min.s32 	%r1976, %r1936, %r1975;
	ld.shared.u32 	%r1977, [%r25+14364];
	add.s32 	%r1978, %r1977, %r1973;
	min.s32 	%r1979, %r1939, %r1978;
	ld.shared.u32 	%r1980, [%r25+14440];
	add.s32 	%r1981, %r1980, %r1973;
	min.s32 	%r1982, %r1942, %r1981;
	ld.shared.u32 	%r1983, [%r25+14516];
	add.s32 	%r1984, %r1983, %r1973;
	min.s32 	%r1985, %r1945, %r1984;
	ld.shared.u32 	%r1986, [%r16+5964];
	add.s32 	%r1987, %r1974, %r1986;
	min.s32 	%r1988, %r1948, %r1987;
	add.s32 	%r1989, %r1977, %r1986;
	min.s32 	%r1990, %r1950, %r1989;
	add.s32 	%r1991, %r1980, %r1986;
	min.s32 	%r1992, %r1952, %r1991;
	add.s32 	%r1993, %r1983, %r1986;
	min.s32 	%r1994, %r1954, %r1993;
	ld.shared.u32 	%r1995, [%r16+11740];
	add.s32 	%r1996, %r1974, %r1995;
	min.s32 	%r1997, %r1957, %r1996;
	add.s32 	%r1998, %r1977, %r1995;
	min.s32 	%r1999, %r1959, %r1998;
	add.s32 	%r2000, %r1980, %r1995;
	min.s32 	%r2001, %r1961, %r2000;
	add.s32 	%r2002, %r1983, %r1995;
	min.s32 	%r2003, %r1963, %r2002;
	ld.shared.u32 	%r2004, [%r16+17516];
	add.s32 	%r2005, %r1974, %r2004;
	min.s32 	%r2006, %r1966, %r2005;
	add.s32 	%r2007, %r1977, %r2004;
	min.s32 	%r2008, %r1968, %r2007;
	add.s32 	%r2009, %r1980, %r2004;
	min.s32 	%r2010, %r1970, %r2009;
	add.s32 	%r2011, %r1983, %r2004;
	min.s32 	%r2012, %r1972, %r2011;
	ld.shared.u32 	%r2013, [%r16+192];
	ld.shared.u32 	%r2014, [%r25+14592];
	add.s32 	%r2015, %r2014, %r2013;
	min.s32 	%r2016, %r1976, %r2015;
	ld.shared.u32 	%r2017, [%r25+14668];
	add.s32 	%r2018, %r2017, %r2013;
	min.s32 	%r2019, %r1979, %r2018;
	ld.shared.u32 	%r2020, [%r25+14744];
	add.s32 	%r2021, %r2020, %r2013;
	min.s32 	%r2022, %r1982, %r2021;
	ld.shared.u32 	%r2023, [%r25+14820];
	add.s32 	%r2024, %r2023, %r2013;
	min.s32 	%r2025, %r1985, %r2024;
	ld.shared.u32 	%r2026, [%r16+5968];
	add.s32 	%r2027, %r2014, %r2026;
	min.s32 	%r2028, %r1988, %r2027;
	add.s32 	%r2029, %r2017, %r2026;
	min.s32 	%r2030, %r1990, %r2029;
	add.s32 	%r2031, %r2020, %r2026;
	min.s32 	%r2032, %r1992, %r2031;
	add.s32 	%r2033, %r2023, %r2026;
	min.s32 	%r2034, %r1994, %r2033;
	ld.shared.u32 	%r2035, [%r16+11744];
	add.s32 	%r2036, %r2014, %r2035;
	min.s32 	%r2037, %r1997, %r2036;
	add.s32 	%r2038, %r2017, %r2035;
	min.s32 	%r2039, %r1999, %r2038;
	add.s32 	%r2040, %r2020, %r2035;
	min.s32 	%r2041, %r2001, %r2040;
	add.s32 	%r2042, %r2023, %r2035;
	min.s32 	%r2043, %r2003, %r2042;
	ld.shared.u32 	%r2044, [%r16+17520];
	add.s32 	%r2045, %r2014, %r2044;
	min.s32 	%r2046, %r2006, %r2045;
	add.s32 	%r2047, %r2017, %r2044;
	min.s32 	%r2048, %r2008, %r2047;
	add.s32 	%r2049, %r2020, %r2044;
	min.s32 	%r2050, %r2010, %r2049;
	add.s32 	%r2051, %r2023, %r2044;
	min.s32 	%r2052, %r2012, %r2051;
	ld.shared.u32 	%r2053, [%r16+196];
	ld.shared.u32 	%r2054, [%r25+14896];
	add.s32 	%r2055, %r2054, %r2053;
	min.s32 	%r2056, %r2016, %r2055;
	ld.shared.u32 	%r2057, [%r25+14972];
	add.s32 	%r2058, %r2057, %r2053;
	min.s32 	%r2059, %r2019, %r2058;
	ld.shared.u32 	%r2060, [%r25+15048];
	add.s32 	%r2061, %r2060, %r2053;
	min.s32 	%r2062, %r2022, %r2061;
	ld.shared.u32 	%r2063, [%r25+15124];
	add.s32 	%r2064, %r2063, %r2053;
	min.s32 	%r2065, %r2025, %r2064;
	ld.shared.u32 	%r2066, [%r16+5972];
	add.s32 	%r2067, %r2054, %r2066;
	min.s32 	%r2068, %r2028, %r2067;
	add.s32 	%r2069, %r2057, %r2066;
	min.s32 	%r2070, %r2030, %r2069;
	add.s32 	%r2071, %r2060, %r2066;
	min.s32 	%r2072, %r2032, %r2071;
	add.s32 	%r2073, %r2063, %r2066;
	min.s32 	%r2074, %r2034, %r2073;
	ld.shared.u32 	%r2075, [%r16+11748];
	add.s32 	%r2076, %r2054, %r2075;
	min.s32 	%r2077, %r2037, %r2076;
	add.s32 	%r2078, %r2057, %r2075;
	min.s32 	%r2079, %r2039, %r2078;
	add.s32 	%r2080, %r2060, %r2075;
	min.s32 	%r2081, %r2041, %r2080;
	add.s32 	%r2082, %r2063, %r2075;
	min.s32 	%r2083, %r2043, %r2082;
	ld.shared.u32 	%r2084, [%r16+17524];
	add.s32 	%r2085, %r2054, %r2084;
	min.s32 	%r2086, %r2046, %r2085;
	add.s32 	%r2087, %r2057, %r2084;
	min.s32 	%r2088, %r2048, %r2087;
	add.s32 	%r2089, %r2060, %r2084;
	min.s32 	%r2090, %r2050, %r2089;
	add.s32 	%r2091, %r2063, %r2084;
	min.s32 	%r2092, %r2052, %r2091;
	ld.shared.u32 	%r2093, [%r16+200];
	ld.shared.u32 	%r2094, [%r25+15200];
	add.s32 	%r2095, %r2094, %r2093;
	min.s32 	%r2096, %r2056, %r2095;
	ld.shared.u32 	%r2097, [%r25+15276];
	add.s32 	%r2098, %r2097, %r2093;
	min.s32 	%r2099, %r2059, %r2098;
	ld.shared.u32 	%r2100, [%r25+15352];
	add.s32 	%r2101, %r2100, %r2093;
	min.s32 	%r2102, %r2062, %r2101;
	ld.shared.u32 	%r2103, [%r25+15428];
	add.s32 	%r2104, %r2103, %r2093;
	min.s32 	%r2105, %r2065, %r2104;
	ld.shared.u32 	%r2106, [%r16+5976];
	add.s32 	%r2107, %r2094, %r2106;
	min.s32 	%r2108, %r2068, %r2107;
	add.s32 	%r2109, %r2097, %r2106;
	min.s32 	%r2110, %r2070, %r2109;
	add.s32 	%r2111, %r2100, %r2106;
	min.s32 	%r2112, %r2072, %r2111;
	add.s32 	%r2113, %r2103, %r2106;
	min.s32 	%r2114, %r2074, %r2113;
	ld.shared.u32 	%r2115, [%r16+11752];
	add.s32 	%r2116, %r2094, %r2115;
	min.s32 	%r2117, %r2077, %r2116;
	add.s32 	%r2118, %r2097, %r2115;
	min.s32 	%r2119, %r2079, %r2118;
	add.s32 	%r2120, %r2100, %r2115;
	min.s32 	%r2121, %r2081, %r2120;
	add.s32 	%r2122, %r2103, %r2115;
	min.s32 	%r2123, %r2083, %r2122;
	ld.shared.u32 	%r2124, [%r16+17528];
	add.s32 	%r2125, %r2094, %r2124;
	min.s32 	%r2126, %r2086, %r2125;
	add.s32 	%r2127, %r2097, %r2124;
	min.s32 	%r2128, %r2088, %r2127;
	add.s32 	%r2129, %r2100, %r2124;
	min.s32 	%r2130, %r2090, %r2129;
	add.s32 	%r2131, %r2103, %r2124;
	min.s32 	%r2132, %r2092, %r2131;
	ld.shared.u32 	%r2133, [%r16+204];
	ld.shared.u32 	%r2134, [%r25+15504];
	add.s32 	%r2135, %r2134, %r2133;
	min.s32 	%r2136, %r2096, %r2135;
	ld.shared.u32 	%r2137, [%r25+15580];
	add.s32 	%r2138, %r2137, %r2133;
	min.s32 	%r2139, %r2099, %r2138;
	ld.shared.u32 	%r2140, [%r25+15656];
	add.s32 	%r2141, %r2140, %r2133;
	min.s32 	%r2142, %r2102, %r2141;
	ld.shared.u32 	%r2143, [%r25+15732];
	add.s32 	%r2144, %r2143, %r2133;
	min.s32 	%r2145, %r2105, %r2144;
	ld.shared.u32 	%r2146, [%r16+5980];
	add.s32 	%r2147, %r2134, %r2146;
	min.s32 	%r2148, %r2108, %r2147;
	add.s32 	%r2149, %r2137, %r2146;
	min.s32 	%r2150, %r2110, %r2149;
	add.s32 	%r2151, %r2140, %r2146;
	min.s32 	%r2152, %r2112, %r2151;
	add.s32 	%r2153, %r2143, %r2146;
	min.s32 	%r2154, %r2114, %r2153;
	ld.shared.u32 	%r2155, [%r16+11756];
	add.s32 	%r2156, %r2134, %r2155;
	min.s32 	%r2157, %r2117, %r2156;
	add.s32 	%r2158, %r2137, %r2155;
	min.s32 	%r2159, %r2119, %r2158;
	add.s32 	%r2160, %r2140, %r2155;
	min.s32 	%r2161, %r2121, %r2160;
	add.s32 	%r2162, %r2143, %r2155;
	min.s32 	%r2163, %r2123, %r2162;
	ld.shared.u32 	%r2164, [%r16+17532];
	add.s32 	%r2165, %r2134, %r2164;
	min.s32 	%r2166, %r2126, %r2165;
	add.s32 	%r2167, %r2137, %r2164;
	min.s32 	%r2168, %r2128, %r2167;
	add.s32 	%r2169, %r2140, %r2164;
	min.s32 	%r2170, %r2130, %r2169;
	add.s32 	%r2171, %r2143, %r2164;
	min.s32 	%r2172, %r2132, %r2171;
	ld.shared.u32 	%r2173, [%r16+208];
	ld.shared.u32 	%r2174, [%r25+15808];
	add.s32 	%r2175, %r2174, %r2173;
	min.s32 	%r2176, %r2136, %r2175;
	ld.shared.u32 	%r2177, [%r25+15884];
	add.s32 	%r2178, %r2177, %r2173;
	min.s32 	%r2179, %r2139, %r2178;
	ld.shared.u32 	%r2180, [%r25+15960];
	add.s32 	%r2181, %r2180, %r2173;
	min.s32 	%r2182, %r2142, %r2181;
	ld.shared.u32 	%r2183, [%r25+16036];
	add.s32 	%r2184, %r2183, %r2173;
	min.s32 	%r2185, %r2145, %r2184;
	ld.shared.u32 	%r2186, [%r16+5984];
	add.s32 	%r2187, %r2174, %r2186;
	min.s32 	%r2188, %r2148, %r2187;
	add.s32 	%r2189, %r2177, %r2186;
	min.s32 	%r2190, %r2150, %r2189;
	add.s32 	%r2191, %r2180, %r2186;
	min.s32 	%r2192, %r2152, %r2191;
	add.s32 	%r2193, %r2183, %r2186;
	min.s32 	%r2194, %r2154, %r2193;
	ld.shared.u32 	%r2195, [%r16+11760];
	add.s32 	%r2196, %r2174, %r2195;
	min.s32 	%r2197, %r2157, %r2196;
	add.s32 	%r2198, %r2177, %r2195;
	min.s32 	%r2199, %r2159, %r2198;
	add.s32 	%r2200, %r2180, %r2195;
	min.s32 	%r2201, %r2161, %r2200;
	add.s32 	%r2202, %r2183, %r2195;
	min.s32 	%r2203, %r2163, %r2202;
	ld.shared.u32 	%r2204, [%r16+17536];
	add.s32 	%r2205, %r2174, %r2204;
	min.s32 	%r2206, %r2166, %r2205;
	add.s32 	%r2207, %r2177, %r2204;
	min.s32 	%r2208, %r2168, %r2207;
	add.s32 	%r2209, %r2180, %r2204;
	min.s32 	%r2210, %r2170, %r2209;
	add.s32 	%r2211, %r2183, %r2204;
	min.s32 	%r2212, %r2172, %r2211;
	ld.shared.u32 	%r2213, [%r16+212];
	ld.shared.u32 	%r2214, [%r25+16112];
	add.s32 	%r2215, %r2214, %r2213;
	min.s32 	%r2216, %r2176, %r2215;
	ld.shared.u32 	%r2217, [%r25+16188];
	add.s32 	%r2218, %r2217, %r2213;
	min.s32 	%r2219, %r2179, %r2218;
	ld.shared.u32 	%r2220, [%r25+16264];
	add.s32 	%r2221, %r2220, %r2213;
	min.s32 	%r2222, %r2182, %r2221;
	ld.shared.u32 	%r2223, [%r25+16340];
	add.s32 	%r2224, %r2223, %r2213;
	min.s32 	%r2225, %r2185, %r2224;
	ld.shared.u32 	%r2226, [%r16+5988];
	add.s32 	%r2227, %r2214, %r2226;
	min.s32 	%r2228, %r2188, %r2227;
	add.s32 	%r2229, %r2217, %r2226;
	min.s32 	%r2230, %r2190, %r2229;
	add.s32 	%r2231, %r2220, %r2226;
	min.s32 	%r2232, %r2192, %r2231;
	add.s32 	%r2233, %r2223, %r2226;
	min.s32 	%r2234, %r2194, %r2233;
	ld.shared.u32 	%r2235, [%r16+11764];
	add.s32 	%r2236, %r2214, %r2235;
	min.s32 	%r2237, %r2197, %r2236;
	add.s32 	%r2238, %r2217, %r2235;
	min.s32 	%r2239, %r2199, %r2238;
	add.s32 	%r2240, %r2220, %r2235;
	min.s32 	%r2241, %r2201, %r2240;
	add.s32 	%r2242, %r2223, %r2235;
	min.s32 	%r2243, %r2203, %r2242;
	ld.shared.u32 	%r2244, [%r16+17540];
	add.s32 	%r2245, %r2214, %r2244;
	min.s32 	%r2246, %r2206, %r2245;
	add.s32 	%r2247, %r2217, %r2244;
	min.s32 	%r2248, %r2208, %r2247;
	add.s32 	%r2249, %r2220, %r2244;
	min.s32 	%r2250, %r2210, %r2249;
	add.s32 	%r2251, %r2223, %r2244;
	min.s32 	%r2252, %r2212, %r2251;
	ld.shared.u32 	%r2253, [%r16+216];
	ld.shared.u32 	%r2254, [%r25+16416];
	add.s32 	%r2255, %r2254, %r2253;
	min.s32 	%r2256, %r2216, %r2255;
	ld.shared.u32 	%r2257, [%r25+16492];
	add.s32 	%r2258, %r2257, %r2253;
	min.s32 	%r2259, %r2219, %r2258;
	ld.shared.u32 	%r2260, [%r25+16568];
	add.s32 	%r2261, %r2260, %r2253;
	min.s32 	%r2262, %r2222, %r2261;
	ld.shared.u32 	%r2263, [%r25+16644];
	add.s32 	%r2264, %r2263, %r2253;
	min.s32 	%r2265, %r2225, %r2264;
	ld.shared.u32 	%r2266, [%r16+5992];
	add.s32 	%r2267, %r2254, %r2266;
	min.s32 	%r2268, %r2228, %r2267;
	add.s32 	%r2269, %r2257, %r2266;
	min.s32 	%r2270, %r2230, %r2269;
	add.s32 	%r2271, %r2260, %r2266;
	min.s32 	%r2272, %r2232, %r2271;
	add.s32 	%r2273, %r2263, %r2266;
	min.s32 	%r2274, %r2234, %r2273;
	ld.shared.u32 	%r2275, [%r16+11768];
	add.s32 	%r2276, %r2254, %r2275;
	min.s32 	%r2277, %r2237, %r2276;
	add.s32 	%r2278, %r2257, %r2275;
	min.s32 	%r2279, %r2239, %r2278;
	add.s32 	%r2280, %r2260, %r2275;
	min.s32 	%r2281, %r2241, %r2280;
	add.s32 	%r2282, %r2263, %r2275;
	min.s32 	%r2283, %r2243, %r2282;
	ld.shared.u32 	%r2284, [%r16+17544];
	add.s32 	%r2285, %r2254, %r2284;
	min.s32 	%r2286, %r2246, %r2285;
	add.s32 	%r2287, %r2257, %r2284;
	min.s32 	%r2288, %r2248, %r2287;
	add.s32 	%r2289, %r2260, %r2284;
	min.s32 	%r2290, %r2250, %r2289;
	add.s32 	%r2291, %r2263, %r2284;
	min.s32 	%r2292, %r2252, %r2291;
	ld.shared.u32 	%r2293, [%r16+220];
	ld.shared.u32 	%r2294, [%r25+16720];
	add.s32 	%r2295, %r2294, %r2293;
	min.s32 	%r2296, %r2256, %r2295;
	ld.shared.u32 	%r2297, [%r25+16796];
	add.s32 	%r2298, %r2297, %r2293;
	min.s32 	%r2299, %r2259, %r2298;
	ld.shared.u32 	%r2300, [%r25+16872];
	add.s32 	%r2301, %r2300, %r2293;
	min.s32 	%r2302, %r2262, %r2301;
	ld.shared.u32 	%r2303, [%r25+16948];
	add.s32 	%r2304, %r2303, %r2293;
	min.s32 	%r2305, %r2265, %r2304;
	ld.shared.u32 	%r2306, [%r16+5996];
	add.s32 	%r2307, %r2294, %r2306;
	min.s32 	%r2308, %r2268, %r2307;
	add.s32 	%r2309, %r2297, %r2306;
	min.s32 	%r2310, %r2270, %r2309;
	add.s32 	%r2311, %r2300, %r2306;
	min.s32 	%r2312, %r2272, %r2311;
	add.s32 	%r2313, %r2303, %r2306;
	min.s32 	%r2314, %r2274, %r2313;
	ld.shared.u32 	%r2315, [%r16+11772];
	add.s32 	%r2316, %r2294, %r2315;
	min.s32 	%r2317, %r2277, %r2316;
	add.s32 	%r2318, %r2297, %r2315;
	min.s32 	%r2319, %r2279, %r2318;
	add.s32 	%r2320, %r2300, %r2315;
	min.s32 	%r2321, %r2281, %r2320;
	add.s32 	%r2322, %r2303, %r2315;
	min.s32 	%r2323, %r2283, %r2322;
	ld.shared.u32 	%r2324, [%r16+17548];
	add.s32 	%r2325, %r2294, %r2324;
	min.s32 	%r2326, %r2286, %r2325;
	add.s32 	%r2327, %r2297, %r2324;
	min.s32 	%r2328, %r2288, %r2327;
	add.s32 	%r2329, %r2300, %r2324;
	min.s32 	%r2330, %r2290, %r2329;
	add.s32 	%r2331, %r2303, %r2324;
	min.s32 	%r2332, %r2292, %r2331;
	ld.shared.u32 	%r2333, [%r16+224];
	ld.shared.u32 	%r2334, [%r25+17024];
	add.s32 	%r2335, %r2334, %r2333;
	min.s32 	%r2336, %r2296, %r2335;
	ld.shared.u32 	%r2337, [%r25+17100];
	add.s32 	%r2338, %r2337, %r2333;
	min.s32 	%r2339, %r2299, %r2338;
	ld.shared.u32 	%r2340, [%r25+17176];
	add.s32 	%r2341, %r2340, %r2333;
	min.s32 	%r2342, %r2302, %r2341;
	ld.shared.u32 	%r2343, [%r25+17252];
	add.s32 	%r2344, %r2343, %r2333;
	min.s32 	%r2345, %r2305, %r2344;
	ld.shared.u32 	%r2346, [%r16+6000];
	add.s32 	%r2347, %r2334, %r2346;
	min.s32 	%r2348, %r2308, %r2347;
	add.s32 	%r2349, %r2337, %r2346;
	min.s32 	%r2350, %r2310, %r2349;
	add.s32 	%r2351, %r2340, %r2346;
	min.s32 	%r2352, %r2312, %r2351;
	add.s32 	%r2353, %r2343, %r2346;
	min.s32 	%r2354, %r2314, %r2353;
	ld.shared.u32 	%r2355, [%r16+11776];
	add.s32 	%r2356, %r2334, %r2355;
	min.s32 	%r2357, %r2317, %r2356;
	add.s32 	%r2358, %r2337, %r2355;
	min.s32 	%r2359, %r2319, %r2358;
	add.s32 	%r2360, %r2340, %r2355;
	min.s32 	%r2361, %r2321, %r2360;
	add.s32 	%r2362, %r2343, %r2355;
	min.s32 	%r2363, %r2323, %r2362;
	ld.shared.u32 	%r2364, [%r16+17552];
	add.s32 	%r2365, %r2334, %r2364;
	min.s32 	%r2366, %r2326, %r2365;
	add.s32 	%r2367, %r2337, %r2364;
	min.s32 	%r2368, %r2328, %r2367;
	add.s32 	%r2369, %r2340, %r2364;
	min.s32 	%r2370, %r2330, %r2369;
	add.s32 	%r2371, %r2343, %r2364;
	min.s32 	%r2372, %r2332, %r2371;
	ld.shared.u32 	%r2373, [%r16+228];
	ld.shared.u32 	%r2374, [%r25+17328];
	add.s32 	%r2375, %r2374, %r2373;
	min.s32 	%r2376, %r2336, %r2375;
	ld.shared.u32 	%r2377, [%r25+17404];
	add.s32 	%r2378, %r2377, %r2373;
	min.s32 	%r2379, %r2339, %r2378;
	ld.shared.u32 	%r2380, [%r25+17480];
	add.s32 	%r2381, %r2380, %r2373;
	min.s32 	%r2382, %r2342, %r2381;
	ld.shared.u32 	%r2383, [%r25+17556];
	add.s32 	%r2384, %r2383, %r2373;
	min.s32 	%r2385, %r2345, %r2384;
	ld.shared.u32 	%r2386, [%r16+6004];
	add.s32 	%r2387, %r2374, %r2386;
	min.s32 	%r2388, %r2348, %r2387;
	add.s32 	%r2389, %r2377, %r2386;
	min.s32 	%r2390, %r2350, %r2389;
	add.s32 	%r2391, %r2380, %r2386;
	min.s32 	%r2392, %r2352, %r2391;
	add.s32 	%r2393, %r2383, %r2386;
	min.s32 	%r2394, %r2354, %r2393;
	ld.shared.u32 	%r2395, [%r16+11780];
	add.s32 	%r2396, %r2374, %r2395;
	min.s32 	%r2397, %r2357, %r2396;
	add.s32 	%r2398, %r2377, %r2395;
	min.s32 	%r2399, %r2359, %r2398;
	add.s32 	%r2400, %r2380, %r2395;
	min.s32 	%r2401, %r2361, %r2400;
	add.s32 	%r2402, %r2383, %r2395;
	min.s32 	%r2403, %r2363, %r2402;
	ld.shared.u32 	%r2404, [%r16+17556];
	add.s32 	%r2405, %r2374, %r2404;
	min.s32 	%r2406, %r2366, %r2405;
	add.s32 	%r2407, %r2377, %r2404;
	min.s32 	%r2408, %r2368, %r2407;
	add.s32 	%r2409, %r2380, %r2404;
	min.s32 	%r2410, %r2370, %r2409;
	add.s32 	%r2411, %r2383, %r2404;
	min.s32 	%r2412, %r2372, %r2411;
	ld.shared.u32 	%r2413, [%r16+232];
	ld.shared.u32 	%r2414, [%r25+17632];
	add.s32 	%r2415, %r2414, %r2413;
	min.s32 	%r2416, %r2376, %r2415;
	ld.shared.u32 	%r2417, [%r25+17708];
	add.s32 	%r2418, %r2417, %r2413;
	min.s32 	%r2419, %r2379, %r2418;
	ld.shared.u32 	%r2420, [%r25+17784];
	add.s32 	%r2421, %r2420, %r2413;
	min.s32 	%r2422, %r2382, %r2421;
	ld.shared.u32 	%r2423, [%r25+17860];
	add.s32 	%r2424, %r2423, %r2413;
	min.s32 	%r2425, %r2385, %r2424;
	ld.shared.u32 	%r2426, [%r16+6008];
	add.s32 	%r2427, %r2414, %r2426;
	min.s32 	%r2428, %r2388, %r2427;
	add.s32 	%r2429, %r2417, %r2426;
	min.s32 	%r2430, %r2390, %r2429;
	add.s32 	%r2431, %r2420, %r2426;
	min.s32 	%r2432, %r2392, %r2431;
	add.s32 	%r2433, %r2423, %r2426;
	min.s32 	%r2434, %r2394, %r2433;
	ld.shared.u32 	%r2435, [%r16+11784];
	add.s32 	%r2436, %r2414, %r2435;
	min.s32 	%r2437, %r2397, %r2436;
	add.s32 	%r2438, %r2417, %r2435;
	min.s32 	%r2439, %r2399, %r2438;
	add.s32 	%r2440, %r2420, %r2435;
	min.s32 	%r2441, %r2401, %r2440;
	add.s32 	%r2442, %r2423, %r2435;
	min.s32 	%r2443, %r2403, %r2442;
	ld.shared.u32 	%r2444, [%r16+17560];
	add.s32 	%r2445, %r2414, %r2444;
	min.s32 	%r2446, %r2406, %r2445;
	add.s32 	%r2447, %r2417, %r2444;
	min.s32 	%r2448, %r2408, %r2447;
	add.s32 	%r2449, %r2420, %r2444;
	min.s32 	%r2450, %r2410, %r2449;
	add.s32 	%r2451, %r2423, %r2444;
	min.s32 	%r2452, %r2412, %r2451;
	ld.shared.u32 	%r2453, [%r16+236];
	ld.shared.u32 	%r2454, [%r25+17936];
	add.s32 	%r2455, %r2454, %r2453;
	min.s32 	%r2456, %r2416, %r2455;
	ld.shared.u32 	%r2457, [%r25+18012];
	add.s32 	%r2458, %r2457, %r2453;
	min.s32 	%r2459, %r2419, %r2458;
	ld.shared.u32 	%r2460, [%r25+18088];
	add.s32 	%r2461, %r2460, %r2453;
	min.s32 	%r2462, %r2422, %r2461;
	ld.shared.u32 	%r2463, [%r25+18164];
	add.s32 	%r2464, %r2463, %r2453;
	min.s32 	%r2465, %r2425, %r2464;
	ld.shared.u32 	%r2466, [%r16+6012];
	add.s32 	%r2467, %r2454, %r2466;
	min.s32 	%r2468, %r2428, %r2467;
	add.s32 	%r2469, %r2457, %r2466;
	min.s32 	%r2470, %r2430, %r2469;
	add.s32 	%r2471, %r2460, %r2466;
	min.s32 	%r2472, %r2432, %r2471;
	add.s32 	%r2473, %r2463, %r2466;
	min.s32 	%r2474, %r2434, %r2473;
	ld.shared.u32 	%r2475, [%r16+11788];
	add.s32 	%r2476, %r2454, %r2475;
	min.s32 	%r2477, %r2437, %r2476;
	add.s32 	%r2478, %r2457, %r2475;
	min.s32 	%r2479, %r2439, %r2478;
	add.s32 	%r2480, %r2460, %r2475;
	min.s32 	%r2481, %r2441, %r2480;
	add.s32 	%r2482, %r2463, %r2475;
	min.s32 	%r2483, %r2443, %r2482;
	ld.shared.u32 	%r2484, [%r16+17564];
	add.s32 	%r2485, %r2454, %r2484;
	min.s32 	%r2486, %r2446, %r2485;
	add.s32 	%r2487, %r2457, %r2484;
	min.s32 	%r2488, %r2448, %r2487;
	add.s32 	%r2489, %r2460, %r2484;
	min.s32 	%r2490, %r2450, %r2489;
	add.s32 	%r2491, %r2463, %r2484;
	min.s32 	%r2492, %r2452, %r2491;
	ld.shared.u32 	%r2493, [%r16+240];
	ld.shared.u32 	%r2494, [%r25+18240];
	add.s32 	%r2495, %r2494, %r2493;
	min.s32 	%r2496, %r2456, %r2495;
	ld.shared.u32 	%r2497, [%r25+18316];
	add.s32 	%r2498, %r2497, %r2493;
	min.s32 	%r2499, %r2459, %r2498;
	ld.shared.u32 	%r2500, [%r25+18392];
	add.s32 	%r2501, %r2500, %r2493;
	min.s32 	%r2502, %r2462, %r2501;
	ld.shared.u32 	%r2503, [%r25+18468];
	add.s32 	%r2504, %r2503, %r2493;
	min.s32 	%r2505, %r2465, %r2504;
	ld.shared.u32 	%r2506, [%r16+6016];
	add.s32 	%r2507, %r2494, %r2506;
	min.s32 	%r2508, %r2468, %r2507;
	add.s32 	%r2509, %r2497, %r2506;
	min.s32 	%r2510, %r2470, %r2509;
	add.s32 	%r2511, %r2500, %r2506;
	min.s32 	%r2512, %r2472, %r2511;
	add.s32 	%r2513, %r2503, %r2506;
	min.s32 	%r2514, %r2474, %r2513;
	ld.shared.u32 	%r2515, [%r16+11792];
	add.s32 	%r2516, %r2494, %r2515;
	min.s32 	%r2517, %r2477, %r2516;
	add.s32 	%r2518, %r2497, %r2515;
	min.s32 	%r2519, %r2479, %r2518;
	add.s32 	%r2520, %r2500, %r2515;
	min.s32 	%r2521, %r2481, %r2520;
	add.s32 	%r2522, %r2503, %r2515;
	min.s32 	%r2523, %r2483, %r2522;
	ld.shared.u32 	%r2524, [%r16+17568];
	add.s32 	%r2525, %r2494, %r2524;
	min.s32 	%r2526, %r2486, %r2525;
	add.s32 	%r2527, %r2497, %r2524;
	min.s32 	%r2528, %r2488, %r2527;
	add.s32 	%r2529, %r2500, %r2524;
	min.s32 	%r2530, %r2490, %r2529;
	add.s32 	%r2531, %r2503, %r2524;
	min.s32 	%r2532, %r2492, %r2531;
	ld.shared.u32 	%r2533, [%r16+244];
	ld.shared.u32 	%r2534, [%r25+18544];
	add.s32 	%r2535, %r2534, %r2533;
	min.s32 	%r2536, %r2496, %r2535;
	ld.shared.u32 	%r2537, [%r25+18620];
	add.s32 	%r2538, %r2537, %r2533;
	min.s32 	%r2539, %r2499, %r2538;
	ld.shared.u32 	%r2540, [%r25+18696];
	add.s32 	%r2541, %r2540, %r2533;
	min.s32 	%r2542, %r2502, %r2541;
	ld.shared.u32 	%r2543, [%r25+18772];
	add.s32 	%r2544, %r2543, %r2533;
	min.s32 	%r2545, %r2505, %r2544;
	ld.shared.u32 	%r2546, [%r16+6020];
	add.s32 	%r2547, %r2534, %r2546;
	min.s32 	%r2548, %r2508, %r2547;
	add.s32 	%r2549, %r2537, %r2546;
	min.s32 	%r2550, %r2510, %r2549;
	add.s32 	%r2551, %r2540, %r2546;
	min.s32 	%r2552, %r2512, %r2551;
	add.s32 	%r2553, %r2543, %r2546;
	min.s32 	%r2554, %r2514, %r2553;
	ld.shared.u32 	%r2555, [%r16+11796];
	add.s32 	%r2556, %r2534, %r2555;
	min.s32 	%r2557, %r2517, %r2556;
	add.s32 	%r2558, %r2537, %r2555;
	min.s32 	%r2559, %r2519, %r2558;
	add.s32 	%r2560, %r2540, %r2555;
	min.s32 	%r2561, %r2521, %r2560;
	add.s32 	%r2562, %r2543, %r2555;
	min.s32 	%r2563, %r2523, %r2562;
	ld.shared.u32 	%r2564, [%r16+17572];
	add.s32 	%r2565, %r2534, %r2564;
	min.s32 	%r2566, %r2526, %r2565;
	add.s32 	%r2567, %r2537, %r2564;
	min.s32 	%r2568, %r2528, %r2567;
	add.s32 	%r2569, %r2540, %r2564;
	min.s32 	%r2570, %r2530, %r2569;
	add.s32 	%r2571, %r2543, %r2564;
	min.s32 	%r2572, %r2532, %r2571;
	ld.shared.u32 	%r2573, [%r16+248];
	ld.shared.u32 	%r2574, [%r25+18848];
	add.s32 	%r2575, %r2574, %r2573;
	min.s32 	%r2576, %r2536, %r2575;
	ld.shared.u32 	%r2577, [%r25+18924];
	add.s32 	%r2578, %r2577, %r2573;
	min.s32 	%r2579, %r2539, %r2578;
	ld.shared.u32 	%r2580, [%r25+19000];
	add.s32 	%r2581, %r2580, %r2573;
	min.s32 	%r2582, %r2542, %r2581;
	ld.shared.u32 	%r2583, [%r25+19076];
	add.s32 	%r2584, %r2583, %r2573;
	min.s32 	%r2585, %r2545, %r2584;
	ld.shared.u32 	%r2586, [%r16+6024];
	add.s32 	%r2587, %r2574, %r2586;
	min.s32 	%r2588, %r2548, %r2587;
	add.s32 	%r2589, %r2577, %r2586;
	min.s32 	%r2590, %r2550, %r2589;
	add.s32 	%r2591, %r2580, %r2586;
	min.s32 	%r2592, %r2552, %r2591;
	add.s32 	%r2593, %r2583, %r2586;
	min.s32 	%r2594, %r2554, %r2593;
	ld.shared.u32 	%r2595, [%r16+11800];
	add.s32 	%r2596, %r2574, %r2595;
	min.s32 	%r2597, %r2557, %r2596;
	add.s32 	%r2598, %r2577, %r2595;
	min.s32 	%r2599, %r2559, %r2598;
	add.s32 	%r2600, %r2580, %r2595;
	min.s32 	%r2601, %r2561, %r2600;
	add.s32 	%r2602, %r2583, %r2595;
	min.s32 	%r2603, %r2563, %r2602;
	ld.shared.u32 	%r2604, [%r16+17576];
	add.s32 	%r2605, %r2574, %r2604;
	min.s32 	%r2606, %r2566, %r2605;
	add.s32 	%r2607, %r2577, %r2604;
	min.s32 	%r2608, %r2568, %r2607;
	add.s32 	%r2609, %r2580, %r2604;
	min.s32 	%r2610, %r2570, %r2609;
	add.s32 	%r2611, %r2583, %r2604;
	min.s32 	%r2612, %r2572, %r2611;
	ld.shared.u32 	%r2613, [%r16+252];
	ld.shared.u32 	%r2614, [%r25+19152];
	add.s32 	%r2615, %r2614, %r2613;
	min.s32 	%r2616, %r2576, %r2615;
	ld.shared.u32 	%r2617, [%r25+19228];
	add.s32 	%r2618, %r2617, %r2613;
	min.s32 	%r2619, %r2579, %r2618;
	ld.shared.u32 	%r2620, [%r25+19304];
	add.s32 	%r2621, %r2620, %r2613;
	min.s32 	%r2622, %r2582, %r2621;
	ld.shared.u32 	%r2623, [%r25+19380];
	add.s32 	%r2624, %r2623, %r2613;
	min.s32 	%r2625, %r2585, %r2624;
	ld.shared.u32 	%r2626, [%r16+6028];
	add.s32 	%r2627, %r2614, %r2626;
	min.s32 	%r2628, %r2588, %r2627;
	add.s32 	%r2629, %r2617, %r2626;
	min.s32 	%r2630, %r2590, %r2629;
	add.s32 	%r2631, %r2620, %r2626;
	min.s32 	%r2632, %r2592, %r2631;
	add.s32 	%r2633, %r2623, %r2626;
	min.s32 	%r2634, %r2594, %r2633;
	ld.shared.u32 	%r2635, [%r16+11804];
	add.s32 	%r2636, %r2614, %r2635;
	min.s32 	%r2637, %r2597, %r2636;
	add.s32 	%r2638, %r2617, %r2635;
	min.s32 	%r2639, %r2599, %r2638;
	add.s32 	%r2640, %r2620, %r2635;
	min.s32 	%r2641, %r2601, %r2640;
	add.s32 	%r2642, %r2623, %r2635;
	min.s32 	%r2643, %r2603, %r2642;
	ld.shared.u32 	%r2644, [%r16+17580];
	add.s32 	%r2645, %r2614, %r2644;
	min.s32 	%r2646, %r2606, %r2645;
	add.s32 	%r2647, %r2617, %r2644;
	min.s32 	%r2648, %r2608, %r2647;
	add.s32 	%r2649, %r2620, %r2644;
	min.s32 	%r2650, %r2610, %r2649;
	add.s32 	%r2651, %r2623, %r2644;
	min.s32 	%r2652, %r2612, %r2651;
	ld.shared.u32 	%r2653, [%r16+256];
	ld.shared.u32 	%r2654, [%r25+19456];
	add.s32 	%r2655, %r2654, %r2653;
	min.s32 	%r2656, %r2616, %r2655;
	ld.shared.u32 	%r2657, [%r25+19532];
	add.s32 	%r2658, %r2657, %r2653;
	min.s32 	%r2659, %r2619, %r2658;
	ld.shared.u32 	%r2660, [%r25+19608];
	add.s32 	%r2661, %r2660, %r2653;
	min.s32 	%r2662, %r2622, %r2661;
	ld.shared.u32 	%r2663, [%r25+19684];
	add.s32 	%r2664, %r2663, %r2653;
	min.s32 	%r2665, %r2625, %r2664;
	ld.shared.u32 	%r2666, [%r16+6032];
	add.s32 	%r2667, %r2654, %r2666;
	min.s32 	%r2668, %r2628, %r2667;
	add.s32 	%r2669, %r2657, %r2666;
	min.s32 	%r2670, %r2630, %r2669;
	add.s32 	%r2671, %r2660, %r2666;
	min.s32 	%r2672, %r2632, %r2671;
	add.s32 	%r2673, %r2663, %r2666;
	min.s32 	%r2674, %r2634, %r2673;
	ld.shared.u32 	%r2675, [%r16+11808];
	add.s32 	%r2676, %r2654, %r2675;
	min.s32 	%r2677, %r2637, %r2676;
	add.s32 	%r2678, %r2657, %r2675;
	min.s32 	%r2679, %r2639, %r2678;
	add.s32 	%r2680, %r2660, %r2675;
	min.s32 	%r2681, %r2641, %r2680;
	add.s32 	%r2682, %r2663, %r2675;
	min.s32 	%r2683, %r2643, %r2682;
	ld.shared.u32 	%r2684, [%r16+17584];
	add.s32 	%r2685, %r2654, %r2684;
	min.s32 	%r2686, %r2646, %r2685;
	add.s32 	%r2687, %r2657, %r2684;
	min.s32 	%r2688, %r2648, %r2687;
	add.s32 	%r2689, %r2660, %r2684;
	min.s32 	%r2690, %r2650, %r2689;
	add.s32 	%r2691, %r2663, %r2684;
	min.s32 	%r2692, %r2652, %r2691;
	ld.shared.u32 	%r2693, [%r16+260];
	ld.shared.u32 	%r2694, [%r25+19760];
	add.s32 	%r2695, %r2694, %r2693;
	min.s32 	%r2696, %r2656, %r2695;
	ld.shared.u32 	%r2697, [%r25+19836];
	add.s32 	%r2698, %r2697, %r2693;
	min.s32 	%r2699, %r2659, %r2698;
	ld.shared.u32 	%r2700, [%r25+19912];
	add.s32 	%r2701, %r2700, %r2693;
	min.s32 	%r2702, %r2662, %r2701;
	ld.shared.u32 	%r2703, [%r25+19988];
	add.s32 	%r2704, %r2703, %r2693;
	min.s32 	%r2705, %r2665, %r2704;
	ld.shared.u32 	%r2706, [%r16+6036];
	add.s32 	%r2707, %r2694, %r2706;
	min.s32 	%r2708, %r2668, %r2707;
	add.s32 	%r2709, %r2697, %r2706;
	min.s32 	%r2710, %r2670, %r2709;
	add.s32 	%r2711, %r2700, %r2706;
	min.s32 	%r2712, %r2672, %r2711;
	add.s32 	%r2713, %r2703, %r2706;
	min.s32 	%r2714, %r2674, %r2713;
	ld.shared.u32 	%r2715, [%r16+11812];
	add.s32 	%r2716, %r2694, %r2715;
	min.s32 	%r2717, %r2677, %r2716;
	add.s32 	%r2718, %r2697, %r2715;
	min.s32 	%r2719, %r2679, %r2718;
	add.s32 	%r2720, %r2700, %r2715;
	min.s32 	%r2721, %r2681, %r2720;
	add.s32 	%r2722, %r2703, %r2715;
	min.s32 	%r2723, %r2683, %r2722;
	ld.shared.u32 	%r2724, [%r16+17588];
	add.s32 	%r2725, %r2694, %r2724;
	min.s32 	%r2726, %r2686, %r2725;
	add.s32 	%r2727, %r2697, %r2724;
	min.s32 	%r2728, %r2688, %r2727;
	add.s32 	%r2729, %r2700, %r2724;
	min.s32 	%r2730, %r2690, %r2729;
	add.s32 	%r2731, %r2703, %r2724;
	min.s32 	%r2732, %r2692, %r2731;
	ld.shared.u32 	%r2733, [%r16+264];
	ld.shared.u32 	%r2734, [%r25+20064];
	add.s32 	%r2735, %r2734, %r2733;
	min.s32 	%r2736, %r2696, %r2735;
	ld.shared.u32 	%r2737, [%r25+20140];
	add.s32 	%r2738, %r2737, %r2733;
	min.s32 	%r2739, %r2699, %r2738;
	ld.shared.u32 	%r2740, [%r25+20216];
	add.s32 	%r2741, %r2740, %r2733;
	min.s32 	%r2742, %r2702, %r2741;
	ld.shared.u32 	%r2743, [%r25+20292];
	add.s32 	%r2744, %r2743, %r2733;
	min.s32 	%r2745, %r2705, %r2744;
	ld.shared.u32 	%r2746, [%r16+6040];
	add.s32 	%r2747, %r2734, %r2746;
	min.s32 	%r2748, %r2708, %r2747;
	add.s32 	%r2749, %r2737, %r2746;
	min.s32 	%r2750, %r2710, %r2749;
	add.s32 	%r2751, %r2740, %r2746;
	min.s32 	%r2752, %r2712, %r2751;
	add.s32 	%r2753, %r2743, %r2746;
	min.s32 	%r2754, %r2714, %r2753;
	ld.shared.u32 	%r2755, [%r16+11816];
	add.s32 	%r2756, %r2734, %r2755;
	min.s32 	%r2757, %r2717, %r2756;
	add.s32 	%r2758, %r2737, %r2755;
	min.s32 	%r2759, %r2719, %r2758;
	add.s32 	%r2760, %r2740, %r2755;
	min.s32 	%r2761, %r2721, %r2760;
	add.s32 	%r2762, %r2743, %r2755;
	min.s32 	%r2763, %r2723, %r2762;
	ld.shared.u32 	%r2764, [%r16+17592];
	add.s32 	%r2765, %r2734, %r2764;
	min.s32 	%r2766, %r2726, %r2765;
	add.s32 	%r2767, %r2737, %r2764;
	min.s32 	%r2768, %r2728, %r2767;
	add.s32 	%r2769, %r2740, %r2764;
	min.s32 	%r2770, %r2730, %r2769;
	add.s32 	%r2771, %r2743, %r2764;
	min.s32 	%r2772, %r2732, %r2771;
	ld.shared.u32 	%r2773, [%r16+268];
	ld.shared.u32 	%r2774, [%r25+20368];
	add.s32 	%r2775, %r2774, %r2773;
	min.s32 	%r2776, %r2736, %r2775;
	ld.shared.u32 	%r2777, [%r25+20444];
	add.s32 	%r2778, %r2777, %r2773;
	min.s32 	%r2779, %r2739, %r2778;
	ld.shared.u32 	%r2780, [%r25+20520];
	add.s32 	%r2781, %r2780, %r2773;
	min.s32 	%r2782, %r2742, %r2781;
	ld.shared.u32 	%r2783, [%r25+20596];
	add.s32 	%r2784, %r2783, %r2773;
	min.s32 	%r2785, %r2745, %r2784;
	ld.shared.u32 	%r2786, [%r16+6044];
	add.s32 	%r2787, %r2774, %r2786;
	min.s32 	%r2788, %r2748, %r2787;
	add.s32 	%r2789, %r2777, %r2786;
	min.s32 	%r2790, %r2750, %r2789;
	add.s32 	%r2791, %r2780, %r2786;
	min.s32 	%r2792, %r2752, %r2791;
	add.s32 	%r2793, %r2783, %r2786;
	min.s32 	%r2794, %r2754, %r2793;
	ld.shared.u32 	%r2795, [%r16+11820];
	add.s32 	%r2796, %r2774, %r2795;
	min.s32 	%r2797, %r2757, %r2796;
	add.s32 	%r2798, %r2777, %r2795;
	min.s32 	%r2799, %r2759, %r2798;
	add.s32 	%r2800, %r2780, %r2795;
	min.s32 	%r2801, %r2761, %r2800;
	add.s32 	%r2802, %r2783, %r2795;
	min.s32 	%r2803, %r2763, %r2802;
	ld.shared.u32 	%r2804, [%r16+17596];
	add.s32 	%r2805, %r2774, %r2804;
	min.s32 	%r2806, %r2766, %r2805;
	add.s32 	%r2807, %r2777, %r2804;
	min.s32 	%r2808, %r2768, %r2807;
	add.s32 	%r2809, %r2780, %r2804;
	min.s32 	%r2810, %r2770, %r2809;
	add.s32 	%r2811, %r2783, %r2804;
	min.s32 	%r2812, %r2772, %r2811;
	ld.shared.u32 	%r2813, [%r16+272];
	ld.shared.u32 	%r2814, [%r25+20672];
	add.s32 	%r2815, %r2814, %r2813;
	min.s32 	%r2816, %r2776, %r2815;
	ld.shared.u32 	%r2817, [%r25+20748];
	add.s32 	%r2818, %r2817, %r2813;
	min.s32 	%r2819, %r2779, %r2818;
	ld.shared.u32 	%r2820, [%r25+20824];
	add.s32 	%r2821, %r2820, %r2813;
	min.s32 	%r2822, %r2782, %r2821;
	ld.shared.u32 	%r2823, [%r25+20900];
	add.s32 	%r2824, %r2823, %r2813;
	min.s32 	%r2825, %r2785, %r2824;
	ld.shared.u32 	%r2826, [%r16+6048];
	add.s32 	%r2827, %r2814, %r2826;
	min.s32 	%r2828, %r2788, %r2827;
	add.s32 	%r2829, %r2817, %r2826;
	min.s32 	%r2830, %r2790, %r2829;
	add.s32 	%r2831, %r2820, %r2826;
	min.s32 	%r2832, %r2792, %r2831;
	add.s32 	%r2833, %r2823, %r2826;
	min.s32 	%r2834, %r2794, %r2833;
	ld.shared.u32 	%r2835, [%r16+11824];
	add.s32 	%r2836, %r2814, %r2835;
	min.s32 	%r2837, %r2797, %r2836;
	add.s32 	%r2838, %r2817, %r2835;
	min.s32 	%r2839, %r2799, %r2838;
	add.s32 	%r2840, %r2820, %r2835;
	min.s32 	%r2841, %r2801, %r2840;
	add.s32 	%r2842, %r2823, %r2835;
	min.s32 	%r2843, %r2803, %r2842;
	ld.shared.u32 	%r2844, [%r16+17600];
	add.s32 	%r2845, %r2814, %r2844;
	min.s32 	%r2846, %r2806, %r2845;
	add.s32 	%r2847, %r2817, %r2844;
	min.s32 	%r2848, %r2808, %r2847;
	add.s32 	%r2849, %r2820, %r2844;
	min.s32 	%r2850, %r2810, %r2849;
	add.s32 	%r2851, %r2823, %r2844;
	min.s32 	%r2852, %r2812, %r2851;
	ld.shared.u32 	%r2853, [%r16+276];
	ld.shared.u32 	%r2854, [%r25+20976];
	add.s32 	%r2855, %r2854, %r2853;
	min.s32 	%r2856, %r2816, %r2855;
	ld.shared.u32 	%r2857, [%r25+21052];
	add.s32 	%r2858, %r2857, %r2853;
	min.s32 	%r2859, %r2819, %r2858;
	ld.shared.u32 	%r2860, [%r25+21128];
	add.s32 	%r2861, %r2860, %r2853;
	min.s32 	%r2862, %r2822, %r2861;
	ld.shared.u32 	%r2863, [%r25+21204];
	add.s32 	%r2864, %r2863, %r2853;
	min.s32 	%r2865, %r2825, %r2864;
	ld.shared.u32 	%r2866, [%r16+6052];
	add.s32 	%r2867, %r2854, %r2866;
	min.s32 	%r2868, %r2828, %r2867;
	add.s32 	%r2869, %r2857, %r2866;
	min.s32 	%r2870, %r2830, %r2869;
	add.s32 	%r2871, %r2860, %r2866;
	min.s32 	%r2872, %r2832, %r2871;
	add.s32 	%r2873, %r2863, %r2866;
	min.s32 	%r2874, %r2834, %r2873;
	ld.shared.u32 	%r2875, [%r16+11828];
	add.s32 	%r2876, %r2854, %r2875;
	min.s32 	%r2877, %r2837, %r2876;
	add.s32 	%r2878, %r2857, %r2875;
	min.s32 	%r2879, %r2839, %r2878;
	add.s32 	%r2880, %r2860, %r2875;
	min.s32 	%r2881, %r2841, %r2880;
	add.s32 	%r2882, %r2863, %r2875;
	min.s32 	%r2883, %r2843, %r2882;
	ld.shared.u32 	%r2884, [%r16+17604];
	add.s32 	%r2885, %r2854, %r2884;
	min.s32 	%r2886, %r2846, %r2885;
	add.s32 	%r2887, %r2857, %r2884;
	min.s32 	%r2888, %r2848, %r2887;
	add.s32 	%r2889, %r2860, %r2884;
	min.s32 	%r2890, %r2850, %r2889;
	add.s32 	%r2891, %r2863, %r2884;
	min.s32 	%r2892, %r2852, %r2891;
	ld.shared.u32 	%r2893, [%r16+280];
	ld.shared.u32 	%r2894, [%r25+21280];
	add.s32 	%r2895, %r2894, %r2893;
	min.s32 	%r2896, %r2856, %r2895;
	ld.shared.u32 	%r2897, [%r25+21356];
	add.s32 	%r2898, %r2897, %r2893;
	min.s32 	%r2899, %r2859, %r2898;
	ld.shared.u32 	%r2900, [%r25+21432];
	add.s32 	%r2901, %r2900, %r2893;
	min.s32 	%r2902, %r2862, %r2901;
	ld.shared.u32 	%r2903, [%r25+21508];
	add.s32 	%r2904, %r2903, %r2893;
	min.s32 	%r2905, %r2865, %r2904;
	ld.shared.u32 	%r2906, [%r16+6056];
	add.s32 	%r2907, %r2894, %r2906;
	min.s32 	%r2908, %r2868, %r2907;
	add.s32 	%r2909, %r2897, %r2906;
	min.s32 	%r2910, %r2870, %r2909;
	add.s32 	%r2911, %r2900, %r2906;
	min.s32 	%r2912, %r2872, %r2911;
	add.s32 	%r2913, %r2903, %r2906;
	min.s32 	%r2914, %r2874, %r2913;
	ld.shared.u32 	%r2915, [%r16+11832];
	add.s32 	%r2916, %r2894, %r2915;
	min.s32 	%r2917, %r2877, %r2916;
	add.s32 	%r2918, %r2897, %r2915;
	min.s32 	%r2919, %r2879, %r2918;
	add.s32 	%r2920, %r2900, %r2915;
	min.s32 	%r2921, %r2881, %r2920;
	add.s32 	%r2922, %r2903, %r2915;
	min.s32 	%r2923, %r2883, %r2922;
	ld.shared.u32 	%r2924, [%r16+17608];
	add.s32 	%r2925, %r2894, %r2924;
	min.s32 	%r2926, %r2886, %r2925;
	add.s32 	%r2927, %r2897, %r2924;
	min.s32 	%r2928, %r2888, %r2927;
	add.s32 	%r2929, %r2900, %r2924;
	min.s32 	%r2930, %r2890, %r2929;
	add.s32 	%r2931, %r2903, %r2924;
	min.s32 	%r2932, %r2892, %r2931;
	ld.shared.u32 	%r2933, [%r16+284];
	ld.shared.u32 	%r2934, [%r25+21584];
	add.s32 	%r2935, %r2934, %r2933;
	min.s32 	%r2936, %r2896, %r2935;
	ld.shared.u32 	%r2937, [%r25+21660];
	add.s32 	%r2938, %r2937, %r2933;
	min.s32 	%r2939, %r2899, %r2938;
	ld.shared.u32 	%r2940, [%r25+21736];
	add.s32 	%r2941, %r2940, %r2933;
	min.s32 	%r2942, %r2902, %r2941;
	ld.shared.u32 	%r2943, [%r25+21812];
	add.s32 	%r2944, %r2943, %r2933;
	min.s32 	%r2945, %r2905, %r2944;
	ld.shared.u32 	%r2946, [%r16+6060];
	add.s32 	%r2947, %r2934, %r2946;
	min.s32 	%r2948, %r2908, %r2947;
	add.s32 	%r2949, %r2937, %r2946;
	min.s32 	%r2950, %r2910, %r2949;
	add.s32 	%r2951, %r2940, %r2946;
	min.s32 	%r2952, %r2912, %r2951;
	add.s32 	%r2953, %r2943, %r2946;
	min.s32 	%r2954, %r2914, %r2953;
	ld.shared.u32 	%r2955, [%r16+11836];
	add.s32 	%r2956, %r2934, %r2955;
	min.s32 	%r2957, %r2917, %r2956;
	add.s32 	%r2958, %r2937, %r2955;
	min.s32 	%r2959, %r2919, %r2958;
	add.s32 	%r2960, %r2940, %r2955;
	min.s32 	%r2961, %r2921, %r2960;
	add.s32 	%r2962, %r2943, %r2955;
	min.s32 	%r2963, %r2923, %r2962;
	ld.shared.u32 	%r2964, [%r16+17612];
	add.s32 	%r2965, %r2934, %r2964;
	min.s32 	%r2966, %r2926, %r2965;
	add.s32 	%r2967, %r2937, %r2964;
	min.s32 	%r2968, %r2928, %r2967;
	add.s32 	%r2969, %r2940, %r2964;
	min.s32 	%r2970, %r2930, %r2969;
	add.s32 	%r2971, %r2943, %r2964;
	min.s32 	%r2972, %r2932, %r2971;
	ld.shared.u32 	%r2973, [%r16+288];
	ld.shared.u32 	%r2974, [%r25+21888];
	add.s32 	%r2975, %r2974, %r2973;
	min.s32 	%r2976, %r2936, %r2975;
	ld.shared.u32 	%r2977, [%r25+21964];
	add.s32 	%r2978, %r2977, %r2973;
	min.s32 	%r2979, %r2939, %r2978;
	ld.shared.u32 	%r2980, [%r25+22040];
	add.s32 	%r2981, %r2980, %r2973;
	min.s32 	%r2982, %r2942, %r2981;
	ld.shared.u32 	%r2983, [%r25+22116];
	add.s32 	%r2984, %r2983, %r2973;
	min.s32 	%r2985, %r2945, %r2984;
	ld.shared.u32 	%r2986, [%r16+6064];
	add.s32 	%r2987, %r2974, %r2986;
	min.s32 	%r2988, %r2948, %r2987;
	add.s32 	%r2989, %r2977, %r2986;
	min.s32 	%r2990, %r2950, %r2989;
	add.s32 	%r2991, %r2980, %r2986;
	min.s32 	%r2992, %r2952, %r2991;
	add.s32 	%r2993, %r2983, %r2986;
	min.s32 	%r2994, %r2954, %r2993;
	ld.shared.u32 	%r2995, [%r16+11840];
	add.s32 	%r2996, %r2974, %r2995;
	min.s32 	%r2997, %r2957, %r2996;
	add.s32 	%r2998, %r2977, %r2995;
	min.s32 	%r2999, %r2959, %r2998;
	add.s32 	%r3000, %r2980, %r2995;
	min.s32 	%r3001, %r2961, %r3000;
	add.s32 	%r3002, %r2983, %r2995;
	min.s32 	%r3003, %r2963, %r3002;
	ld.shared.u32 	%r3004, [%r16+17616];
	add.s32 	%r3005, %r2974, %r3004;
	min.s32 	%r3006, %r2966, %r3005;
	add.s32 	%r3007, %r2977, %r3004;
	min.s32 	%r3008, %r2968, %r3007;
	add.s32 	%r3009, %r2980, %r3004;
	min.s32 	%r3010, %r2970, %r3009;
	add.s32 	%r3011, %r2983, %r3004;
	min.s32 	%r3012, %r2972, %r3011;
	ld.shared.u32 	%r3013, [%r16+292];
	ld.shared.u32 	%r3014, [%r25+22192];
	add.s32 	%r3015, %r3014, %r3013;
	min.s32 	%r3016, %r2976, %r3015;
	ld.shared.u32 	%r3017, [%r25+22268];
	add.s32 	%r3018, %r3017, %r3013;
	min.s32 	%r3019, %r2979, %r3018;
	ld.shared.u32 	%r3020, [%r25+22344];
	add.s32 	%r3021, %r3020, %r3013;
	min.s32 	%r3022, %r2982, %r3021;
	ld.shared.u32 	%r3023, [%r25+22420];
	add.s32 	%r3024, %r3023, %r3013;
	min.s32 	%r3025, %r2985, %r3024;
	ld.shared.u32 	%r3026, [%r16+6068];
	add.s32 	%r3027, %r3014, %r3026;
	min.s32 	%r3028, %r2988, %r3027;
	add.s32 	%r3029, %r3017, %r3026;
	min.s32 	%r3030, %r2990, %r3029;
	add.s32 	%r3031, %r3020, %r3026;
	min.s32 	%r3032, %r2992, %r3031;
	add.s32 	%r3033, %r3023, %r3026;
	min.s32 	%r3034, %r2994, %r3033;
	ld.shared.u32 	%r3035, [%r16+11844];
	add.s32 	%r3036, %r3014, %r3035;
	min.s32 	%r3037, %r2997, %r3036;
	add.s32 	%r3038, %r3017, %r3035;
	min.s32 	%r3039, %r2999, %r3038;
	add.s32 	%r3040, %r3020, %r3035;
	min.s32 	%r3041, %r3001, %r3040;
	add.s32 	%r3042, %r3023, %r3035;
	min.s32 	%r3043, %r3003, %r3042;
	ld.shared.u32 	%r3044, [%r16+17620];
	add.s32 	%r3045, %r3014, %r3044;
	min.s32 	%r3046, %r3006, %r3045;
	add.s32 	%r3047, %r3017, %r3044;
	min.s32 	%r3048, %r3008, %r3047;
	add.s32 	%r3049, %r3020, %r3044;
	min.s32 	%r3050, %r3010, %r3049;
	add.s32 	%r3051, %r3023, %r3044;
	min.s32 	%r3052, %r3012, %r3051;
	ld.shared.u32 	%r3053, [%r16+296];
	ld.shared.u32 	%r3054, [%r25+22496];
	add.s32 	%r3055, %r3054, %r3053;
	min.s32 	%r3056, %r3016, %r3055;
	ld.shared.u32 	%r3057, [%r25+22572];
	add.s32 	%r3058, %r3057, %r3053;
	min.s32 	%r3059, %r3019, %r3058;
	ld.shared.u32 	%r3060, [%r25+22648];
	add.s32 	%r3061, %r3060, %r3053;
	min.s32 	%r3062, %r3022, %r3061;
	ld.shared.u32 	%r3063, [%r25+22724];
	add.s32 	%r3064, %r3063, %r3053;
	min.s32 	%r3065, %r3025, %r3064;
	ld.shared.u32 	%r3066, [%r16+6072];
	add.s32 	%r3067, %r3054, %r3066;
	min.s32 	%r3068, %r3028, %r3067;
	add.s32 	%r3069, %r3057, %r3066;
	min.s32 	%r3070, %r3030, %r3069;
	add.s32 	%r3071, %r3060, %r3066;
	min.s32 	%r3072, %r3032, %r3071;
	add.s32 	%r3073, %r3063, %r3066;
	min.s32 	%r3074, %r3034, %r3073;
	ld.shared.u32 	%r3075, [%r16+11848];
	add.s32 	%r3076, %r3054, %r3075;
	min.s32 	%r3077, %r3037, %r3076;
	add.s32 	%r3078, %r3057, %r3075;
	min.s32 	%r3079, %r3039, %r3078;
	add.s32 	%r3080, %r3060, %r3075;
	min.s32 	%r3081, %r3041, %r3080;
	add.s32 	%r3082, %r3063, %r3075;
	min.s32 	%r3083, %r3043, %r3082;
	ld.shared.u32 	%r3084, [%r16+17624];
	add.s32 	%r3085, %r3054, %r3084;
	min.s32 	%r3086, %r3046, %r3085;
	add.s32 	%r3087, %r3057, %r3084;
	min.s32 	%r3088, %r3048, %r3087;
	add.s32 	%r3089, %r3060, %r3084;
	min.s32 	%r3090, %r3050, %r3089;
	add.s32 	%r3091, %r3063, %r3084;
	min.s32 	%r3092, %r3052, %r3091;
	ld.shared.u32 	%r3093, [%r16+300];
	ld.shared.u32 	%r3094, [%r25+22800];
	add.s32 	%r3095, %r3094, %r3093;
	min.s32 	%r3096, %r3056, %r3095;
	ld.shared.u32 	%r3097, [%r25+22876];
	add.s32 	%r3098, %r3097, %r3093;
	min.s32 	%r3099, %r3059, %r3098;
	ld.shared.u32 	%r3100, [%r25+22952];
	add.s32 	%r3101, %r3100, %r3093;
	min.s32 	%r3102, %r3062, %r3101;
	ld.shared.u32 	%r3103, [%r25+23028];
	add.s32 	%r3104, %r3103, %r3093;
	min.s32 	%r3105, %r3065, %r3104;
	ld.shared.u32 	%r3106, [%r16+6076];
	add.s32 	%r3107, %r3094, %r3106;
	min.s32 	%r3108, %r3068, %r3107;
	add.s32 	%r3109, %r3097, %r3106;
	min.s32 	%r3110, %r3070, %r3109;
	add.s32 	%r3111, %r3100, %r3106;
	min.s32 	%r3112, %r3072, %r3111;
	add.s32 	%r3113, %r3103, %r3106;
	min.s32 	%r3114, %r3074, %r3113;
	ld.shared.u32 	%r3115, [%r16+11852];
	add.s32 	%r3116, %r3094, %r3115;
	min.s32 	%r3117, %r3077, %r3116;
	add.s32 	%r3118, %r3097, %r3115;
	min.s32 	%r3119, %r3079, %r3118;
	add.s32 	%r3120, %r3100, %r3115;
	min.s32 	%r3121, %r3081, %r3120;
	add.s32 	%r3122, %r3103, %r3115;
	min.s32 	%r3123, %r3083, %r3122;
	ld.shared.u32 	%r3124, [%r16+17628];
	add.s32 	%r3125, %r3094, %r3124;
	min.s32 	%r3126, %r3086, %r3125;
	add.s32 	%r3127, %r3097, %r3124;
	min.s32 	%r3128, %r3088, %r3127;
	add.s32 	%r3129, %r3100, %r3124;
	min.s32 	%r3130, %r3090, %r3129;
	add.s32 	%r3131, %r3103, %r3124;
	min.s32 	%r3132, %r3092, %r3131;
	st.global.u32 	[%rd4], %r3096;
	st.global.u32 	[%rd4+76], %r3099;
	st.global.u32 	[%rd4+152], %r3102;
	st.global.u32 	[%rd4+228], %r3105;
	st.global.u32 	[%rd10], %r3108;
	st.global.u32 	[%rd10+76], %r3110;
	st.global.u32 	[%rd10+152], %r3112;
	st.global.u32 	[%rd10+228], %r3114;
	st.global.u32 	[%rd16], %r3117;
	st.global.u32 	[%rd16+76], %r3119;
	st.global.u32 	[%rd16+152], %r3121;
	st.global.u32 	[%rd16+228], %r3123;
	st.global.u32 	[%rd22], %r3126;
	st.global.u32 	[%rd22+76], %r3128;
	st.global.u32 	[%rd22+152], %r3130;
	st.global.u32 	[%rd22+228], %r3132;
	ret;

}


// ===== COMPILED SASS (sm_100) =====

	.target	sm_100

	.elftype	@"ET_EXEC"


//--------------------- .note.nv.tkinfo           --------------------------
	.section	.note.nv.tkinfo,"",@"SHT_NOTE"
	.sectionflags	@"SHF_NOTE_NV_TKINFO"
	.tkinfo
        /*0018*/ 	.word	0x00000002
        /*0030*/ 	.string	""
        /*0030*/ 	.string	"ptxas"
        /*0030*/ 	.string	"Cuda compilation tools, release 13.0, V13.0.88"
        /*0030*/ 	.string	"Build cuda_13.0.r13.0/compiler.36424714_0"
        /*0030*/ 	.string	"-arch sm_100 -m 64 "



//--------------------- .note.nv.cuinfo           --------------------------
	.section	.note.nv.cuinfo,"",@"SHT_NOTE"
	.sectionflags	@"SHF_NOTE_NV_CUINFO"
        /*0018*/ 	.short	0x0002
        /*001a*/ 	.short	0x0064
        /*001c*/ 	.short	0x0082
	.zero		2


//--------------------- .nv.info                  --------------------------
	.section	.nv.info,"",@"SHT_CUDA_INFO"
	.align	4


	//----- nvinfo : EIATTR_REGCOUNT
	.align		4
        /*0000*/ 	.byte	0x04, 0x2f
        /*0002*/ 	.short	(.L_2 - .L_1)
	.align		4
.L_1:
        /*0004*/ 	.word	index@(_Z13phase1_kernelPiii)
        /*0008*/ 	.word	0x00000020


	//----- nvinfo : EIATTR_FRAME_SIZE
	.align		4
.L_2:
        /*000c*/ 	.byte	0x04, 0x11
        /*000e*/ 	.short	(.L_4 - .L_3)
	.align		4
.L_3:
        /*0010*/ 	.word	index@(_Z13phase1_kernelPiii)
        /*0014*/ 	.word	0x00000000


	//----- nvinfo : EIATTR_REGCOUNT
	.align		4
.L_4:
        /*0018*/ 	.byte	0x04, 0x2f
        /*001a*/ 	.short	(.L_6 - .L_5)
	.align		4
.L_5:
        /*001c*/ 	.word	index@(_Z17phase2_row_kernelPiii)
        /*0020*/ 	.word	0x00000028


	//----- nvinfo : EIATTR_FRAME_SIZE
	.align		4
.L_6:
        /*0024*/ 	.byte	0x04, 0x11
        /*0026*/ 	.short	(.L_8 - .L_7)
	.align		4
.L_7:
        /*0028*/ 	.word	index@(_Z17phase2_row_kernelPiii)
        /*002c*/ 	.word	0x00000000


	//----- nvinfo : EIATTR_REGCOUNT
	.align		4
.L_8:
        /*0030*/ 	.byte	0x04, 0x2f
        /*0032*/ 	.short	(.L_10 - .L_9)
	.align		4
.L_9:
        /*0034*/ 	.word	index@(_Z17phase2_col_kernelPiii)
        /*0038*/ 	.word	0x00000020


	//----- nvinfo : EIATTR_FRAME_SIZE
	.align		4
.L_10:
        /*003c*/ 	.byte	0x04, 0x11
        /*003e*/ 	.short	(.L_12 - .L_11)
	.align		4
.L_11:
        /*0040*/ 	.word	index@(_Z17phase2_col_kernelPiii)
        /*0044*/ 	.word	0x00000000


	//----- nvinfo : EIATTR_REGCOUNT
	.align		4
.L_12:
        /*0048*/ 	.byte	0x04, 0x2f
        /*004a*/ 	.short	(.L_14 - .L_13)
	.align		4
.L_13:
        /*004c*/ 	.word	index@(_Z13phase3_kernelPiii)
        /*0050*/ 	.word	0x00000038


	//----- nvinfo : EIATTR_FRAME_SIZE
	.align		4
.L_14:
        /*0054*/ 	.byte	0x04, 0x11
        /*0056*/ 	.short	(.L_16 - .L_15)
	.align		4
.L_15:
        /*0058*/ 	.word	index@(_Z13phase3_kernelPiii)
        /*005c*/ 	.word	0x00000000


	//----- nvinfo : EIATTR_MIN_STACK_SIZE
	.align		4
.L_16:
        /*0060*/ 	.byte	0x04, 0x12
        /*0062*/ 	.short	(.L_18 - .L_17)
	.align		4
.L_17:
        /*0064*/ 	.word	index@(_Z13phase3_kernelPiii)
        /*0068*/ 	.word	0x00000000


	//----- nvinfo : EIATTR_MIN_STACK_SIZE
	.align		4
.L_18:
        /*006c*/ 	.byte	0x04, 0x12
        /*006e*/ 	.short	(.L_20 - .L_19)
	.align		4
.L_19:
        /*0070*/ 	.word	index@(_Z17phase2_col_kernelPiii)
        /*0074*/ 	.word	0x00000000


	//----- nvinfo : EIATTR_MIN_STACK_SIZE
	.align		4
.L_20:
        /*0078*/ 	.byte	0x04, 0x12
        /*007a*/ 	.short	(.L_22 - .L_21)
	.align		4
.L_21:
        /*007c*/ 	.word	index@(_Z17phase2_row_kernelPiii)
        /*0080*/ 	.word	0x00000000


	//----- nvinfo : EIATTR_MIN_STACK_SIZE
	.align		4
.L_22:
        /*0084*/ 	.byte	0x04, 0x12
        /*0086*/ 	.short	(.L_24 - .L_23)
	.align		4
.L_23:
        /*0088*/ 	.word	index@(_Z13phase1_kernelPiii)
        /*008c*/ 	.word	0x00000000
.L_24:


//--------------------- .nv.compat                --------------------------
	.section	.nv.compat,"",@"SHT_CUDA_COMPAT_INFO"
	.align	4
        /*0000*/ 	.byte	0x02, 0x09, 0x00, 0x00, 0x02, 0x02, 0x01, 0x00, 0x02, 0x05, 0x05, 0x00, 0x03, 0x07, 0x01, 0x01
        /*0010*/ 	.byte	0x02, 0x03, 0x00, 0x00, 0x02, 0x06, 0x01, 0x00, 0x04, 0x0b, 0x08, 0x00, 0x09, 0x00, 0x00, 0x00
        /*0020*/ 	.byte	0x00, 0x00, 0x00, 0x00


//--------------------- .nv.info._Z13phase3_kernelPiii --------------------------
	.section	.nv.info._Z13phase3_kernelPiii,"",@"SHT_CUDA_INFO"
	.sectionflags	@""
	.align	4


	//----- nvinfo : EIATTR_CUDA_API_VERSION
	.align		4
        /*0000*/ 	.byte	0x04, 0x37
        /*0002*/ 	.short	(.L_26 - .L_25)
.L_25:
        /*0004*/ 	.word	0x00000082


	//----- nvinfo : EIATTR_KPARAM_INFO
	.align		4
.L_26:
        /*0008*/ 	.byte	0x04, 0x17
        /*000a*/ 	.short	(.L_28 - .L_27)
.L_27:
        /*000c*/ 	.word	0x00000000
        /*0010*/ 	.short	0x0002
        /*0012*/ 	.short	0x000c
        /*0014*/ 	.byte	0x00, 0xf0, 0x11, 0x00


	//----- nvinfo : EIATTR_KPARAM_INFO
	.align		4
.L_28:
        /*0018*/ 	.byte	0x04, 0x17
        /*001a*/ 	.short	(.L_30 - .L_29)
.L_29:
        /*001c*/ 	.word	0x00000000
        /*0020*/ 	.short	0x0001
        /*0022*/ 	.short	0x0008
        /*0024*/ 	.byte	0x00, 0xf0, 0x11, 0x00


	//----- nvinfo : EIATTR_KPARAM_INFO
	.align		4
.L_30:
        /*0028*/ 	.byte	0x04, 0x17
        /*002a*/ 	.short	(.L_32 - .L_31)
.L_31:
        /*002c*/ 	.word	0x00000000
        /*0030*/ 	.short	0x0000
        /*0032*/ 	.short	0x0000
        /*0034*/ 	.byte	0x00, 0xf5, 0x21, 0x00


	//----- nvinfo : EIATTR_SPARSE_MMA_MASK
	.align		4
.L_32:
        /*0038*/ 	.byte	0x03, 0x50
        /*003a*/ 	.short	0x0000


	//----- nvinfo : EIATTR_MAXREG_COUNT
	.align		4
        /*003c*/ 	.byte	0x03, 0x1b
        /*003e*/ 	.short	0x00ff


	//----- nvinfo : EIATTR_NUM_BARRIERS
	.align		4
        /*0040*/ 	.byte	0x02, 0x4c
        /*0042*/ 	.byte	0x01
	.zero		1


	//----- nvinfo : EIATTR_MERCURY_ISA_VERSION
	.align		4
        /*0044*/ 	.byte	0x03, 0x5f
        /*0046*/ 	.short	0x0101


	//----- nvinfo : EIATTR_VRC_CTA_INIT_COUNT
	.align		4
        /*0048*/ 	.byte	0x02, 0x4a
	.zero		1
	.zero		1


	//----- nvinfo : EIATTR_EXIT_INSTR_OFFSETS
	.align		4
        /*004c*/ 	.byte	0x04, 0x1c
        /*004e*/ 	.short	(.L_34 - .L_33)


	//   ....[0]....
.L_33:
        /*0050*/ 	.word	0x00006d40


	//----- nvinfo : EIATTR_CBANK_PARAM_SIZE
	.align		4
.L_34:
        /*0054*/ 	.byte	0x03, 0x19
        /*0056*/ 	.short	0x0010


	//----- nvinfo : EIATTR_PARAM_CBANK
	.align		4
        /*0058*/ 	.byte	0x04, 0x0a
        /*005a*/ 	.short	(.L_36 - .L_35)
	.align		4
.L_35:
        /*005c*/ 	.word	index@(.nv.constant0._Z13phase3_kernelPiii)
        /*0060*/ 	.short	0x0380
        /*0062*/ 	.short	0x0010


	//----- nvinfo : EIATTR_SW_WAR
	.align		4
.L_36:
        /*0064*/ 	.byte	0x04, 0x36
        /*0066*/ 	.short	(.L_38 - .L_37)
.L_37:
        /*0068*/ 	.word	0x00000008
.L_38:


//--------------------- .nv.info._Z17phase2_col_kernelPiii --------------------------
	.section	.nv.info._Z17phase2_col_kernelPiii,"",@"SHT_CUDA_INFO"
	.sectionflags	@""
	.align	4


	//----- nvinfo : EIATTR_CUDA_API_VERSION
	.align		4
        /*0000*/ 	.byte	0x04, 0x37
        /*0002*/ 	.short	(.L_40 - .L_39)
.L_39:
        /*0004*/ 	.word	0x00000082


	//----- nvinfo : EIATTR_KPARAM_INFO
	.align		4
.L_40:
        /*0008*/ 	.byte	0x04, 0x17
        /*000a*/ 	.short	(.L_42 - .L_41)
.L_41:
        /*000c*/ 	.word	0x00000000
        /*0010*/ 	.short	0x0002
        /*0012*/ 	.short	0x000c
        /*0014*/ 	.byte	0x00, 0xf0, 0x11, 0x00


	//----- nvinfo : EIATTR_KPARAM_INFO
	.align		4
.L_42:
        /*0018*/ 	.byte	0x04, 0x17
        /*001a*/ 	.short	(.L_44 - .L_43)
.L_43:
        /*001c*/ 	.word	0x00000000
        /*0020*/ 	.short	0x0001
        /*0022*/ 	.short	0x0008
        /*0024*/ 	.byte	0x00, 0xf0, 0x11, 0x00


	//----- nvinfo : EIATTR_KPARAM_INFO
	.align		4
.L_44:
        /*0028*/ 	.byte	0x04, 0x17
        /*002a*/ 	.short	(.L_46 - .L_45)
.L_45:
        /*002c*/ 	.word	0x00000000
        /*0030*/ 	.short	0x0000
        /*0032*/ 	.short	0x0000
        /*0034*/ 	.byte	0x00, 0xf5, 0x21, 0x00


	//----- nvinfo : EIATTR_SPARSE_MMA_MASK
	.align		4
.L_46:
        /*0038*/ 	.byte	0x03, 0x50
        /*003a*/ 	.short	0x0000


	//----- nvinfo : EIATTR_MAXREG_COUNT
	.align		4
        /*003c*/ 	.byte	0x03, 0x1b
        /*003e*/ 	.short	0x00ff


	//----- nvinfo : EIATTR_NUM_BARRIERS
	.align		4
        /*0040*/ 	.byte	0x02, 0x4c
        /*0042*/ 	.byte	0x01
	.zero		1


	//----- nvinfo : EIATTR_MERCURY_ISA_VERSION
	.align		4
        /*0044*/ 	.byte	0x03, 0x5f
        /*0046*/ 	.short	0x0101


	//----- nvinfo : EIATTR_VRC_CTA_INIT_COUNT
	.align		4
        /*0048*/ 	.byte	0x02, 0x4a
	.zero		1
	.zero		1


	//----- nvinfo : EIATTR_EXIT_INSTR_OFFSETS
	.align		4
        /*004c*/ 	.byte	0x04, 0x1c
        /*004e*/ 	.short	(.L_48 - .L_47)


	//   ....[0]....
.L_47:
        /*0050*/ 	.word	0x0000d6c0


	//----- nvinfo : EIATTR_CBANK_PARAM_SIZE
	.align		4
.L_48:
        /*0054*/ 	.byte	0x03, 0x19
        /*0056*/ 	.short	0x0010


	//----- nvinfo : EIATTR_PARAM_CBANK
	.align		4
        /*0058*/ 	.byte	0x04, 0x0a
        /*005a*/ 	.short	(.L_50 - .L_49)
	.align		4
.L_49:
        /*005c*/ 	.word	index@(.nv.constant0._Z17phase2_col_kernelPiii)
        /*0060*/ 	.short	0x0380
        /*0062*/ 	.short	0x0010


	//----- nvinfo : EIATTR_SW_WAR
	.align		4
.L_50:
        /*0064*/ 	.byte	0x04, 0x36
        /*0066*/ 	.short	(.L_52 - .L_51)
.L_51:
        /*0068*/ 	.word	0x00000008
.L_52:


//--------------------- .nv.info._Z17phase2_row_kernelPiii --------------------------
	.section	.nv.info._Z17phase2_row_kernelPiii,"",@"SHT_CUDA_INFO"
	.sectionflags	@""
	.align	4


	//----- nvinfo : EIATTR_CUDA_API_VERSION
	.align		4
        /*0000*/ 	.byte	0x04, 0x37
        /*0002*/ 	.short	(.L_54 - .L_53)
.L_53:
        /*0004*/ 	.word	0x00000082


	//----- nvinfo : EIATTR_KPARAM_INFO
	.align		4
.L_54:
        /*0008*/ 	.byte	0x04, 0x17
        /*000a*/ 	.short	(.L_56 - .L_55)
.L_55:
        /*000c*/ 	.word	0x00000000
        /*0010*/ 	.short	0x0002
        /*0012*/ 	.short	0x000c
        /*0014*/ 	.byte	0x00, 0xf0, 0x11, 0x00


	//----- nvinfo : EIATTR_KPARAM_INFO
	.align		4
.L_56:
        /*0018*/ 	.byte	0x04, 0x17
        /*001a*/ 	.short	(.L_58 - .L_57)
.L_57:
        /*001c*/ 	.word	0x00000000
        /*0020*/ 	.short	0x0001
        /*0022*/ 	.short	0x0008
        /*0024*/ 	.byte	0x00, 0xf0, 0x11, 0x00


	//----- nvinfo : EIATTR_KPARAM_INFO
	.align		4
.L_58:
        /*0028*/ 	.byte	0x04, 0x17
        /*002a*/ 	.short	(.L_60 - .L_59)
.L_59:
        /*002c*/ 	.word	0x00000000
        /*0030*/ 	.short	0x0000
        /*0032*/ 	.short	0x0000
        /*0034*/ 	.byte	0x00, 0xf5, 0x21, 0x00


	//----- nvinfo : EIATTR_SPARSE_MMA_MASK
	.align		4
.L_60:
        /*0038*/ 	.byte	0x03, 0x50
        /*003a*/ 	.short	0x0000


	//----- nvinfo : EIATTR_MAXREG_COUNT
	.align		4
        /*003c*/ 	.byte	0x03, 0x1b
        /*003e*/ 	.short	0x00ff


	//----- nvinfo : EIATTR_NUM_BARRIERS
	.align		4
        /*0040*/ 	.byte	0x02, 0x4c
        /*0042*/ 	.byte	0x01
	.zero		1


	//----- nvinfo : EIATTR_MERCURY_ISA_VERSION
	.align		4
        /*0044*/ 	.byte	0x03, 0x5f
        /*0046*/ 	.short	0x0101


	//----- nvinfo : EIATTR_VRC_CTA_INIT_COUNT
	.align		4
        /*0048*/ 	.byte	0x02, 0x4a
	.zero		1
	.zero		1


	//----- nvinfo : EIATTR_EXIT_INSTR_OFFSETS
	.align		4
        /*004c*/ 	.byte	0x04, 0x1c
        /*004e*/ 	.short	(.L_62 - .L_61)


	//   ....[0]....
.L_61:
        /*0050*/ 	.word	0x0000d6f0


	//----- nvinfo : EIATTR_CBANK_PARAM_SIZE
	.align		4
.L_62:
        /*0054*/ 	.byte	0x03, 0x19
        /*0056*/ 	.short	0x0010


	//----- nvinfo : EIATTR_PARAM_CBANK
	.align		4
        /*0058*/ 	.byte	0x04, 0x0a
        /*005a*/ 	.short	(.L_64 - .L_63)
	.align		4
.L_63:
        /*005c*/ 	.word	index@(.nv.constant0._Z17phase2_row_kernelPiii)
        /*0060*/ 	.short	0x0380
        /*0062*/ 	.short	0x0010


	//----- nvinfo : EIATTR_SW_WAR
	.align		4
.L_64:
        /*0064*/ 	.byte	0x04, 0x36
        /*0066*/ 	.short	(.L_66 - .L_65)
.L_65:
        /*0068*/ 	.word	0x00000008
.L_66:


//--------------------- .nv.info._Z13phase1_kernelPiii --------------------------
	.section	.nv.info._Z13phase1_kernelPiii,"",@"SHT_CUDA_INFO"
	.sectionflags	@""
	.align	4


	//----- nvinfo : EIATTR_CUDA_API_VERSION
	.align		4
        /*0000*/ 	.byte	0x04, 0x37
        /*0002*/ 	.short	(.L_68 - .L_67)
.L_67:
        /*0004*/ 	.word	0x00000082


	//----- nvinfo : EIATTR_KPARAM_INFO
	.align		4
.L_68:
        /*0008*/ 	.byte	0x04, 0x17
        /*000a*/ 	.short	(.L_70 - .L_69)
.L_69:
        /*000c*/ 	.word	0x00000000
        /*0010*/ 	.short	0x0002
        /*0012*/ 	.short	0x000c
        /*0014*/ 	.byte	0x00, 0xf0, 0x11, 0x00


	//----- nvinfo : EIATTR_KPARAM_INFO
	.align		4
.L_70:
        /*0018*/ 	.byte	0x04, 0x17
        /*001a*/ 	.short	(.L_72 - .L_71)
.L_71:
        /*001c*/ 	.word	0x00000000
        /*0020*/ 	.short	0x0001
        /*0022*/ 	.short	0x0008
        /*0024*/ 	.byte	0x00, 0xf0, 0x11, 0x00


	//----- nvinfo : EIATTR_KPARAM_INFO
	.align		4
.L_72:
        /*0028*/ 	.byte	0x04, 0x17
        /*002a*/ 	.short	(.L_74 - .L_73)
.L_73:
        /*002c*/ 	.word	0x00000000
        /*0030*/ 	.short	0x0000
        /*0032*/ 	.short	0x0000
        /*0034*/ 	.byte	0x00, 0xf5, 0x21, 0x00


	//----- nvinfo : EIATTR_SPARSE_MMA_MASK
	.align		4
.L_74:
        /*0038*/ 	.byte	0x03, 0x50
        /*003a*/ 	.short	0x0000


	//----- nvinfo : EIATTR_MAXREG_COUNT
	.align		4
        /*003c*/ 	.byte	0x03, 0x1b
        /*003e*/ 	.short	0x00ff


	//----- nvinfo : EIATTR_NUM_BARRIERS
	.align		4
        /*0040*/ 	.byte	0x02, 0x4c
        /*0042*/ 	.byte	0x01
	.zero		1


	//----- nvinfo : EIATTR_MERCURY_ISA_VERSION
	.align		4
        /*0044*/ 	.byte	0x03, 0x5f
        /*0046*/ 	.short	0x0101


	//----- nvinfo : EIATTR_VRC_CTA_INIT_COUNT
	.align		4
        /*0048*/ 	.byte	0x02, 0x4a
	.zero		1
	.zero		1


	//----- nvinfo : EIATTR_EXIT_INSTR_OFFSETS
	.align		4
        /*004c*/ 	.byte	0x04, 0x1c
        /*004e*/ 	.short	(.L_76 - .L_75)


	//   ....[0]....
.L_75:
        /*0050*/ 	.word	0x00010a20


	//----- nvinfo : EIATTR_CBANK_PARAM_SIZE
	.align		4
.L_76:
        /*0054*/ 	.byte	0x03, 0x19
        /*0056*/ 	.short	0x0010


	//----- nvinfo : EIATTR_PARAM_CBANK
	.align		4
        /*0058*/ 	.byte	0x04, 0x0a
        /*005a*/ 	.short	(.L_78 - .L_77)
	.align		4
.L_77:
        /*005c*/ 	.word	index@(.nv.constant0._Z13phase1_kernelPiii)
        /*0060*/ 	.short	0x0380
        /*0062*/ 	.short	0x0010


	//----- nvinfo : EIATTR_SW_WAR
	.align		4
.L_78:
        /*0064*/ 	.byte	0x04, 0x36
        /*0066*/ 	.short	(.L_80 - .L_79)
.L_79:
        /*0068*/ 	.word	0x00000008
.L_80:


//--------------------- .nv.callgraph             --------------------------
	.section	.nv.callgraph,"",@"SHT_CUDA_CALLGRAPH"
	.align	4
	.sectionentsize	8
	.align		4
        /*0000*/ 	.word	0x00000000
	.align		4
        /*0004*/ 	.word	0xffffffff
	.align		4
        /*0008*/ 	.word	0x00000000
	.align		4
        /*000c*/ 	.word	0xfffffffe
	.align		4
        /*0010*/ 	.word	0x00000000
	.align		4
        /*0014*/ 	.word	0xfffffffd
	.align		4
        /*0018*/ 	.word	0x00000000
	.align		4
        /*001c*/ 	.word	0xfffffffc


//--------------------- .nv.constant4             --------------------------
	.section	.nv.constant4,"a",@progbits
	.align	8
	.align		8
.nv.constant4:
        /*0000*/ 	.dword	INF


//--------------------- .text._Z13phase3_kernelPiii --------------------------
	.section	.text._Z13phase3_kernelPiii,"ax",@progbits
	.align	128
        .global         _Z13phase3_kernelPiii
        .type           _Z13phase3_kernelPiii,@function
        .size           _Z13phase3_kernelPiii,(.L_x_4 - _Z13phase3_kernelPiii)
        .other          _Z13phase3_kernelPiii,@"STO_CUDA_ENTRY STV_DEFAULT"
_Z13phase3_kernelPiii:
.text._Z13phase3_kernelPiii:
[----:B------:R-:W-:Y:S01]  /*0000*/  LDC R1, c[0x0][0x37c] ;  /* 0x0000df00ff017b82 */ /* 0x000fe20000000800 */
[----:B------:R-:W0:Y:S07]  /*0010*/  S2R R17, SR_TID.Y ;  /* 0x0000000000117919 */ /* 0x000e2e0000002200 */
[----:B------:R-:W1:Y:S01]  /*0020*/  LDC.64 R6, c[0x0][0x388] ;  /* 0x0000e200ff067b82 */ /* 0x000e620000000a00 */
[----:B------:R-:W2:Y:S01]  /*0030*/  LDCU.64 UR4, c[0x0][0x358] ;  /* 0x00006b00ff0477ac */ /* 0x000ea20008000a00 */
[----:B------:R-:W3:Y:S01]  /*0040*/  S2R R44, SR_CTAID.Y ;  /* 0x00000000002c7919 */ /* 0x000ee20000002600 */
[----:B------:R-:W4:Y:S05]  /*0050*/  S2R R48, SR_TID.X ;  /* 0x0000000000307919 */ /* 0x000f2a0000002100 */
[----:B------:R-:W5:Y:S01]  /*0060*/  LDC.64 R4, c[0x0][0x380] ;  /* 0x0000e000ff047b82 */ /* 0x000f620000000a00 */
[----:B------:R-:W4:Y:S01]  /*0070*/  S2R R9, SR_CTAID.X ;  /* 0x0000000000097919 */ /* 0x000f220000002500 */
[----:B-1----:R-:W-:-:S04]  /*0080*/  IMAD R21, R7, 0x4c, RZ ;  /* 0x0000004c07157824 */ /* 0x002fc800078e02ff */
[--C-:B0-----:R-:W-:Y:S02]  /*0090*/  IMAD.IADD R0, R21, 0x1, R17.reuse ;  /* 0x0000000115007824 */ /* 0x101fe400078e0211 */
[----:B---3--:R-:W-:-:S04]  /*00a0*/  IMAD R44, R44, 0x4c, R17 ;  /* 0x0000004c2c2c7824 */ /* 0x008fc800078e0211 */
[-C--:B------:R-:W-:Y:S02]  /*00b0*/  IMAD R3, R44, R6.reuse, R21 ;  /* 0x000000062c037224 */ /* 0x080fe400078e0215 */
[--C-:B----4-:R-:W-:Y:S02]  /*00c0*/  IMAD R7, R9, 0x4c, R48.reuse ;  /* 0x0000004c09077824 */ /* 0x110fe400078e0230 */
[----:B------:R-:W-:Y:S02]  /*00d0*/  IMAD.IADD R3, R3, 0x1, R48 ;  /* 0x0000000103037824 */ /* 0x000fe400078e0230 */
[----:B------:R-:W-:Y:S02]  /*00e0*/  IMAD R19, R0, R6, R7 ;  /* 0x0000000600137224 */ /* 0x000fe400078e0207 */
[----:B-----5:R-:W-:-:S04]  /*00f0*/  IMAD.WIDE R10, R3, 0x4, R4 ;  /* 0x00000004030a7825 */ /* 0x020fc800078e0204 */
[----:B------:R-:W-:Y:S01]  /*0100*/  IMAD.WIDE R18, R19, 0x4, R4 ;  /* 0x0000000413127825 */ /* 0x000fe200078e0204 */
[----:B--2---:R-:W2:Y:S04]  /*0110*/  LDG.E R47, desc[UR4][R10.64] ;  /* 0x000000040a2f7981 */ /* 0x004ea8000c1e1900 */
[----:B------:R-:W3:Y:S04]  /*0120*/  LDG.E R49, desc[UR4][R18.64] ;  /* 0x0000000412317981 */ /* 0x000ee8000c1e1900 */
[----:B------:R-:W4:Y:S04]  /*0130*/  LDG.E R51, desc[UR4][R10.64+0x4c] ;  /* 0x00004c040a337981 */ /* 0x000f28000c1e1900 */
[----:B------:R-:W5:Y:S04]  /*0140*/  LDG.E R35, desc[UR4][R18.64+0x4c] ;  /* 0x00004c0412237981 */ /* 0x000f68000c1e1900 */
[----:B------:R-:W5:Y:S04]  /*0150*/  LDG.E R15, desc[UR4][R10.64+0x98] ;  /* 0x000098040a0f7981 */ /* 0x000f68000c1e1900 */
[----:B------:R-:W5:Y:S01]  /*0160*/  LDG.E R33, desc[UR4][R18.64+0x98] ;  /* 0x0000980412217981 */ /* 0x000f62000c1e1900 */
[----:B------:R-:W-:-:S03]  /*0170*/  VIADD R45, R44, 0x13 ;  /* 0x000000132c2d7836 */ /* 0x000fc60000000000 */
[----:B------:R0:W5:Y:S01]  /*0180*/  LDG.E R3, desc[UR4][R10.64+0xe4] ;  /* 0x0000e4040a037981 */ /* 0x000162000c1e1900 */
[-C--:B------:R-:W-:Y:S02]  /*0190*/  IMAD R9, R45, R6.reuse, R21 ;  /* 0x000000062d097224 */ /* 0x080fe400078e0215 */
[----:B------:R-:W-:Y:S01]  /*01a0*/  VIADD R2, R0, 0x13 ;  /* 0x0000001300027836 */ /* 0x000fe20000000000 */
[----:B------:R-:W5:Y:S01]  /*01b0*/  LDG.E R31, desc[UR4][R18.64+0xe4] ;  /* 0x0000e404121f7981 */ /* 0x000f62000c1e1900 */
[----:B------:R-:W-:Y:S02]  /*01c0*/  IMAD.IADD R9, R9, 0x1, R48 ;  /* 0x0000000109097824 */ /* 0x000fe400078e0230 */
[----:B------:R-:W-:Y:S02]  /*01d0*/  VIADD R53, R44, 0x26 ;  /* 0x000000262c357836 */ /* 0x000fe40000000000 */
[----:B------:R-:W-:Y:S02]  /*01e0*/  IMAD R23, R2, R6, R7 ;  /* 0x0000000602177224 */ /* 0x000fe400078e0207 */
[----:B------:R-:W-:-:S04]  /*01f0*/  IMAD.WIDE R8, R9, 0x4, R4 ;  /* 0x0000000409087825 */ /* 0x000fc800078e0204 */
[----:B------:R-:W-:Y:S01]  /*0200*/  VIADD R46, R44, 0x39 ;  /* 0x000000392c2e7836 */ /* 0x000fe20000000000 */
[----:B------:R-:W5:Y:S01]  /*0210*/  LDG.E R52, desc[UR4][R8.64] ;  /* 0x0000000408347981 */ /* 0x000f62000c1e1900 */
[-C--:B0-----:R-:W-:Y:S02]  /*0220*/  IMAD R11, R53, R6.reuse, R21 ;  /* 0x00000006350b7224 */ /* 0x081fe400078e0215 */
[----:B------:R-:W-:Y:S01]  /*0230*/  IMAD.WIDE R22, R23, 0x4, R4 ;  /* 0x0000000417167825 */ /* 0x000fe200078e0204 */
[----:B------:R-:W5:Y:S03]  /*0240*/  LDG.E R12, desc[UR4][R8.64+0x4c] ;  /* 0x00004c04080c7981 */ /* 0x000f66000c1e1900 */
[----:B------:R-:W-:Y:S01]  /*0250*/  VIADD R2, R0, 0x26 ;  /* 0x0000002600027836 */ /* 0x000fe20000000000 */
[----:B------:R-:W5:Y:S01]  /*0260*/  LDG.E R30, desc[UR4][R22.64] ;  /* 0x00000004161e7981 */ /* 0x000f62000c1e1900 */
[----:B------:R-:W-:-:S02]  /*0270*/  IMAD R21, R46, R6, R21 ;  /* 0x000000062e157224 */ /* 0x000fc400078e0215 */
[--C-:B------:R-:W-:Y:S01]  /*0280*/  IMAD.IADD R11, R11, 0x1, R48.reuse ;  /* 0x000000010b0b7824 */ /* 0x100fe200078e0230 */
[----:B------:R-:W5:Y:S01]  /*0290*/  LDG.E R16, desc[UR4][R22.64+0x4c] ;  /* 0x00004c0416107981 */ /* 0x000f62000c1e1900 */
[-C--:B------:R-:W-:Y:S02]  /*02a0*/  IMAD R41, R2, R6.reuse, R7 ;  /* 0x0000000602297224 */ /* 0x080fe400078e0207 */
[----:B------:R-:W-:Y:S01]  /*02b0*/  VIADD R0, R0, 0x39 ;  /* 0x0000003900007836 */ /* 0x000fe20000000000 */
[----:B------:R-:W5:Y:S01]  /*02c0*/  LDG.E R13, desc[UR4][R8.64+0x98] ;  /* 0x00009804080d7981 */ /* 0x000f62000c1e1900 */
[----:B------:R-:W-:Y:S02]  /*02d0*/  IMAD.IADD R21, R21, 0x1, R48 ;  /* 0x0000000115157824 */ /* 0x000fe400078e0230 */
[--C-:B------:R-:W-:Y:S01]  /*02e0*/  IMAD.WIDE R42, R11, 0x4, R4.reuse ;  /* 0x000000040b2a7825 */ /* 0x100fe200078e0204 */
[----:B------:R-:W5:Y:S03]  /*02f0*/  LDG.E R18, desc[UR4][R22.64+0x98] ;  /* 0x0000980416127981 */ /* 0x000f66000c1e1900 */
[----:B------:R-:W-:Y:S01]  /*0300*/  IMAD.WIDE R40, R41, 0x4, R4 ;  /* 0x0000000429287825 */ /* 0x000fe200078e0204 */
[----:B------:R0:W5:Y:S03]  /*0310*/  LDG.E R14, desc[UR4][R8.64+0xe4] ;  /* 0x0000e404080e7981 */ /* 0x000166000c1e1900 */
[----:B------:R-:W-:Y:S01]  /*0320*/  IMAD R25, R0, R6, R7 ;  /* 0x0000000600197224 */ /* 0x000fe200078e0207 */
[----:B------:R-:W5:Y:S01]  /*0330*/  LDG.E R19, desc[UR4][R22.64+0xe4] ;  /* 0x0000e40416137981 */ /* 0x000f62000c1e1900 */
[----:B------:R-:W-:-:S03]  /*0340*/  IMAD.WIDE R10, R21, 0x4, R4 ;  /* 0x00000004150a7825 */ /* 0x000fc600078e0204 */
[----:B------:R-:W5:Y:S04]  /*0350*/  LDG.E R20, desc[UR4][R42.64] ;  /* 0x000000042a147981 */ /* 0x000f68000c1e1900 */
[----:B------:R-:W5:Y:S01]  /*0360*/  LDG.E R21, desc[UR4][R40.64] ;  /* 0x0000000428157981 */ /* 0x000f62000c1e1900 */
[----:B0-----:R-:W-:-:S03]  /*0370*/  IMAD.WIDE R8, R25, 0x4, R4 ;  /* 0x0000000419087825 */ /* 0x001fc600078e0204 */
[----:B------:R-:W5:Y:S04]  /*0380*/  LDG.E R22, desc[UR4][R42.64+0x4c] ;  /* 0x00004c042a167981 */ /* 0x000f68000c1e1900 */
[----:B------:R-:W5:Y:S04]  /*0390*/  LDG.E R23, desc[UR4][R40.64+0x4c] ;  /* 0x00004c0428177981 */ /* 0x000f68000c1e1900 */
[----:B------:R-:W5:Y:S04]  /*03a0*/  LDG.E R24, desc[UR4][R42.64+0x98] ;  /* 0x000098042a187981 */ /* 0x000f68000c1e1900 */
[----:B------:R-:W5:Y:S04]  /*03b0*/  LDG.E R25, desc[UR4][R40.64+0x98] ;  /* 0x0000980428197981 */ /* 0x000f68000c1e1900 */
[----:B------:R0:W5:Y:S04]  /*03c0*/  LDG.E R26, desc[UR4][R42.64+0xe4] ;  /* 0x0000e4042a1a7981 */ /* 0x000168000c1e1900 */
[----:B------:R1:W5:Y:S04]  /*03d0*/  LDG.E R27, desc[UR4][R40.64+0xe4] ;  /* 0x0000e404281b7981 */ /* 0x000368000c1e1900 */
[----:B------:R-:W5:Y:S04]  /*03e0*/  LDG.E R32, desc[UR4][R10.64] ;  /* 0x000000040a207981 */ /* 0x000f68000c1e1900 */
[----:B------:R-:W5:Y:S04]  /*03f0*/  LDG.E R34, desc[UR4][R8.64] ;  /* 0x0000000408227981 */ /* 0x000f68000c1e1900 */
[----:B------:R-:W5:Y:S04]  /*0400*/  LDG.E R36, desc[UR4][R10.64+0x4c] ;  /* 0x00004c040a247981 */ /* 0x000f68000c1e1900 */
[----:B------:R-:W5:Y:S04]  /*0410*/  LDG.E R37, desc[UR4][R8.64+0x4c] ;  /* 0x00004c0408257981 */ /* 0x000f68000c1e1900 */
[----:B------:R-:W5:Y:S04]  /*0420*/  LDG.E R38, desc[UR4][R10.64+0x98] ;  /* 0x000098040a267981 */ /* 0x000f68000c1e1900 */
[----:B------:R-:W5:Y:S04]  /*0430*/  LDG.E R39, desc[UR4][R8.64+0x98] ;  /* 0x0000980408277981 */ /* 0x000f68000c1e1900 */
[----:B------:R-:W5:Y:S04]  /*0440*/  LDG.E R28, desc[UR4][R10.64+0xe4] ;  /* 0x0000e4040a1c7981 */ /* 0x000f68000c1e1900 */
[----:B------:R1:W5:Y:S01]  /*0450*/  LDG.E R29, desc[UR4][R8.64+0xe4] ;  /* 0x0000e404081d7981 */ /* 0x000362000c1e1900 */
[----:B------:R-:W1:Y:S01]  /*0460*/  S2R R0, SR_CgaCtaId ;  /* 0x0000000000007919 */ /* 0x000e620000008800 */
[----:B------:R-:W-:-:S05]  /*0470*/  MOV R2, 0x400 ;  /* 0x0000040000027802 */ /* 0x000fca0000000f00 */
[----:B0-----:R-:W-:Y:S02]  /*0480*/  VIADD R43, R2, 0x5a40 ;  /* 0x00005a40022b7836 */ /* 0x001fe40000000000 */
[-CC-:B------:R-:W-:Y:S02]  /*0490*/  IMAD R45, R45, R6.reuse, R7.reuse ;  /* 0x000000062d2d7224 */ /* 0x180fe400078e0207 */
[-CC-:B------:R-:W-:Y:S02]  /*04a0*/  IMAD R42, R53, R6.reuse, R7.reuse ;  /* 0x00000006352a7224 */ /* 0x180fe400078e0207 */
[----:B-1----:R-:W-:Y:S02]  /*04b0*/  IMAD R41, R46, R6, R7 ;  /* 0x000000062e297224 */ /* 0x002fe400078e0207 */
[----:B------:R-:W-:-:S05]  /*04c0*/  IMAD.WIDE R8, R45, 0x4, R4 ;  /* 0x000000042d087825 */ /* 0x000fca00078e0204 */
[----:B------:R-:W5:Y:S01]  /*04d0*/  LDG.E R46, desc[UR4][R8.64] ;  /* 0x00000004082e7981 */ /* 0x000f62000c1e1900 */
[C---:B------:R-:W-:Y:S02]  /*04e0*/  LEA R2, R0.reuse, R2, 0x18 ;  /* 0x0000000200027211 */ /* 0x040fe400078ec0ff */
[----:B------:R-:W-:-:S03]  /*04f0*/  LEA R43, R0, R43, 0x18 ;  /* 0x0000002b002b7211 */ /* 0x000fc600078ec0ff */
[C---:B------:R-:W-:Y:S02]  /*0500*/  IMAD R0, R17.reuse, 0x130, R2 ;  /* 0x0000013011007824 */ /* 0x040fe400078e0202 */
[----:B------:R-:W-:Y:S02]  /*0510*/  IMAD R2, R48, 0x4, R43 ;  /* 0x0000000430027824 */ /* 0x000fe400078e022b */
[----:B------:R-:W-:Y:S02]  /*0520*/  IMAD R43, R44, R6, R7 ;  /* 0x000000062c2b7224 */ /* 0x000fe400078e0207 */
[----:B------:R-:W-:Y:S02]  /*0530*/  IMAD R40, R48, 0x4, R0 ;  /* 0x0000000430287824 */ /* 0x000fe400078e0200 */
[----:B------:R-:W-:Y:S02]  /*0540*/  IMAD R44, R17, 0x130, R2 ;  /* 0x00000130112c7824 */ /* 0x000fe400078e0202 */
[----:B------:R-:W-:-:S02]  /*0550*/  IMAD.WIDE R10, R43, 0x4, R4 ;  /* 0x000000042b0a7825 */ /* 0x000fc400078e0204 */
[----:B------:R-:W5:Y:S02]  /*0560*/  LDG.E R43, desc[UR4][R8.64+0x4c] ;  /* 0x00004c04082b7981 */ /* 0x000f64000c1e1900 */
[--C-:B------:R-:W-:Y:S02]  /*0570*/  IMAD.WIDE R6, R42, 0x4, R4.reuse ;  /* 0x000000042a067825 */ /* 0x100fe400078e0204 */
[----:B------:R-:W5:Y:S02]  /*0580*/  LDG.E R50, desc[UR4][R10.64] ;  /* 0x000000040a327981 */ /* 0x000f64000c1e1900 */
[----:B------:R-:W-:Y:S02]  /*0590*/  IMAD.WIDE R4, R41, 0x4, R4 ;  /* 0x0000000429047825 */ /* 0x000fe400078e0204 */
[----:B------:R-:W5:Y:S04]  /*05a0*/  LDG.E R45, desc[UR4][R10.64+0x4c] ;  /* 0x00004c040a2d7981 */ /* 0x000f68000c1e1900 */
[----:B------:R-:W5:Y:S04]  /*05b0*/  LDG.E R53, desc[UR4][R10.64+0x98] ;  /* 0x000098040a357981 */ /* 0x000f68000c1e1900 */
[----:B------:R-:W5:Y:S04]  /*05c0*/  LDG.E R17, desc[UR4][R10.64+0xe4] ;  /* 0x0000e4040a117981 */ /* 0x000f68000c1e1900 */
[----:B------:R-:W5:Y:S04]  /*05d0*/  LDG.E R41, desc[UR4][R6.64+0x4c] ;  /* 0x00004c0406297981 */ /* 0x000f68000c1e1900 */
[----:B------:R-:W5:Y:S04]  /*05e0*/  LDG.E R48, desc[UR4][R4.64+0x4c] ;  /* 0x00004c0404307981 */ /* 0x000f68000c1e1900 */
[----:B------:R-:W5:Y:S04]  /*05f0*/  LDG.E R42, desc[UR4][R4.64+0x98] ;  /* 0x00009804042a7981 */ /* 0x000f68000c1e1900 */
[----:B--2---:R0:W-:Y:S04]  /*0600*/  STS [R40], R47 ;  /* 0x0000002f28007388 */ /* 0x0041e80000000800 */
[----:B---3--:R-:W-:Y:S04]  /*0610*/  STS [R44], R49 ;  /* 0x000000312c007388 */ /* 0x008fe80000000800 */
[----:B----4-:R1:W-:Y:S04]  /*0620*/  STS [R40+0x4c], R51 ;  /* 0x00004c3328007388 */ /* 0x0103e80000000800 */
[----:B-----5:R-:W-:Y:S04]  /*0630*/  STS [R44+0x4c], R35 ;  /* 0x00004c232c007388 */ /* 0x020fe80000000800 */
[----:B------:R-:W-:Y:S04]  /*0640*/  STS [R40+0x98], R15 ;  /* 0x0000980f28007388 */ /* 0x000fe80000000800 */
[----:B------:R2:W-:Y:S04]  /*0650*/  STS [R44+0x98], R33 ;  /* 0x000098212c007388 */ /* 0x0005e80000000800 */
[----:B------:R3:W-:Y:S04]  /*0660*/  STS [R40+0xe4], R3 ;  /* 0x0000e40328007388 */ /* 0x0007e80000000800 */
[----:B0-----:R-:W4:Y:S04]  /*0670*/  LDG.E R47, desc[UR4][R8.64+0x98] ;  /* 0x00009804082f7981 */ /* 0x001f28000c1e1900 */
[----:B-1----:R-:W5:Y:S04]  /*0680*/  LDG.E R51, desc[UR4][R8.64+0xe4] ;  /* 0x0000e40408337981 */ /* 0x002f68000c1e1900 */
[----:B--2---:R-:W2:Y:S04]  /*0690*/  LDG.E R33, desc[UR4][R6.64] ;  /* 0x0000000406217981 */ /* 0x004ea8000c1e1900 */
[----:B---3--:R-:W3:Y:S04]  /*06a0*/  LDG.E R3, desc[UR4][R4.64] ;  /* 0x0000000404037981 */ /* 0x008ee8000c1e1900 */
[----:B------:R-:W3:Y:S04]  /*06b0*/  LDG.E R15, desc[UR4][R6.64+0x98] ;  /* 0x00009804060f7981 */ /* 0x000ee8000c1e1900 */
[----:B------:R-:W3:Y:S04]  /*06c0*/  LDG.E R49, desc[UR4][R6.64+0xe4] ;  /* 0x0000e40406317981 */ /* 0x000ee8000c1e1900 */
[----:B------:R-:W3:Y:S04]  /*06d0*/  LDG.E R35, desc[UR4][R4.64+0xe4] ;  /* 0x0000e40404237981 */ /* 0x000ee8000c1e1900 */
[----:B------:R-:W-:Y:S04]  /*06e0*/  STS [R44+0xe4], R31 ;  /* 0x0000e41f2c007388 */ /* 0x000fe80000000800 */
        /* <DEDUP_REMOVED lines=23> */
[----:B------:R-:W-:Y:S01]  /*0860*/  STS [R44+0x4494], R29 ;  /* 0x0044941d2c007388 */ /* 0x000fe20000000800 */
[----:B------:R-:W-:Y:S06]  /*0870*/  BAR.SYNC.DEFER_BLOCKING 0x0 ;  /* 0x0000000000007b1d */ /* 0x000fec0000010000 */
[----:B------:R-:W-:Y:S04]  /*0880*/  LDS R13, [R2] ;  /* 0x00000000020d7984 */ /* 0x000fe80000000800 */
[----:B------:R-:W0:Y:S04]  /*0890*/  LDS.128 R28, [R0] ;  /* 0x00000000001c7984 */ /* 0x000e280000000c00 */
[----:B------:R-:W1:Y:S04]  /*08a0*/  LDS R52, [R2+0x4c] ;  /* 0x00004c0002347984 */ /* 0x000e680000000800 */
[----:B------:R-:W1:Y:S04]  /*08b0*/  LDS R44, [R2+0x98] ;  /* 0x00009800022c7984 */ /* 0x000e680000000800 */
[----:B------:R-:W1:Y:S04]  /*08c0*/  LDS R40, [R2+0xe4] ;  /* 0x0000e40002287984 */ /* 0x000e680000000800 */
[----:B------:R-:W1:Y:S04]  /*08d0*/  LDS.128 R20, [R0+0x1690] ;  /* 0x0016900000147984 */ /* 0x000e680000000c00 */
[----:B------:R-:W1:Y:S04]  /*08e0*/  LDS.128 R24, [R0+0x2d20] ;  /* 0x002d200000187984 */ /* 0x000e680000000c00 */
[----:B------:R-:W1:Y:S04]  /*08f0*/  LDS.128 R36, [R0+0x43b0] ;  /* 0x0043b00000247984 */ /* 0x000e680000000c00 */
[----:B------:R-:W1:Y:S04]  /*0900*/  LDS R16, [R2+0x17c] ;  /* 0x00017c0002107984 */ /* 0x000e680000000800 */
[----:B------:R-:W1:Y:S04]  /*0910*/  LDS R12, [R2+0x1c8] ;  /* 0x0001c800020c7984 */ /* 0x000e680000000800 */
[----:B------:R-:W1:Y:S04]  /*0920*/  LDS R18, [R2+0x130] ;  /* 0x0001300002127984 */ /* 0x000e680000000800 */
[----:B------:R-:W1:Y:S01]  /*0930*/  LDS R14, [R2+0x214] ;  /* 0x00021400020e7984 */ /* 0x000e620000000800 */
[----:B0-----:R-:W-:-:S02]  /*0940*/  VIADDMNMX R50, R13, R28, R50, PT ;  /* 0x0000001c0d327246 */ /* 0x001fc40003800132 */
[-C--:B-1----:R-:W-:Y:S01]  /*0950*/  VIADDMNMX R45, R52, R28.reuse, R45, PT ;  /* 0x0000001c342d7246 */ /* 0x082fe2000380012d */
[----:B------:R-:W0:Y:S01]  /*0960*/  LDS R19, [R2+0x2ac] ;  /* 0x0002ac0002137984 */ /* 0x000e220000000800 */
[-C--:B------:R-:W-:Y:S02]  /*0970*/  VIADDMNMX R53, R44, R28.reuse, R53, PT ;  /* 0x0000001c2c357246 */ /* 0x080fe40003800135 */
[----:B------:R-:W-:Y:S02]  /*0980*/  VIADDMNMX R32, R40, R28, R17, PT ;  /* 0x0000001c28207246 */ /* 0x000fe40003800111 */
[----:B------:R-:W1:Y:S01]  /*0990*/  LDS R17, [R2+0x260] ;  /* 0x0002600002117984 */ /* 0x000e620000000800 */
[-C--:B------:R-:W-:Y:S02]  /*09a0*/  VIADDMNMX R46, R13, R20.reuse, R46, PT ;  /* 0x000000140d2e7246 */ /* 0x080fe4000380012e */
[C---:B------:R-:W-:Y:S02]  /*09b0*/  VIADDMNMX R43, R52.reuse, R20, R43, PT ;  /* 0x00000014342b7246 */ /* 0x040fe4000380012b */
[----:B------:R-:W-:-:S02]  /*09c0*/  VIADDMNMX R41, R52, R24, R41, PT ;  /* 0x0000001834297246 */ /* 0x000fc40003800129 */
[----:B------:R-:W-:Y:S02]  /*09d0*/  VIADDMNMX R28, R52, R36, R48, PT ;  /* 0x00000024341c7246 */ /* 0x000fe40003800130 */
[----:B------:R-:W-:Y:S01]  /*09e0*/  LDS R48, [R2+0xdf4] ;  /* 0x000df40002307984 */ /* 0x000fe20000000800 */
[C---:B------:R-:W-:Y:S02]  /*09f0*/  VIADDMNMX R45, R16.reuse, R29, R45, PT ;  /* 0x0000001d102d7246 */ /* 0x040fe4000380012d */
[C---:B------:R-:W-:Y:S01]  /*0a00*/  VIADDMNMX R43, R16.reuse, R21, R43, PT ;  /* 0x00000015102b7246 */ /* 0x040fe2000380012b */
[----:B------:R-:W-:Y:S01]  /*0a10*/  LDS R52, [R2+0x3d74] ;  /* 0x003d740002347984 */ /* 0x000fe20000000800 */
[C---:B------:R-:W-:Y:S02]  /*0a20*/  VIADDMNMX R41, R16.reuse, R25, R41, PT ;  /* 0x0000001910297246 */ /* 0x040fe40003800129 */
[----:B------:R-:W-:Y:S02]  /*0a30*/  VIADDMNMX R16, R16, R37, R28, PT ;  /* 0x0000002510107246 */ /* 0x000fe4000380011c */
[-C--:B------:R-:W-:Y:S01]  /*0a40*/  VIADDMNMX R53, R12, R29.reuse, R53, PT ;  /* 0x0000001d0c357246 */ /* 0x080fe20003800135 */
[----:B------:R-:W-:Y:S01]  /*0a50*/  LDS R28, [R2+0x428] ;  /* 0x00042800021c7984 */ /* 0x000fe20000000800 */
[----:B------:R-:W-:-:S02]  /*0a60*/  VIADDMNMX R50, R18, R29, R50, PT ;  /* 0x0000001d12327246 */ /* 0x000fc40003800132 */
[----:B------:R-:W-:Y:S02]  /*0a70*/  VIADDMNMX R29, R14, R29, R32, PT ;  /* 0x0000001d0e1d7246 */ /* 0x000fe40003800120 */
[----:B------:R-:W-:Y:S02]  /*0a80*/  VIADDMNMX R46, R18, R21, R46, PT ;  /* 0x00000015122e7246 */ /* 0x000fe4000380012e */
[C---:B0-----:R-:W-:Y:S02]  /*0a90*/  VIADDMNMX R45, R19.reuse, R30, R45, PT ;  /* 0x0000001e132d7246 */ /* 0x041fe4000380012d */
[C---:B------:R-:W-:Y:S02]  /*0aa0*/  VIADDMNMX R43, R19.reuse, R22, R43, PT ;  /* 0x00000016132b7246 */ /* 0x040fe4000380012b */
[C---:B------:R-:W-:Y:S02]  /*0ab0*/  VIADDMNMX R41, R19.reuse, R26, R41, PT ;  /* 0x0000001a13297246 */ /* 0x040fe40003800129 */
[----:B------:R-:W-:-:S02]  /*0ac0*/  VIADDMNMX R16, R19, R38, R16, PT ;  /* 0x0000002613107246 */ /* 0x000fc40003800110 */
[C---:B-1----:R-:W-:Y:S02]  /*0ad0*/  VIADDMNMX R50, R17.reuse, R30, R50, PT ;  /* 0x0000001e11327246 */ /* 0x042fe40003800132 */
[----:B------:R-:W-:Y:S02]  /*0ae0*/  VIADDMNMX R46, R17, R22, R46, PT ;  /* 0x00000016112e7246 */ /* 0x000fe4000380012e */
[-C--:B----4-:R-:W-:Y:S02]  /*0af0*/  VIADDMNMX R47, R44, R20.reuse, R47, PT ;  /* 0x000000142c2f7246 */ /* 0x090fe4000380012f */
[----:B-----5:R-:W-:Y:S02]  /*0b00*/  VIADDMNMX R51, R40, R20, R51, PT ;  /* 0x0000001428337246 */ /* 0x020fe40003800133 */
[----:B------:R-:W-:Y:S02]  /*0b10*/  VIADDMNMX R20, R44, R36, R42, PT ;  /* 0x000000242c147246 */ /* 0x000fe4000380012a */
[C---:B--2---:R-:W-:Y:S01]  /*0b20*/  VIADDMNMX R33, R13.reuse, R24, R33, PT ;  /* 0x000000180d217246 */ /* 0x044fe20003800121 */
[----:B------:R-:W0:Y:S01]  /*0b30*/  LDS R42, [R2+0x390] ;  /* 0x00039000022a7984 */ /* 0x000e220000000800 */
[----:B---3--:R-:W-:-:S03]  /*0b40*/  VIADDMNMX R34, R13, R36, R3, PT ;  /* 0x000000240d227246 */ /* 0x008fc60003800103 */
[----:B------:R-:W1:Y:S01]  /*0b50*/  LDS R13, [R2+0x2f8] ;  /* 0x0002f800020d7984 */ /* 0x000e620000000800 */
[----:B------:R-:W-:-:S03]  /*0b60*/  VIADDMNMX R15, R44, R24, R15, PT ;  /* 0x000000182c0f7246 */ /* 0x000fc6000380010f */
[----:B------:R-:W2:Y:S01]  /*0b70*/  LDS R3, [R2+0x344] ;  /* 0x0003440002037984 */ /* 0x000ea20000000800 */
[C---:B------:R-:W-:Y:S02]  /*0b80*/  VIADDMNMX R47, R12.reuse, R21, R47, PT ;  /* 0x000000150c2f7246 */ /* 0x040fe4000380012f */
[C---:B------:R-:W-:Y:S01]  /*0b90*/  VIADDMNMX R15, R12.reuse, R25, R15, PT ;  /* 0x000000190c0f7246 */ /* 0x040fe2000380010f */
[----:B------:R-:W3:Y:S01]  /*0ba0*/  LDS R44, [R2+0x3dc] ;  /* 0x0003dc00022c7984 */ /* 0x000ee20000000800 */
[----:B------:R-:W-:-:S03]  /*0bb0*/  VIADDMNMX R12, R12, R37, R20, PT ;  /* 0x000000250c0c7246 */ /* 0x000fc60003800114 */
[----:B------:R-:W4:Y:S01]  /*0bc0*/  LDS R20, [R2+0x474] ;  /* 0x0004740002147984 */ /* 0x000f220000000800 */
[C---:B------:R-:W-:Y:S02]  /*0bd0*/  VIADDMNMX R49, R40.reuse, R24, R49, PT ;  /* 0x0000001828317246 */ /* 0x040fe40003800131 */
[----:B------:R-:W-:Y:S02]  /*0be0*/  VIADDMNMX R36, R40, R36, R35, PT ;  /* 0x0000002428247246 */ /* 0x000fe40003800123 */
[C---:B------:R-:W-:Y:S01]  /*0bf0*/  VIADDMNMX R51, R14.reuse, R21, R51, PT ;  /* 0x000000150e337246 */ /* 0x040fe20003800133 */
[----:B------:R-:W-:Y:S01]  /*0c00*/  LDS R40, [R2+0x50c] ;  /* 0x00050c0002287984 */ /* 0x000fe20000000800 */
[-C--:B------:R-:W-:Y:S02]  /*0c10*/  VIADDMNMX R49, R14, R25.reuse, R49, PT ;  /* 0x000000190e317246 */ /* 0x080fe40003800131 */
[----:B------:R-:W-:Y:S02]  /*0c20*/  VIADDMNMX R24, R18, R25, R33, PT ;  /* 0x0000001912187246 */ /* 0x000fe40003800121 */
[----:B------:R-:W-:-:S02]  /*0c30*/  VIADDMNMX R14, R14, R37, R36, PT ;  /* 0x000000250e0e7246 */ /* 0x000fc40003800124 */
[----:B------:R-:W-:Y:S02]  /*0c40*/  VIADDMNMX R18, R18, R37, R34, PT ;  /* 0x0000002512127246 */ /* 0x000fe40003800122 */
[C---:B------:R-:W-:Y:S01]  /*0c50*/  VIADDMNMX R21, R17.reuse, R26, R24, PT ;  /* 0x0000001a11157246 */ /* 0x040fe20003800118 */
[----:B------:R-:W5:Y:S01]  /*0c60*/  LDS.128 R32, [R0+0x10] ;  /* 0x0000100000207984 */ /* 0x000f620000000c00 */
[----:B------:R-:W-:-:S03]  /*0c70*/  VIADDMNMX R17, R17, R38, R18, PT ;  /* 0x0000002611117246 */ /* 0x000fc60003800112 */
[----:B------:R-:W-:Y:S01]  /*0c80*/  LDS R24, [R2+0x5a4] ;  /* 0x0005a40002187984 */ /* 0x000fe20000000800 */
[----:B0-----:R-:W-:Y:S02]  /*0c90*/  VIADDMNMX R50, R42, R31, R50, PT ;  /* 0x0000001f2a327246 */ /* 0x001fe40003800132 */
[C---:B-1----:R-:W-:Y:S02]  /*0ca0*/  VIADDMNMX R53, R13.reuse, R30, R53, PT ;  /* 0x0000001e0d357246 */ /* 0x042fe40003800135 */
[-C--:B------:R-:W-:Y:S02]  /*0cb0*/  VIADDMNMX R47, R13, R22.reuse, R47, PT ;  /* 0x000000160d2f7246 */ /* 0x080fe4000380012f */
[----:B--2---:R-:W-:Y:S02]  /*0cc0*/  VIADDMNMX R51, R3, R22, R51, PT ;  /* 0x0000001603337246 */ /* 0x004fe40003800133 */
[C---:B------:R-:W-:Y:S02]  /*0cd0*/  VIADDMNMX R37, R13.reuse, R26, R15, PT ;  /* 0x0000001a0d257246 */ /* 0x040fe4000380010f */
[----:B------:R-:W-:-:S02]  /*0ce0*/  VIADDMNMX R25, R13, R38, R12, PT ;  /* 0x000000260d197246 */ /* 0x000fc4000380010c */
[C---:B------:R-:W-:Y:S02]  /*0cf0*/  VIADDMNMX R30, R3.reuse, R30, R29, PT ;  /* 0x0000001e031e7246 */ /* 0x040fe4000380011d */
[C---:B------:R-:W-:Y:S02]  /*0d00*/  VIADDMNMX R49, R3.reuse, R26, R49, PT ;  /* 0x0000001a03317246 */ /* 0x040fe40003800131 */
[----:B------:R-:W-:Y:S01]  /*0d10*/  VIADDMNMX R22, R3, R38, R14, PT ;  /* 0x0000002603167246 */ /* 0x000fe2000380010e */
[----:B------:R-:W0:Y:S01]  /*0d20*/  LDS R26, [R2+0x558] ;  /* 0x00055800021a7984 */ /* 0x000e220000000800 */
[----:B------:R-:W-:-:S03]  /*0d30*/  VIADDMNMX R46, R42, R23, R46, PT ;  /* 0x000000172a2e7246 */ /* 0x000fc6000380012e */
[----:B------:R-:W1:Y:S01]  /*0d40*/  LDS R3, [R2+0x4c0] ;  /* 0x0004c00002037984 */ /* 0x000e620000000800 */
[----:B------:R-:W-:-:S03]  /*0d50*/  VIADDMNMX R21, R42, R27, R21, PT ;  /* 0x0000001b2a157246 */ /* 0x000fc60003800115 */
[----:B------:R-:W2:Y:S01]  /*0d60*/  LDS.128 R12, [R0+0x16a0] ;  /* 0x0016a000000c7984 */ /* 0x000ea20000000c00 */
[C---:B---3--:R-:W-:Y:S02]  /*0d70*/  VIADDMNMX R45, R44.reuse, R31, R45, PT ;  /* 0x0000001f2c2d7246 */ /* 0x048fe4000380012d */
[C---:B------:R-:W-:Y:S02]  /*0d80*/  VIADDMNMX R43, R44.reuse, R23, R43, PT ;  /* 0x000000172c2b7246 */ /* 0x040fe4000380012b */
[----:B------:R-:W-:Y:S02]  /*0d90*/  VIADDMNMX R41, R44, R27, R41, PT ;  /* 0x0000001b2c297246 */ /* 0x000fe40003800129 */
[-C--:B------:R-:W-:Y:S02]  /*0da0*/  VIADDMNMX R38, R28, R39.reuse, R25, PT ;  /* 0x000000271c267246 */ /* 0x080fe40003800119 */
[-C--:B------:R-:W-:Y:S02]  /*0db0*/  VIADDMNMX R42, R42, R39.reuse, R17, PT ;  /* 0x000000272a2a7246 */ /* 0x080fe40003800111 */
[----:B------:R-:W-:-:S02]  /*0dc0*/  VIADDMNMX R44, R44, R39, R16, PT ;  /* 0x000000272c2c7246 */ /* 0x000fc40003800110 */
[C---:B------:R-:W-:Y:S01]  /*0dd0*/  VIADDMNMX R53, R28.reuse, R31, R53, PT ;  /* 0x0000001f1c357246 */ /* 0x040fe20003800135 */
[----:B------:R-:W3:Y:S01]  /*0de0*/  LDS.128 R16, [R0+0x2d30] ;  /* 0x002d300000107984 */ /* 0x000ee20000000c00 */
[C---:B------:R-:W-:Y:S02]  /*0df0*/  VIADDMNMX R47, R28.reuse, R23, R47, PT ;  /* 0x000000171c2f7246 */ /* 0x040fe4000380012f */
[----:B------:R-:W-:Y:S02]  /*0e00*/  VIADDMNMX R37, R28, R27, R37, PT ;  /* 0x0000001b1c257246 */ /* 0x000fe40003800125 */
[C---:B----4-:R-:W-:Y:S02]  /*0e10*/  VIADDMNMX R25, R20.reuse, R31, R30, PT ;  /* 0x0000001f14197246 */ /* 0x050fe4000380011e */
[----:B------:R-:W4:Y:S01]  /*0e20*/  LDS.128 R28, [R0+0x43c0] ;  /* 0x0043c000001c7984 */ /* 0x000f220000000c00 */
[C---:B------:R-:W-:Y:S02]  /*0e30*/  VIADDMNMX R49, R20.reuse, R27, R49, PT ;  /* 0x0000001b14317246 */ /* 0x040fe40003800131 */
[----:B------:R-:W-:-:S02]  /*0e40*/  VIADDMNMX R51, R20, R23, R51, PT ;  /* 0x0000001714337246 */ /* 0x000fc40003800133 */
[----:B------:R-:W-:Y:S01]  /*0e50*/  VIADDMNMX R27, R20, R39, R22, PT ;  /* 0x00000027141b7246 */ /* 0x000fe20003800116 */
[----:B------:R-:W-:Y:S04]  /*0e60*/  LDS R23, [R2+0x720] ;  /* 0x0007200002177984 */ /* 0x000fe80000000800 */
[----:B------:R-:W4:Y:S01]  /*0e70*/  LDS R22, [R2+0x5f0] ;  /* 0x0005f00002167984 */ /* 0x000f220000000800 */
[-C--:B-----5:R-:W-:Y:S02]  /*0e80*/  VIADDMNMX R45, R40, R32.reuse, R45, PT ;  /* 0x00000020282d7246 */ /* 0x0a0fe4000380012d */
[-C--:B0-----:R-:W-:Y:S01]  /*0e90*/  VIADDMNMX R53, R26, R32.reuse, R53, PT ;  /* 0x000000201a357246 */ /* 0x081fe20003800135 */
[----:B------:R-:W0:Y:S01]  /*0ea0*/  LDS R20, [R2+0x63c] ;  /* 0x00063c0002147984 */ /* 0x000e220000000800 */
[----:B-1----:R-:W-:-:S02]  /*0eb0*/  VIADDMNMX R50, R3, R32, R50, PT ;  /* 0x0000002003327246 */ /* 0x002fc40003800132 */
[----:B------:R-:W-:Y:S02]  /*0ec0*/  VIADDMNMX R36, R24, R32, R25, PT ;  /* 0x0000002018247246 */ /* 0x000fe40003800119 */
[-C--:B--2---:R-:W-:Y:S01]  /*0ed0*/  VIADDMNMX R46, R3, R12.reuse, R46, PT ;  /* 0x0000000c032e7246 */ /* 0x084fe2000380012e */
[----:B------:R-:W-:Y:S01]  /*0ee0*/  LDS R32, [R2+0x6d4] ;  /* 0x0006d40002207984 */ /* 0x000fe20000000800 */
[-C--:B------:R-:W-:Y:S02]  /*0ef0*/  VIADDMNMX R43, R40, R12.reuse, R43, PT ;  /* 0x0000000c282b7246 */ /* 0x080fe4000380012b */
[-C--:B------:R-:W-:Y:S01]  /*0f00*/  VIADDMNMX R47, R26, R12.reuse, R47, PT ;  /* 0x0000000c1a2f7246 */ /* 0x080fe2000380012f */
[----:B------:R-:W-:Y:S01]  /*0f10*/  LDS R25, [R2+0x76c] ;  /* 0x00076c0002197984 */ /* 0x000fe20000000800 */
[----:B------:R-:W-:-:S03]  /*0f20*/  VIADDMNMX R51, R24, R12, R51, PT ;  /* 0x0000000c18337246 */ /* 0x000fc60003800133 */
[----:B------:R-:W1:Y:S01]  /*0f30*/  LDS R12, [R2+0x688] ;  /* 0x00068800020c7984 */ /* 0x000e620000000800 */
[----:B---3--:R-:W-:-:S03]  /*0f40*/  VIADDMNMX R39, R3, R16, R21, PT ;  /* 0x0000001003277246 */ /* 0x008fc60003800115 */
[----:B------:R-:W2:Y:S01]  /*0f50*/  LDS R21, [R2+0x7b8] ;  /* 0x0007b80002157984 */ /* 0x000ea20000000800 */
[----:B----4-:R-:W-:-:S03]  /*0f60*/  VIADDMNMX R42, R3, R28, R42, PT ;  /* 0x0000001c032a7246 */ /* 0x010fc6000380012a */
[----:B------:R-:W3:Y:S01]  /*0f70*/  LDS R3, [R2+0x804] ;  /* 0x0008040002037984 */ /* 0x000ee20000000800 */
[-C--:B------:R-:W-:Y:S02]  /*0f80*/  VIADDMNMX R41, R40, R16.reuse, R41, PT ;  /* 0x0000001028297246 */ /* 0x080fe40003800129 */
[-C--:B------:R-:W-:Y:S02]  /*0f90*/  VIADDMNMX R37, R26, R16.reuse, R37, PT ;  /* 0x000000101a257246 */ /* 0x080fe40003800125 */
[----:B------:R-:W-:Y:S02]  /*0fa0*/  VIADDMNMX R49, R24, R16, R49, PT ;  /* 0x0000001018317246 */ /* 0x000fe40003800131 */
[-C--:B------:R-:W-:Y:S02]  /*0fb0*/  VIADDMNMX R38, R26, R28.reuse, R38, PT ;  /* 0x0000001c1a267246 */ /* 0x080fe40003800126 */
[----:B------:R-:W-:Y:S02]  /*0fc0*/  VIADDMNMX R16, R40, R28, R44, PT ;  /* 0x0000001c28107246 */ /* 0x000fe4000380012c */
[C---:B------:R-:W-:Y:S01]  /*0fd0*/  VIADDMNMX R50, R22.reuse, R33, R50, PT ;  /* 0x0000002116327246 */ /* 0x040fe20003800132 */
[----:B------:R-:W-:Y:S01]  /*0fe0*/  LDS R44, [R2+0x934] ;  /* 0x00093400022c7984 */ /* 0x000fe20000000800 */
[----:B------:R-:W-:-:S02]  /*0ff0*/  VIADDMNMX R46, R22, R13, R46, PT ;  /* 0x0000000d162e7246 */ /* 0x000fc4000380012e */
[----:B------:R-:W-:Y:S01]  /*1000*/  VIADDMNMX R26, R22, R17, R39, PT ;  /* 0x00000011161a7246 */ /* 0x000fe20003800127 */
[----:B------:R-:W-:Y:S01]  /*1010*/  LDS R40, [R2+0xa18] ;  /* 0x000a180002287984 */ /* 0x000fe20000000800 */
[----:B------:R-:W-:Y:S02]  /*1020*/  VIADDMNMX R27, R24, R28, R27, PT ;  /* 0x0000001c181b7246 */ /* 0x000fe4000380011b */
[----:B------:R-:W-:Y:S01]  /*1030*/  VIADDMNMX R22, R22, R29, R42, PT ;  /* 0x0000001d16167246 */ /* 0x000fe2000380012a */
[----:B------:R-:W-:Y:S01]  /*1040*/  LDS R24, [R2+0x850] ;  /* 0x0008500002187984 */ /* 0x000fe20000000800 */
[C---:B0-----:R-:W-:Y:S02]  /*1050*/  VIADDMNMX R45, R20.reuse, R33, R45, PT ;  /* 0x00000021142d7246 */ /* 0x041fe4000380012d */
[C---:B------:R-:W-:Y:S01]  /*1060*/  VIADDMNMX R43, R20.reuse, R13, R43, PT ;  /* 0x0000000d142b7246 */ /* 0x040fe2000380012b */
[----:B------:R-:W0:Y:S01]  /*1070*/  LDS R42, [R2+0x89c] ;  /* 0x00089c00022a7984 */ /* 0x000e220000000800 */
[----:B------:R-:W-:-:S02]  /*1080*/  VIADDMNMX R41, R20, R17, R41, PT ;  /* 0x0000001114297246 */ /* 0x000fc40003800129 */
[-C--:B------:R-:W-:Y:S02]  /*1090*/  VIADDMNMX R20, R20, R29.reuse, R16, PT ;  /* 0x0000001d14147246 */ /* 0x080fe40003800110 */
[C---:B-1----:R-:W-:Y:S02]  /*10a0*/  VIADDMNMX R28, R12.reuse, R29, R38, PT ;  /* 0x0000001d0c1c7246 */ /* 0x042fe40003800126 */
[C---:B------:R-:W-:Y:S02]  /*10b0*/  VIADDMNMX R53, R12.reuse, R33, R53, PT ;  /* 0x000000210c357246 */ /* 0x040fe40003800135 */
[C---:B------:R-:W-:Y:S02]  /*10c0*/  VIADDMNMX R47, R12.reuse, R13, R47, PT ;  /* 0x0000000d0c2f7246 */ /* 0x040fe4000380012f */
[-C--:B------:R-:W-:Y:S02]  /*10d0*/  VIADDMNMX R16, R12, R17.reuse, R37, PT ;  /* 0x000000110c107246 */ /* 0x080fe40003800125 */
[C---:B------:R-:W-:Y:S01]  /*10e0*/  VIADDMNMX R49, R32.reuse, R17, R49, PT ;  /* 0x0000001120317246 */ /* 0x040fe20003800131 */
[----:B------:R-:W1:Y:S01]  /*10f0*/  LDS R12, [R2+0x8e8] ;  /* 0x0008e800020c7984 */ /* 0x000e620000000800 */
[----:B------:R-:W-:-:S02]  /*1100*/  VIADDMNMX R29, R32, R29, R27, PT ;  /* 0x0000001d201d7246 */ /* 0x000fc4000380011b */
[C---:B------:R-:W-:Y:S02]  /*1110*/  VIADDMNMX R33, R32.reuse, R33, R36, PT ;  /* 0x0000002120217246 */ /* 0x040fe40003800124 */
[----:B------:R-:W-:Y:S01]  /*1120*/  VIADDMNMX R51, R32, R13, R51, PT ;  /* 0x0000000d20337246 */ /* 0x000fe20003800133 */
[----:B------:R-:W-:Y:S01]  /*1130*/  LDS.128 R36, [R0+0x20] ;  /* 0x0000200000247984 */ /* 0x000fe20000000c00 */
[C---:B------:R-:W-:Y:S02]  /*1140*/  VIADDMNMX R50, R23.reuse, R34, R50, PT ;  /* 0x0000002217327246 */ /* 0x040fe40003800132 */
[----:B------:R-:W-:Y:S02]  /*1150*/  VIADDMNMX R26, R23, R18, R26, PT ;  /* 0x00000012171a7246 */ /* 0x000fe4000380011a */
[C---:B------:R-:W-:Y:S02]  /*1160*/  VIADDMNMX R45, R25.reuse, R34, R45, PT ;  /* 0x00000022192d7246 */ /* 0x040fe4000380012d */
[----:B------:R-:W-:-:S02]  /*1170*/  VIADDMNMX R41, R25, R18, R41, PT ;  /* 0x0000001219297246 */ /* 0x000fc40003800129 */
[C---:B--2---:R-:W-:Y:S02]  /*1180*/  VIADDMNMX R53, R21.reuse, R34, R53, PT ;  /* 0x0000002215357246 */ /* 0x044fe40003800135 */
[-C--:B------:R-:W-:Y:S02]  /*1190*/  VIADDMNMX R17, R21, R18.reuse, R16, PT ;  /* 0x0000001215117246 */ /* 0x080fe40003800110 */
[C---:B---3--:R-:W-:Y:S01]  /*11a0*/  VIADDMNMX R49, R3.reuse, R18, R49, PT ;  /* 0x0000001203317246 */ /* 0x048fe20003800131 */
[----:B------:R-:W-:Y:S01]  /*11b0*/  LDS R16, [R2+0xa64] ;  /* 0x000a640002107984 */ /* 0x000fe20000000800 */
[C---:B------:R-:W-:Y:S02]  /*11c0*/  VIADDMNMX R34, R3.reuse, R34, R33, PT ;  /* 0x0000002203227246 */ /* 0x040fe40003800121 */
[C---:B------:R-:W-:Y:S02]  /*11d0*/  VIADDMNMX R51, R3.reuse, R14, R51, PT ;  /* 0x0000000e03337246 */ /* 0x040fe40003800133 */
[----:B------:R-:W-:-:S02]  /*11e0*/  VIADDMNMX R18, R3, R30, R29, PT ;  /* 0x0000001e03127246 */ /* 0x000fc4000380011d */
[----:B------:R-:W2:Y:S04]  /*11f0*/  LDS R3, [R2+0x980] ;  /* 0x0009800002037984 */ /* 0x000ea80000000800 */
[----:B------:R-:W3:Y:S01]  /*1200*/  LDS R29, [R2+0x9cc] ;  /* 0x0009cc00021d7984 */ /* 0x000ee20000000800 */
[C---:B------:R-:W-:Y:S02]  /*1210*/  VIADDMNMX R43, R25.reuse, R14, R43, PT ;  /* 0x0000000e192b7246 */ /* 0x040fe4000380012b */
[----:B------:R-:W-:Y:S02]  /*1220*/  VIADDMNMX R25, R25, R30, R20, PT ;  /* 0x0000001e19197246 */ /* 0x000fe40003800114 */
[C---:B------:R-:W-:Y:S02]  /*1230*/  VIADDMNMX R46, R23.reuse, R14, R46, PT ;  /* 0x0000000e172e7246 */ /* 0x040fe4000380012e */
[----:B------:R-:W-:-:S02]  /*1240*/  VIADDMNMX R13, R23, R30, R22, PT ;  /* 0x0000001e170d7246 */ /* 0x000fc40003800116 */
[C---:B------:R-:W-:Y:S02]  /*1250*/  VIADDMNMX R47, R21.reuse, R14, R47, PT ;  /* 0x0000000e152f7246 */ /* 0x040fe4000380012f */
[----:B------:R-:W-:Y:S02]  /*1260*/  VIADDMNMX R28, R21, R30, R28, PT ;  /* 0x0000001e151c7246 */ /* 0x000fe4000380011c */
[C---:B0-----:R-:W-:Y:S01]  /*1270*/  VIADDMNMX R45, R42.reuse, R35, R45, PT ;  /* 0x000000232a2d7246 */ /* 0x041fe2000380012d */
[----:B------:R-:W0:Y:S01]  /*1280*/  LDS.128 R20, [R0+0x16b0] ;  /* 0x0016b00000147984 */ /* 0x000e220000000c00 */
[C---:B------:R-:W-:Y:S02]  /*1290*/  VIADDMNMX R43, R42.reuse, R15, R43, PT ;  /* 0x0000000f2a2b7246 */ /* 0x040fe4000380012b */
[----:B------:R-:W-:Y:S02]  /*12a0*/  VIADDMNMX R41, R42, R19, R41, PT ;  /* 0x000000132a297246 */ /* 0x000fe40003800129 */
[----:B------:R-:W-:-:S02]  /*12b0*/  VIADDMNMX R50, R24, R35, R50, PT ;  /* 0x0000002318327246 */ /* 0x000fc40003800132 */
[C---:B------:R-:W-:Y:S02]  /*12c0*/  VIADDMNMX R46, R24.reuse, R15, R46, PT ;  /* 0x0000000f182e7246 */ /* 0x040fe4000380012e */
[C---:B------:R-:W-:Y:S02]  /*12d0*/  VIADDMNMX R14, R24.reuse, R19, R26, PT ;  /* 0x00000013180e7246 */ /* 0x040fe4000380011a */
[-C--:B------:R-:W-:Y:S02]  /*12e0*/  VIADDMNMX R13, R24, R31.reuse, R13, PT ;  /* 0x0000001f180d7246 */ /* 0x080fe4000380010d */
[----:B------:R-:W-:Y:S02]  /*12f0*/  VIADDMNMX R42, R42, R31, R25, PT ;  /* 0x0000001f2a2a7246 */ /* 0x000fe40003800119 */
[----:B------:R-:W4:Y:S01]  /*1300*/  LDS.128 R24, [R0+0x2d40] ;  /* 0x002d400000187984 */ /* 0x000f220000000c00 */
[C---:B-1----:R-:W-:Y:S02]  /*1310*/  VIADDMNMX R53, R12.reuse, R35, R53, PT ;  /* 0x000000230c357246 */ /* 0x042fe40003800135 */
[----:B------:R-:W-:-:S02]  /*1320*/  VIADDMNMX R47, R12, R15, R47, PT ;  /* 0x0000000f0c2f7246 */ /* 0x000fc4000380012f */
[C---:B------:R-:W-:Y:S02]  /*1330*/  VIADDMNMX R17, R12.reuse, R19, R17, PT ;  /* 0x000000130c117246 */ /* 0x040fe40003800111 */
[----:B------:R-:W-:Y:S02]  /*1340*/  VIADDMNMX R30, R12, R31, R28, PT ;  /* 0x0000001f0c1e7246 */ /* 0x000fe4000380011c */
[----:B------:R-:W-:Y:S01]  /*1350*/  VIADDMNMX R12, R44, R35, R34, PT ;  /* 0x000000232c0c7246 */ /* 0x000fe20003800122 */
[----:B------:R-:W-:Y:S01]  /*1360*/  LDS R28, [R2+0xab0] ;  /* 0x000ab000021c7984 */ /* 0x000fe20000000800 */
[----:B--2---:R-:W-:-:S03]  /*1370*/  VIADDMNMX R50, R3, R36, R50, PT ;  /* 0x0000002403327246 */ /* 0x004fc60003800132 */
[----:B------:R-:W1:Y:S01]  /*1380*/  LDS.128 R32, [R0+0x43d0] ;  /* 0x0043d00000207984 */ /* 0x000e620000000c00 */
[-C--:B---3--:R-:W-:Y:S02]  /*1390*/  VIADDMNMX R45, R29, R36.reuse, R45, PT ;  /* 0x000000241d2d7246 */ /* 0x088fe4000380012d */
[-C--:B------:R-:W-:Y:S02]  /*13a0*/  VIADDMNMX R53, R40, R36.reuse, R53, PT ;  /* 0x0000002428357246 */ /* 0x080fe40003800135 */
[----:B------:R-:W-:Y:S02]  /*13b0*/  VIADDMNMX R36, R16, R36, R12, PT ;  /* 0x0000002410247246 */ /* 0x000fe4000380010c */
[----:B------:R-:W2:Y:S01]  /*13c0*/  LDS R12, [R2+0xb48] ;  /* 0x000b4800020c7984 */ /* 0x000ea20000000800 */
[C---:B------:R-:W-:Y:S02]  /*13d0*/  VIADDMNMX R51, R44.reuse, R15, R51, PT ;  /* 0x0000000f2c337246 */ /* 0x040fe40003800133 */
[----:B------:R-:W-:-:S02]  /*13e0*/  VIADDMNMX R49, R44, R19, R49, PT ;  /* 0x000000132c317246 */ /* 0x000fc40003800131 */
[----:B------:R-:W-:Y:S01]  /*13f0*/  VIADDMNMX R44, R44, R31, R18, PT ;  /* 0x0000001f2c2c7246 */ /* 0x000fe20003800112 */
[----:B------:R-:W-:Y:S01]  /*1400*/  LDS R19, [R2+0xbe0] ;  /* 0x000be00002137984 */ /* 0x000fe20000000800 */
[-C--:B0-----:R-:W-:Y:S02]  /*1410*/  VIADDMNMX R46, R3, R20.reuse, R46, PT ;  /* 0x00000014032e7246 */ /* 0x081fe4000380012e */
[-C--:B------:R-:W-:Y:S01]  /*1420*/  VIADDMNMX R43, R29, R20.reuse, R43, PT ;  /* 0x000000141d2b7246 */ /* 0x080fe2000380012b */
[----:B------:R-:W0:Y:S01]  /*1430*/  LDS R18, [R2+0xafc] ;  /* 0x000afc0002127984 */ /* 0x000e220000000800 */
[-C--:B------:R-:W-:Y:S02]  /*1440*/  VIADDMNMX R47, R40, R20.reuse, R47, PT ;  /* 0x00000014282f7246 */ /* 0x080fe4000380012f */
[----:B------:R-:W-:Y:S02]  /*1450*/  VIADDMNMX R51, R16, R20, R51, PT ;  /* 0x0000001410337246 */ /* 0x000fe40003800133 */
[----:B----4-:R-:W-:-:S02]  /*1460*/  VIADDMNMX R20, R3, R24, R14, PT ;  /* 0x0000001803147246 */ /* 0x010fc4000380010e */
[----:B------:R-:W3:Y:S01]  /*1470*/  LDS R14, [R2+0xb94] ;  /* 0x000b9400020e7984 */ /* 0x000ee20000000800 */
[----:B------:R-:W-:-:S03]  /*1480*/  VIADDMNMX R15, R40, R24, R17, PT ;  /* 0x00000018280f7246 */ /* 0x000fc60003800111 */
[----:B------:R-:W4:Y:S01]  /*1490*/  LDS R17, [R2+0xc2c] ;  /* 0x000c2c0002117984 */ /* 0x000f220000000800 */
[-C--:B------:R-:W-:Y:S02]  /*14a0*/  VIADDMNMX R41, R29, R24.reuse, R41, PT ;  /* 0x000000181d297246 */ /* 0x080fe40003800129 */
[----:B------:R-:W-:Y:S02]  /*14b0*/  VIADDMNMX R49, R16, R24, R49, PT ;  /* 0x0000001810317246 */ /* 0x000fe40003800131 */
[-C--:B-1----:R-:W-:Y:S02]  /*14c0*/  VIADDMNMX R31, R3, R32.reuse, R13, PT ;  /* 0x00000020031f7246 */ /* 0x082fe4000380010d */
[-C--:B------:R-:W-:Y:S01]  /*14d0*/  VIADDMNMX R29, R29, R32.reuse, R42, PT ;  /* 0x000000201d1d7246 */ /* 0x080fe2000380012a */
[----:B------:R-:W1:Y:S01]  /*14e0*/  LDS R13, [R2+0xc78] ;  /* 0x000c7800020d7984 */ /* 0x000e620000000800 */
[-C--:B------:R-:W-:Y:S02]  /*14f0*/  VIADDMNMX R24, R40, R32.reuse, R30, PT ;  /* 0x0000002028187246 */ /* 0x080fe4000380011e */
[----:B------:R-:W-:Y:S01]  /*1500*/  VIADDMNMX R32, R16, R32, R44, PT ;  /* 0x0000002010207246 */ /* 0x000fe2000380012c */
[----:B------:R-:W5:Y:S01]  /*1510*/  LDS R3, [R2+0xcc4] ;  /* 0x000cc40002037984 */ /* 0x000f620000000800 */
[----:B--2---:R-:W-:-:S03]  /*1520*/  VIADDMNMX R53, R12, R37, R53, PT ;  /* 0x000000250c357246 */ /* 0x004fc60003800135 */
[----:B------:R-:W2:Y:S01]  /*1530*/  LDS R44, [R2+0xd5c] ;  /* 0x000d5c00022c7984 */ /* 0x000ea20000000800 */
[C---:B------:R-:W-:Y:S02]  /*1540*/  VIADDMNMX R47, R12.reuse, R21, R47, PT ;  /* 0x000000150c2f7246 */ /* 0x040fe4000380012f */
[C---:B------:R-:W-:Y:S01]  /*1550*/  VIADDMNMX R15, R12.reuse, R25, R15, PT ;  /* 0x000000190c0f7246 */ /* 0x040fe2000380010f */
[----:B------:R-:W2:Y:S01]  /*1560*/  LDS R16, [R2+0xd10] ;  /* 0x000d100002107984 */ /* 0x000ea20000000800 */
[----:B------:R-:W-:-:S03]  /*1570*/  VIADDMNMX R12, R12, R33, R24, PT ;  /* 0x000000210c0c7246 */ /* 0x000fc60003800118 */
[----:B------:R-:W2:Y:S01]  /*1580*/  LDS R24, [R2+0xda8] ;  /* 0x000da80002187984 */ /* 0x000ea20000000800 */
[C---:B0-----:R-:W-:Y:S02]  /*1590*/  VIADDMNMX R45, R18.reuse, R37, R45, PT ;  /* 0x00000025122d7246 */ /* 0x041fe4000380012d */
[C---:B------:R-:W-:Y:S01]  /*15a0*/  VIADDMNMX R43, R18.reuse, R21, R43, PT ;  /* 0x00000015122b7246 */ /* 0x040fe2000380012b */
[----:B------:R-:W-:Y:S01]  /*15b0*/  LDS R42, [R2+0xe8c] ;  /* 0x000e8c00022a7984 */ /* 0x000fe20000000800 */
[----:B------:R-:W-:Y:S02]  /*15c0*/  VIADDMNMX R41, R18, R25, R41, PT ;  /* 0x0000001912297246 */ /* 0x000fe40003800129 */
[C---:B------:R-:W-:Y:S01]  /*15d0*/  VIADDMNMX R50, R28.reuse, R37, R50, PT ;  /* 0x000000251c327246 */ /* 0x040fe20003800132 */
[----:B------:R-:W-:Y:S01]  /*15e0*/  LDS R40, [R2+0xed8] ;  /* 0x000ed80002287984 */ /* 0x000fe20000000800 */
[C---:B------:R-:W-:Y:S02]  /*15f0*/  VIADDMNMX R46, R28.reuse, R21, R46, PT ;  /* 0x000000151c2e7246 */ /* 0x040fe4000380012e */
[----:B------:R-:W-:-:S02]  /*1600*/  VIADDMNMX R20, R28, R25, R20, PT ;  /* 0x000000191c147246 */ /* 0x000fc40003800114 */
[-C--:B------:R-:W-:Y:S02]  /*1610*/  VIADDMNMX R18, R18, R33.reuse, R29, PT ;  /* 0x0000002112127246 */ /* 0x080fe4000380011d */
[----:B------:R-:W-:Y:S02]  /*1620*/  VIADDMNMX R28, R28, R33, R31, PT ;  /* 0x000000211c1c7246 */ /* 0x000fe4000380011f */
[C---:B---3--:R-:W-:Y:S02]  /*1630*/  VIADDMNMX R37, R14.reuse, R37, R36, PT ;  /* 0x000000250e257246 */ /* 0x048fe40003800124 */
[C---:B------:R-:W-:Y:S02]  /*1640*/  VIADDMNMX R51, R14.reuse, R21, R51, PT ;  /* 0x000000150e337246 */ /* 0x040fe40003800133 */
[C---:B------:R-:W-:Y:S02]  /*1650*/  VIADDMNMX R49, R14.reuse, R25, R49, PT ;  /* 0x000000190e317246 */ /* 0x040fe40003800131 */
[----:B------:R-:W-:-:S02]  /*1660*/  VIADDMNMX R14, R14, R33, R32, PT ;  /* 0x000000210e0e7246 */ /* 0x000fc40003800120 */
[C---:B----4-:R-:W-:Y:S01]  /*1670*/  VIADDMNMX R45, R17.reuse, R38, R45, PT ;  /* 0x00000026112d7246 */ /* 0x050fe2000380012d */
[----:B------:R-:W-:Y:S01]  /*1680*/  LDS R32, [R2+0xf24] ;  /* 0x000f240002207984 */ /* 0x000fe20000000800 */
[C---:B------:R-:W-:Y:S02]  /*1690*/  VIADDMNMX R43, R17.reuse, R22, R43, PT ;  /* 0x00000016112b7246 */ /* 0x040fe4000380012b */
[C---:B------:R-:W-:Y:S02]  /*16a0*/  VIADDMNMX R41, R17.reuse, R26, R41, PT ;  /* 0x0000001a11297246 */ /* 0x040fe40003800129 */
[----:B------:R-:W-:Y:S02]  /*16b0*/  VIADDMNMX R17, R17, R34, R18, PT ;  /* 0x0000002211117246 */ /* 0x000fe40003800112 */
[C---:B------:R-:W-:Y:S02]  /*16c0*/  VIADDMNMX R50, R19.reuse, R38, R50, PT ;  /* 0x0000002613327246 */ /* 0x040fe40003800132 */
[----:B------:R-:W-:-:S02]  /*16d0*/  VIADDMNMX R46, R19, R22, R46, PT ;  /* 0x00000016132e7246 */ /* 0x000fc4000380012e */
[C---:B------:R-:W-:Y:S02]  /*16e0*/  VIADDMNMX R20, R19.reuse, R26, R20, PT ;  /* 0x0000001a13147246 */ /* 0x040fe40003800114 */
[----:B------:R-:W-:Y:S02]  /*16f0*/  VIADDMNMX R21, R19, R34, R28, PT ;  /* 0x0000002213157246 */ /* 0x000fe4000380011c */
[C---:B-1----:R-:W-:Y:S01]  /*1700*/  VIADDMNMX R53, R13.reuse, R38, R53, PT ;  /* 0x000000260d357246 */ /* 0x042fe20003800135 */
[----:B------:R-:W0:Y:S01]  /*1710*/  LDS.128 R28, [R0+0x30] ;  /* 0x00003000001c7984 */ /* 0x000e220000000c00 */
[C---:B------:R-:W-:Y:S02]  /*1720*/  VIADDMNMX R33, R13.reuse, R34, R12, PT ;  /* 0x000000220d217246 */ /* 0x040fe4000380010c */
[C---:B------:R-:W-:Y:S02]  /*1730*/  VIADDMNMX R47, R13.reuse, R22, R47, PT ;  /* 0x000000160d2f7246 */ /* 0x040fe4000380012f */
[----:B------:R-:W-:-:S02]  /*1740*/  VIADDMNMX R25, R13, R26, R15, PT ;  /* 0x0000001a0d197246 */ /* 0x000fc4000380010f */
[C---:B-----5:R-:W-:Y:S02]  /*1750*/  VIADDMNMX R38, R3.reuse, R38, R37, PT ;  /* 0x0000002603267246 */ /* 0x060fe40003800125 */
[C---:B------:R-:W-:Y:S02]  /*1760*/  VIADDMNMX R51, R3.reuse, R22, R51, PT ;  /* 0x0000001603337246 */ /* 0x040fe40003800133 */
[C---:B------:R-:W-:Y:S02]  /*1770*/  VIADDMNMX R49, R3.reuse, R26, R49, PT ;  /* 0x0000001a03317246 */ /* 0x040fe40003800131 */
[----:B------:R-:W-:Y:S01]  /*1780*/  VIADDMNMX R34, R3, R34, R14, PT ;  /* 0x0000002203227246 */ /* 0x000fe2000380010e */
[----:B------:R-:W-:Y:S01]  /*1790*/  LDS R26, [R2+0xf70] ;  /* 0x000f7000021a7984 */ /* 0x000fe20000000800 */
[C---:B--2---:R-:W-:Y:S02]  /*17a0*/  VIADDMNMX R45, R44.reuse, R39, R45, PT ;  /* 0x000000272c2d7246 */ /* 0x044fe4000380012d */
[C---:B------:R-:W-:Y:S01]  /*17b0*/  VIADDMNMX R43, R44.reuse, R23, R43, PT ;  /* 0x000000172c2b7246 */ /* 0x040fe2000380012b */
[----:B------:R-:W1:Y:S01]  /*17c0*/  LDS R3, [R2+0xe40] ;  /* 0x000e400002037984 */ /* 0x000e620000000800 */
[----:B------:R-:W-:-:S02]  /*17d0*/  VIADDMNMX R41, R44, R27, R41, PT ;  /* 0x0000001b2c297246 */ /* 0x000fc40003800129 */
[C---:B------:R-:W-:Y:S01]  /*17e0*/  VIADDMNMX R50, R16.reuse, R39, R50, PT ;  /* 0x0000002710327246 */ /* 0x040fe20003800132 */
[----:B------:R-:W2:Y:S01]  /*17f0*/  LDS.128 R12, [R0+0x16c0] ;  /* 0x0016c000000c7984 */ /* 0x000ea20000000c00 */
[C---:B------:R-:W-:Y:S02]  /*1800*/  VIADDMNMX R46, R16.reuse, R23, R46, PT ;  /* 0x00000017102e7246 */ /* 0x040fe4000380012e */
[C---:B------:R-:W-:Y:S02]  /*1810*/  VIADDMNMX R20, R16.reuse, R27, R20, PT ;  /* 0x0000001b10147246 */ /* 0x040fe40003800114 */
[-C--:B------:R-:W-:Y:S02]  /*1820*/  VIADDMNMX R21, R16, R35.reuse, R21, PT ;  /* 0x0000002310157246 */ /* 0x080fe40003800115 */
[----:B------:R-:W-:Y:S02]  /*1830*/  VIADDMNMX R44, R44, R35, R17, PT ;  /* 0x000000232c2c7246 */ /* 0x000fe40003800111 */
[----:B------:R-:W3:Y:S01]  /*1840*/  LDS.128 R16, [R0+0x2d50] ;  /* 0x002d500000107984 */ /* 0x000ee20000000c00 */
[----:B------:R-:W-:-:S02]  /*1850*/  VIADDMNMX R53, R24, R39, R53, PT ;  /* 0x0000002718357246 */ /* 0x000fc40003800135 */
[C---:B------:R-:W-:Y:S02]  /*1860*/  VIADDMNMX R47, R24.reuse, R23, R47, PT ;  /* 0x00000017182f7246 */ /* 0x040fe4000380012f */
[C---:B------:R-:W-:Y:S02]  /*1870*/  VIADDMNMX R25, R24.reuse, R27, R25, PT ;  /* 0x0000001b18197246 */ /* 0x040fe40003800119 */
[----:B------:R-:W-:Y:S02]  /*1880*/  VIADDMNMX R24, R24, R35, R33, PT ;  /* 0x0000002318187246 */ /* 0x000fe40003800121 */
[C---:B------:R-:W-:Y:S02]  /*1890*/  VIADDMNMX R33, R48.reuse, R39, R38, PT ;  /* 0x0000002730217246 */ /* 0x040fe40003800126 */
[----:B------:R-:W4:Y:S01]  /*18a0*/  LDS.128 R36, [R0+0x43e0] ;  /* 0x0043e00000247984 */ /* 0x000f220000000c00 */
[C---:B------:R-:W-:Y:S02]  /*18b0*/  VIADDMNMX R51, R48.reuse, R23, R51, PT ;  /* 0x0000001730337246 */ /* 0x040fe40003800133 */
[----:B------:R-:W-:-:S02]  /*18c0*/  VIADDMNMX R49, R48, R27, R49, PT ;  /* 0x0000001b30317246 */ /* 0x000fc40003800131 */
[-C--:B0-----:R-:W-:Y:S01]  /*18d0*/  VIADDMNMX R45, R42, R28.reuse, R45, PT ;  /* 0x0000001c2a2d7246 */ /* 0x081fe2000380012d */
[----:B------:R-:W-:Y:S01]  /*18e0*/  LDS R27, [R2+0x10a0] ;  /* 0x0010a000021b7984 */ /* 0x000fe20000000800 */
[-C--:B------:R-:W-:Y:S02]  /*18f0*/  VIADDMNMX R53, R40, R28.reuse, R53, PT ;  /* 0x0000001c28357246 */ /* 0x080fe40003800135 */
[-C--:B------:R-:W-:Y:S02]  /*1900*/  VIADDMNMX R33, R32, R28.reuse, R33, PT ;  /* 0x0000001c20217246 */ /* 0x080fe40003800121 */
[----:B------:R-:W-:Y:S02]  /*1910*/  VIADDMNMX R48, R48, R35, R34, PT ;  /* 0x0000002330307246 */ /* 0x000fe40003800122 */
[----:B------:R-:W-:Y:S01]  /*1920*/  LDS R34, [R2+0xfbc] ;  /* 0x000fbc0002227984 */ /* 0x000fe20000000800 */
[----:B-1----:R-:W-:-:S03]  /*1930*/  VIADDMNMX R50, R3, R28, R50, PT ;  /* 0x0000001c03327246 */ /* 0x002fc60003800132 */
[----:B------:R-:W0:Y:S01]  /*1940*/  LDS R28, [R2+0x1008] ;  /* 0x00100800021c7984 */ /* 0x000e220000000800 */
[CC--:B--2---:R-:W-:Y:S02]  /*1950*/  VIADDMNMX R46, R3.reuse, R12.reuse, R46, PT ;  /* 0x0000000c032e7246 */ /* 0x0c4fe4000380012e */
[-C--:B------:R-:W-:Y:S02]  /*1960*/  VIADDMNMX R43, R42, R12.reuse, R43, PT ;  /* 0x0000000c2a2b7246 */ /* 0x080fe4000380012b */
[-C--:B------:R-:W-:Y:S02]  /*1970*/  VIADDMNMX R47, R40, R12.reuse, R47, PT ;  /* 0x0000000c282f7246 */ /* 0x080fe4000380012f */
[----:B------:R-:W-:Y:S02]  /*1980*/  VIADDMNMX R51, R32, R12, R51, PT ;  /* 0x0000000c20337246 */ /* 0x000fe40003800133 */
[-C--:B---3--:R-:W-:Y:S02]  /*1990*/  VIADDMNMX R12, R3, R16.reuse, R20, PT ;  /* 0x00000010030c7246 */ /* 0x088fe40003800114 */
[----:B------:R-:W1:Y:S01]  /*19a0*/  LDS R20, [R2+0x1054] ;  /* 0x0010540002147984 */ /* 0x000e620000000800 */
[----:B------:R-:W-:-:S03]  /*19b0*/  VIADDMNMX R22, R40, R16, R25, PT ;  /* 0x0000001028167246 */ /* 0x000fc60003800119 */
[----:B------:R-:W2:Y:S01]  /*19c0*/  LDS R25, [R2+0x10ec] ;  /* 0x0010ec0002197984 */ /* 0x000ea20000000800 */
[----:B----4-:R-:W-:-:S03]  /*19d0*/  VIADDMNMX R35, R3, R36, R21, PT ;  /* 0x0000002403237246 */ /* 0x010fc60003800115 */
[----:B------:R-:W3:Y:S04]  /*19e0*/  LDS R21, [R2+0x1138] ;  /* 0x0011380002157984 */ /* 0x000ee80000000800 */
[----:B------:R-:W4:Y:S01]  /*19f0*/  LDS R3, [R2+0x1184] ;  /* 0x0011840002037984 */ /* 0x000f220000000800 */
[-C--:B------:R-:W-:Y:S02]  /*1a00*/  VIADDMNMX R41, R42, R16.reuse, R41, PT ;  /* 0x000000102a297246 */ /* 0x080fe40003800129 */
[----:B------:R-:W-:Y:S02]  /*1a10*/  VIADDMNMX R49, R32, R16, R49, PT ;  /* 0x0000001020317246 */ /* 0x000fe40003800131 */
[-C--:B------:R-:W-:Y:S02]  /*1a20*/  VIADDMNMX R16, R40, R36.reuse, R24, PT ;  /* 0x0000002428107246 */ /* 0x080fe40003800118 */
[-C--:B------:R-:W-:Y:S01]  /*1a30*/  VIADDMNMX R23, R42, R36.reuse, R44, PT ;  /* 0x000000242a177246 */ /* 0x080fe2000380012c */
[----:B------:R-:W-:Y:S01]  /*1a40*/  LDS R24, [R2+0x11d0] ;  /* 0x0011d00002187984 */ /* 0x000fe20000000800 */
[----:B------:R-:W-:-:S03]  /*1a50*/  VIADDMNMX R32, R32, R36, R48, PT ;  /* 0x0000002420207246 */ /* 0x000fc60003800130 */
[----:B------:R-:W5:Y:S01]  /*1a60*/  LDS R42, [R2+0x121c] ;  /* 0x00121c00022a7984 */ /* 0x000f620000000800 */
[C---:B0-----:R-:W-:Y:S02]  /*1a70*/  VIADDMNMX R53, R28.reuse, R29, R53, PT ;  /* 0x0000001d1c357246 */ /* 0x041fe40003800135 */
[C---:B------:R-:W-:Y:S01]  /*1a80*/  VIADDMNMX R47, R28.reuse, R13, R47, PT ;  /* 0x0000000d1c2f7246 */ /* 0x040fe2000380012f */
[----:B------:R-:W-:Y:S01]  /*1a90*/  LDS R44, [R2+0x12b4] ;  /* 0x0012b400022c7984 */ /* 0x000fe20000000800 */
[C---:B------:R-:W-:Y:S02]  /*1aa0*/  VIADDMNMX R22, R28.reuse, R17, R22, PT ;  /* 0x000000111c167246 */ /* 0x040fe40003800116 */
[----:B------:R-:W-:Y:S01]  /*1ab0*/  VIADDMNMX R16, R28, R37, R16, PT ;  /* 0x000000251c107246 */ /* 0x000fe20003800110 */
[----:B------:R-:W-:Y:S01]  /*1ac0*/  LDS R40, [R2+0x1430] ;  /* 0x0014300002287984 */ /* 0x000fe20000000800 */
[C---:B------:R-:W-:Y:S02]  /*1ad0*/  VIADDMNMX R50, R26.reuse, R29, R50, PT ;  /* 0x0000001d1a327246 */ /* 0x040fe40003800132 */
[----:B------:R-:W-:Y:S01]  /*1ae0*/  VIADDMNMX R46, R26, R13, R46, PT ;  /* 0x0000000d1a2e7246 */ /* 0x000fe2000380012e */
[----:B------:R-:W0:Y:S01]  /*1af0*/  LDS R28, [R2+0x1268] ;  /* 0x00126800021c7984 */ /* 0x000e220000000800 */
[----:B-1----:R-:W-:-:S02]  /*1b00*/  VIADDMNMX R36, R20, R29, R33, PT ;  /* 0x0000001d14247246 */ /* 0x002fc40003800121 */
[C---:B------:R-:W-:Y:S01]  /*1b10*/  VIADDMNMX R51, R20.reuse, R13, R51, PT ;  /* 0x0000000d14337246 */ /* 0x040fe20003800133 */
[----:B------:R-:W-:Y:S01]  /*1b20*/  LDS R48, [R2+0x1c34] ;  /* 0x001c340002307984 */ /* 0x000fe20000000800 */
[-C--:B------:R-:W-:Y:S02]  /*1b30*/  VIADDMNMX R49, R20, R17.reuse, R49, PT ;  /* 0x0000001114317246 */ /* 0x080fe40003800131 */
[----:B------:R-:W-:Y:S02]  /*1b40*/  VIADDMNMX R12, R26, R17, R12, PT ;  /* 0x000000111a0c7246 */ /* 0x000fe4000380010c */
[C---:B------:R-:W-:Y:S02]  /*1b50*/  VIADDMNMX R45, R34.reuse, R29, R45, PT ;  /* 0x0000001d222d7246 */ /* 0x040fe4000380012d */
[C---:B------:R-:W-:Y:S02]  /*1b60*/  VIADDMNMX R43, R34.reuse, R13, R43, PT ;  /* 0x0000000d222b7246 */ /* 0x040fe4000380012b */
[----:B------:R-:W-:-:S02]  /*1b70*/  VIADDMNMX R41, R34, R17, R41, PT ;  /* 0x0000001122297246 */ /* 0x000fc40003800129 */
[-C--:B------:R-:W-:Y:S02]  /*1b80*/  VIADDMNMX R23, R34, R37.reuse, R23, PT ;  /* 0x0000002522177246 */ /* 0x080fe40003800117 */
[-C--:B------:R-:W-:Y:S02]  /*1b90*/  VIADDMNMX R20, R20, R37.reuse, R32, PT ;  /* 0x0000002514147246 */ /* 0x080fe40003800120 */
[----:B------:R-:W-:Y:S02]  /*1ba0*/  VIADDMNMX R26, R26, R37, R35, PT ;  /* 0x000000251a1a7246 */ /* 0x000fe40003800123 */
[----:B------:R-:W-:Y:S01]  /*1bb0*/  VIADDMNMX R46, R27, R14, R46, PT ;  /* 0x0000000e1b2e7246 */ /* 0x000fe2000380012e */
[----:B------:R-:W-:Y:S01]  /*1bc0*/  LDS.128 R32, [R0+0x40] ;  /* 0x0000400000207984 */ /* 0x000fe20000000c00 */
[C---:B--2---:R-:W-:Y:S02]  /*1bd0*/  VIADDMNMX R45, R25.reuse, R30, R45, PT ;  /* 0x0000001e192d7246 */ /* 0x044fe4000380012d */
[----:B------:R-:W-:-:S02]  /*1be0*/  VIADDMNMX R43, R25, R14, R43, PT ;  /* 0x0000000e192b7246 */ /* 0x000fc4000380012b */
[----:B------:R-:W-:Y:S02]  /*1bf0*/  VIADDMNMX R41, R25, R18, R41, PT ;  /* 0x0000001219297246 */ /* 0x000fe40003800129 */
[-C--:B---3--:R-:W-:Y:S02]  /*1c00*/  VIADDMNMX R47, R21, R14.reuse, R47, PT ;  /* 0x0000000e152f7246 */ /* 0x088fe4000380012f */
[----:B----4-:R-:W-:Y:S02]  /*1c10*/  VIADDMNMX R51, R3, R14, R51, PT ;  /* 0x0000000e03337246 */ /* 0x010fe40003800133 */
[C---:B------:R-:W-:Y:S02]  /*1c20*/  VIADDMNMX R12, R27.reuse, R18, R12, PT ;  /* 0x000000121b0c7246 */ /* 0x040fe4000380010c */
[-C--:B------:R-:W-:Y:S02]  /*1c30*/  VIADDMNMX R13, R27, R38.reuse, R26, PT ;  /* 0x000000261b0d7246 */ /* 0x080fe4000380011a */
[----:B------:R-:W-:-:S02]  /*1c40*/  VIADDMNMX R25, R25, R38, R23, PT ;  /* 0x0000002619197246 */ /* 0x000fc40003800117 */
[C---:B------:R-:W-:Y:S02]  /*1c50*/  VIADDMNMX R53, R21.reuse, R30, R53, PT ;  /* 0x0000001e15357246 */ /* 0x040fe40003800135 */
[C---:B------:R-:W-:Y:S02]  /*1c60*/  VIADDMNMX R17, R21.reuse, R18, R22, PT ;  /* 0x0000001215117246 */ /* 0x040fe40003800116 */
[----:B------:R-:W-:Y:S02]  /*1c70*/  VIADDMNMX R37, R21, R38, R16, PT ;  /* 0x0000002615257246 */ /* 0x000fe40003800110 */
[C---:B------:R-:W-:Y:S01]  /*1c80*/  VIADDMNMX R36, R3.reuse, R30, R36, PT ;  /* 0x0000001e03247246 */ /* 0x040fe20003800124 */
[----:B------:R-:W-:Y:S01]  /*1c90*/  LDS R16, [R2+0x13e4] ;  /* 0x0013e40002107984 */ /* 0x000fe20000000800 */
[C---:B------:R-:W-:Y:S02]  /*1ca0*/  VIADDMNMX R49, R3.reuse, R18, R49, PT ;  /* 0x0000001203317246 */ /* 0x040fe40003800131 */
[----:B------:R-:W-:Y:S01]  /*1cb0*/  VIADDMNMX R14, R3, R38, R20, PT ;  /* 0x00000026030e7246 */ /* 0x000fe20003800114 */
[----:B------:R-:W-:Y:S04]  /*1cc0*/  LDS R18, [R2+0x1398] ;  /* 0x0013980002127984 */ /* 0x000fe80000000800 */
[----:B------:R-:W-:Y:S04]  /*1cd0*/  LDS R3, [R2+0x1300] ;  /* 0x0013000002037984 */ /* 0x000fe80000000800 */
[----:B------:R-:W-:Y:S04]  /*1ce0*/  LDS R38, [R2+0x134c] ;  /* 0x00134c0002267984 */ /* 0x000fe80000000800 */
[----:B------:R-:W1:Y:S01]  /*1cf0*/  LDS.128 R20, [R0+0x16d0] ;  /* 0x0016d00000147984 */ /* 0x000e620000000c00 */
[----:B------:R-:W-:-:S02]  /*1d00*/  VIADDMNMX R50, R27, R30, R50, PT ;  /* 0x0000001e1b327246 */ /* 0x000fc40003800132 */
[C---:B-----5:R-:W-:Y:S02]  /*1d10*/  VIADDMNMX R45, R42.reuse, R31, R45, PT ;  /* 0x0000001f2a2d7246 */ /* 0x060fe4000380012d */
[C---:B------:R-:W-:Y:S02]  /*1d20*/  VIADDMNMX R43, R42.reuse, R15, R43, PT ;  /* 0x0000000f2a2b7246 */ /* 0x040fe4000380012b */
[----:B------:R-:W-:Y:S02]  /*1d30*/  VIADDMNMX R41, R42, R19, R41, PT ;  /* 0x000000132a297246 */ /* 0x000fe40003800129 */
[C---:B------:R-:W-:Y:S02]  /*1d40*/  VIADDMNMX R50, R24.reuse, R31, R50, PT ;  /* 0x0000001f18327246 */ /* 0x040fe40003800132 */
[C---:B------:R-:W-:Y:S02]  /*1d50*/  VIADDMNMX R46, R24.reuse, R15, R46, PT ;  /* 0x0000000f182e7246 */ /* 0x040fe4000380012e */
[----:B------:R-:W-:-:S02]  /*1d60*/  VIADDMNMX R12, R24, R19, R12, PT ;  /* 0x00000013180c7246 */ /* 0x000fc4000380010c */
[-C--:B------:R-:W-:Y:S02]  /*1d70*/  VIADDMNMX R13, R24, R39.reuse, R13, PT ;  /* 0x00000027180d7246 */ /* 0x080fe4000380010d */
[----:B------:R-:W-:Y:S02]  /*1d80*/  VIADDMNMX R42, R42, R39, R25, PT ;  /* 0x000000272a2a7246 */ /* 0x000fe40003800119 */
[----:B------:R-:W2:Y:S01]  /*1d90*/  LDS.128 R24, [R0+0x2d60] ;  /* 0x002d600000187984 */ /* 0x000ea20000000c00 */
[C---:B0-----:R-:W-:Y:S02]  /*1da0*/  VIADDMNMX R53, R28.reuse, R31, R53, PT ;  /* 0x0000001f1c357246 */ /* 0x041fe40003800135 */
[C---:B------:R-:W-:Y:S02]  /*1db0*/  VIADDMNMX R47, R28.reuse, R15, R47, PT ;  /* 0x0000000f1c2f7246 */ /* 0x040fe4000380012f */
[C---:B------:R-:W-:Y:S02]  /*1dc0*/  VIADDMNMX R17, R28.reuse, R19, R17, PT ;  /* 0x000000131c117246 */ /* 0x040fe40003800111 */
[----:B------:R-:W-:-:S02]  /*1dd0*/  VIADDMNMX R37, R28, R39, R37, PT ;  /* 0x000000271c257246 */ /* 0x000fc40003800125 */
[C---:B------:R-:W-:Y:S02]  /*1de0*/  VIADDMNMX R36, R44.reuse, R31, R36, PT ;  /* 0x0000001f2c247246 */ /* 0x040fe40003800124 */
[----:B------:R-:W0:Y:S01]  /*1df0*/  LDS.128 R28, [R0+0x43f0] ;  /* 0x0043f000001c7984 */ /* 0x000e220000000c00 */
[----:B------:R-:W-:Y:S02]  /*1e00*/  VIADDMNMX R51, R44, R15, R51, PT ;  /* 0x0000000f2c337246 */ /* 0x000fe40003800133 */
[-C--:B-1----:R-:W-:Y:S01]  /*1e10*/  VIADDMNMX R46, R3, R20.reuse, R46, PT ;  /* 0x00000014032e7246 */ /* 0x082fe2000380012e */
[----:B------:R-:W-:Y:S01]  /*1e20*/  LDS R15, [R2+0x1560] ;  /* 0x00156000020f7984 */ /* 0x000fe20000000800 */
[-C--:B------:R-:W-:Y:S02]  /*1e30*/  VIADDMNMX R43, R38, R20.reuse, R43, PT ;  /* 0x00000014262b7246 */ /* 0x080fe4000380012b */
[-C--:B------:R-:W-:Y:S02]  /*1e40*/  VIADDMNMX R47, R18, R20.reuse, R47, PT ;  /* 0x00000014122f7246 */ /* 0x080fe4000380012f */
[----:B------:R-:W-:-:S02]  /*1e50*/  VIADDMNMX R51, R16, R20, R51, PT ;  /* 0x0000001410337246 */ /* 0x000fc40003800133 */
[----:B------:R-:W1:Y:S01]  /*1e60*/  LDS R20, [R2+0x14c8] ;  /* 0x0014c80002147984 */ /* 0x000e620000000800 */
[C---:B------:R-:W-:Y:S02]  /*1e70*/  VIADDMNMX R49, R44.reuse, R19, R49, PT ;  /* 0x000000132c317246 */ /* 0x040fe40003800131 */
[----:B------:R-:W-:Y:S02]  /*1e80*/  VIADDMNMX R44, R44, R39, R14, PT ;  /* 0x000000272c2c7246 */ /* 0x000fe4000380010e */
[----:B------:R-:W3:Y:S01]  /*1e90*/  LDS R14, [R2+0x147c] ;  /* 0x00147c00020e7984 */ /* 0x000ee20000000800 */
[-C--:B------:R-:W-:Y:S02]  /*1ea0*/  VIADDMNMX R50, R3, R32.reuse, R50, PT ;  /* 0x0000002003327246 */ /* 0x080fe40003800132 */
[-C--:B------:R-:W-:Y:S02]  /*1eb0*/  VIADDMNMX R45, R38, R32.reuse, R45, PT ;  /* 0x00000020262d7246 */ /* 0x080fe4000380012d */
[----:B------:R-:W-:-:S02]  /*1ec0*/  VIADDMNMX R53, R18, R32, R53, PT ;  /* 0x0000002012357246 */ /* 0x000fc40003800135 */
[----:B------:R-:W-:Y:S02]  /*1ed0*/  VIADDMNMX R36, R16, R32, R36, PT ;  /* 0x0000002010247246 */ /* 0x000fe40003800124 */
[-C--:B--2---:R-:W-:Y:S01]  /*1ee0*/  VIADDMNMX R19, R3, R24.reuse, R12, PT ;  /* 0x0000001803137246 */ /* 0x084fe2000380010c */
[----:B------:R-:W2:Y:S01]  /*1ef0*/  LDS R32, [R2+0x1514] ;  /* 0x0015140002207984 */ /* 0x000ea20000000800 */
[----:B------:R-:W-:-:S03]  /*1f00*/  VIADDMNMX R12, R18, R24, R17, PT ;  /* 0x00000018120c7246 */ /* 0x000fc60003800111 */
[----:B------:R-:W4:Y:S01]  /*1f10*/  LDS R17, [R2+0x15ac] ;  /* 0x0015ac0002117984 */ /* 0x000f220000000800 */
[----:B0-----:R-:W-:-:S03]  /*1f20*/  VIADDMNMX R39, R3, R28, R13, PT ;  /* 0x0000001c03277246 */ /* 0x001fc6000380010d */
[----:B------:R-:W0:Y:S01]  /*1f30*/  LDS R13, [R2+0x15f8] ;  /* 0x0015f800020d7984 */ /* 0x000e220000000800 */
[----:B------:R-:W-:Y:S02]  /*1f40*/  VIADDMNMX R37, R18, R28, R37, PT ;  /* 0x0000001c12257246 */ /* 0x000fe40003800125 */
[-C--:B------:R-:W-:Y:S01]  /*1f50*/  VIADDMNMX R41, R38, R24.reuse, R41, PT ;  /* 0x0000001826297246 */ /* 0x080fe20003800129 */
[----:B------:R-:W5:Y:S01]  /*1f60*/  LDS R3, [R2+0x1644] ;  /* 0x0016440002037984 */ /* 0x000f620000000800 */
[C---:B------:R-:W-:Y:S02]  /*1f70*/  VIADDMNMX R49, R16.reuse, R24, R49, PT ;  /* 0x0000001810317246 */ /* 0x040fe40003800131 */
[-C--:B------:R-:W-:Y:S02]  /*1f80*/  VIADDMNMX R24, R16, R28.reuse, R44, PT ;  /* 0x0000001c10187246 */ /* 0x080fe4000380012c */
[----:B------:R-:W-:Y:S01]  /*1f90*/  VIADDMNMX R38, R38, R28, R42, PT ;  /* 0x0000001c26267246 */ /* 0x000fe2000380012a */
[----:B------:R-:W5:Y:S01]  /*1fa0*/  LDS R44, [R2+0x16dc] ;  /* 0x0016dc00022c7984 */ /* 0x000f620000000800 */
[----:B------:R-:W-:-:S02]  /*1fb0*/  VIADDMNMX R18, R40, R25, R19, PT ;  /* 0x0000001928127246 */ /* 0x000fc40003800113 */
[C---:B------:R-:W-:Y:S01]  /*1fc0*/  VIADDMNMX R50, R40.reuse, R33, R50, PT ;  /* 0x0000002128327246 */ /* 0x040fe20003800132 */
[----:B------:R-:W5:Y:S01]  /*1fd0*/  LDS R16, [R2+0x1690] ;  /* 0x0016900002107984 */ /* 0x000f620000000800 */
[C---:B------:R-:W-:Y:S02]  /*1fe0*/  VIADDMNMX R46, R40.reuse, R21, R46, PT ;  /* 0x00000015282e7246 */ /* 0x040fe4000380012e */
[----:B------:R-:W-:Y:S01]  /*1ff0*/  VIADDMNMX R19, R40, R29, R39, PT ;  /* 0x0000001d28137246 */ /* 0x000fe20003800127 */
[----:B------:R-:W-:Y:S01]  /*2000*/  LDS R42, [R2+0x1858] ;  /* 0x00185800022a7984 */ /* 0x000fe20000000800 */
[C---:B-1----:R-:W-:Y:S02]  /*2010*/  VIADDMNMX R53, R20.reuse, R33, R53, PT ;  /* 0x0000002114357246 */ /* 0x042fe40003800135 */
[C---:B------:R-:W-:Y:S01]  /*2020*/  VIADDMNMX R47, R20.reuse, R21, R47, PT ;  /* 0x00000015142f7246 */ /* 0x040fe2000380012f */
[----:B------:R-:W1:Y:S01]  /*2030*/  LDS R40, [R2+0x1728] ;  /* 0x0017280002287984 */ /* 0x000e620000000800 */
[----:B------:R-:W-:-:S02]  /*2040*/  VIADDMNMX R12, R20, R25, R12, PT ;  /* 0x00000019140c7246 */ /* 0x000fc4000380010c */
[----:B------:R-:W-:Y:S02]  /*2050*/  VIADDMNMX R28, R20, R29, R37, PT ;  /* 0x0000001d141c7246 */ /* 0x000fe40003800125 */
[----:B------:R-:W1:Y:S01]  /*2060*/  LDS R20, [R2+0x1774] ;  /* 0x0017740002147984 */ /* 0x000e620000000800 */
[C---:B---3--:R-:W-:Y:S02]  /*2070*/  VIADDMNMX R45, R14.reuse, R33, R45, PT ;  /* 0x000000210e2d7246 */ /* 0x048fe4000380012d */
[C---:B------:R-:W-:Y:S02]  /*2080*/  VIADDMNMX R43, R14.reuse, R21, R43, PT ;  /* 0x000000150e2b7246 */ /* 0x040fe4000380012b */
[C---:B------:R-:W-:Y:S02]  /*2090*/  VIADDMNMX R41, R14.reuse, R25, R41, PT ;  /* 0x000000190e297246 */ /* 0x040fe40003800129 */
[----:B------:R-:W-:Y:S02]  /*20a0*/  VIADDMNMX R14, R14, R29, R38, PT ;  /* 0x0000001d0e0e7246 */ /* 0x000fe40003800126 */
[----:B--2---:R-:W-:-:S02]  /*20b0*/  VIADDMNMX R33, R32, R33, R36, PT ;  /* 0x0000002120217246 */ /* 0x004fc40003800124 */
[C---:B------:R-:W-:Y:S01]  /*20c0*/  VIADDMNMX R51, R32.reuse, R21, R51, PT ;  /* 0x0000001520337246 */ /* 0x040fe20003800133 */
[----:B------:R-:W-:Y:S01]  /*20d0*/  LDS.128 R36, [R0+0x50] ;  /* 0x0000500000247984 */ /* 0x000fe20000000c00 */
[C---:B------:R-:W-:Y:S02]  /*20e0*/  VIADDMNMX R49, R32.reuse, R25, R49, PT ;  /* 0x0000001920317246 */ /* 0x040fe40003800131 */
[----:B------:R-:W-:Y:S01]  /*20f0*/  VIADDMNMX R24, R32, R29, R24, PT ;  /* 0x0000001d20187246 */ /* 0x000fe20003800118 */
[----:B------:R-:W2:Y:S01]  /*2100*/  LDS R25, [R2+0x180c] ;  /* 0x00180c0002197984 */ /* 0x000ea20000000800 */
[C---:B----4-:R-:W-:Y:S02]  /*2110*/  VIADDMNMX R45, R17.reuse, R34, R45, PT ;  /* 0x00000022112d7246 */ /* 0x050fe4000380012d */
[C---:B------:R-:W-:Y:S02]  /*2120*/  VIADDMNMX R43, R17.reuse, R22, R43, PT ;  /* 0x00000016112b7246 */ /* 0x040fe4000380012b */
[----:B------:R-:W-:-:S02]  /*2130*/  VIADDMNMX R41, R17, R26, R41, PT ;  /* 0x0000001a11297246 */ /* 0x000fc40003800129 */
[C---:B------:R-:W-:Y:S02]  /*2140*/  VIADDMNMX R50, R15.reuse, R34, R50, PT ;  /* 0x000000220f327246 */ /* 0x040fe40003800132 */
[----:B------:R-:W-:Y:S02]  /*2150*/  VIADDMNMX R18, R15, R26, R18, PT ;  /* 0x0000001a0f127246 */ /* 0x000fe40003800112 */
[----:B------:R-:W-:Y:S02]  /*2160*/  VIADDMNMX R17, R17, R30, R14, PT ;  /* 0x0000001e11117246 */ /* 0x000fe4000380010e */
[----:B0-----:R-:W-:Y:S02]  /*2170*/  VIADDMNMX R53, R13, R34, R53, PT ;  /* 0x000000220d357246 */ /* 0x001fe40003800135 */
[C---:B------:R-:W-:Y:S02]  /*2180*/  VIADDMNMX R46, R15.reuse, R22, R46, PT ;  /* 0x000000160f2e7246 */ /* 0x040fe4000380012e */
[----:B------:R-:W-:-:S02]  /*2190*/  VIADDMNMX R21, R15, R30, R19, PT ;  /* 0x0000001e0f157246 */ /* 0x000fc40003800113 */
[C---:B-----5:R-:W-:Y:S02]  /*21a0*/  VIADDMNMX R34, R3.reuse, R34, R33, PT ;  /* 0x0000002203227246 */ /* 0x060fe40003800121 */
[C---:B------:R-:W-:Y:S02]  /*21b0*/  VIADDMNMX R51, R3.reuse, R22, R51, PT ;  /* 0x0000001603337246 */ /* 0x040fe40003800133 */
[C---:B------:R-:W-:Y:S02]  /*21c0*/  VIADDMNMX R49, R3.reuse, R26, R49, PT ;  /* 0x0000001a03317246 */ /* 0x040fe40003800131 */
[-C--:B------:R-:W-:Y:S02]  /*21d0*/  VIADDMNMX R24, R3, R30.reuse, R24, PT ;  /* 0x0000001e03187246 */ /* 0x080fe40003800118 */
[C---:B------:R-:W-:Y:S01]  /*21e0*/  VIADDMNMX R28, R13.reuse, R30, R28, PT ;  /* 0x0000001e0d1c7246 */ /* 0x040fe2000380011c */
[----:B------:R-:W0:Y:S01]  /*21f0*/  LDS R3, [R2+0x17c0] ;  /* 0x0017c00002037984 */ /* 0x000e220000000800 */
[----:B------:R-:W-:-:S02]  /*2200*/  VIADDMNMX R47, R13, R22, R47, PT ;  /* 0x000000160d2f7246 */ /* 0x000fc4000380012f */
[----:B------:R-:W-:Y:S01]  /*2210*/  VIADDMNMX R29, R13, R26, R12, PT ;  /* 0x0000001a0d1d7246 */ /* 0x000fe2000380010c */
[----:B------:R-:W3:Y:S01]  /*2220*/  LDS R30, [R2+0x18a4] ;  /* 0x0018a400021e7984 */ /* 0x000ee20000000800 */
[C---:B------:R-:W-:Y:S02]  /*2230*/  VIADDMNMX R45, R44.reuse, R35, R45, PT ;  /* 0x000000232c2d7246 */ /* 0x040fe4000380012d */
[C---:B------:R-:W-:Y:S01]  /*2240*/  VIADDMNMX R43, R44.reuse, R23, R43, PT ;  /* 0x000000172c2b7246 */ /* 0x040fe2000380012b */
[----:B------:R-:W4:Y:S01]  /*2250*/  LDS.128 R12, [R0+0x16e0] ;  /* 0x0016e000000c7984 */ /* 0x000f220000000c00 */
[----:B------:R-:W-:Y:S02]  /*2260*/  VIADDMNMX R41, R44, R27, R41, PT ;  /* 0x0000001b2c297246 */ /* 0x000fe40003800129 */
[C---:B------:R-:W-:Y:S02]  /*2270*/  VIADDMNMX R50, R16.reuse, R35, R50, PT ;  /* 0x0000002310327246 */ /* 0x040fe40003800132 */
[----:B------:R-:W-:-:S02]  /*2280*/  VIADDMNMX R46, R16, R23, R46, PT ;  /* 0x00000017102e7246 */ /* 0x000fc4000380012e */
[C---:B------:R-:W-:Y:S02]  /*2290*/  VIADDMNMX R22, R16.reuse, R27, R18, PT ;  /* 0x0000001b10167246 */ /* 0x040fe40003800112 */
[-C--:B------:R-:W-:Y:S02]  /*22a0*/  VIADDMNMX R21, R16, R31.reuse, R21, PT ;  /* 0x0000001f10157246 */ /* 0x080fe40003800115 */
[----:B------:R-:W-:Y:S02]  /*22b0*/  VIADDMNMX R44, R44, R31, R17, PT ;  /* 0x0000001f2c2c7246 */ /* 0x000fe40003800111 */
[----:B------:R-:W5:Y:S01]  /*22c0*/  LDS.128 R16, [R0+0x2d70] ;  /* 0x002d700000107984 */ /* 0x000f620000000c00 */
[-C--:B-1----:R-:W-:Y:S02]  /*22d0*/  VIADDMNMX R53, R40, R35.reuse, R53, PT ;  /* 0x0000002328357246 */ /* 0x082fe40003800135 */
[----:B------:R-:W-:Y:S02]  /*22e0*/  VIADDMNMX R26, R20, R35, R34, PT ;  /* 0x00000023141a7246 */ /* 0x000fe40003800122 */
[----:B------:R-:W1:Y:S01]  /*22f0*/  LDS.128 R32, [R0+0x4400] ;  /* 0x0044000000207984 */ /* 0x000e620000000c00 */
[----:B------:R-:W-:-:S02]  /*2300*/  VIADDMNMX R47, R40, R23, R47, PT ;  /* 0x00000017282f7246 */ /* 0x000fc4000380012f */
[C---:B------:R-:W-:Y:S02]  /*2310*/  VIADDMNMX R29, R40.reuse, R27, R29, PT ;  /* 0x0000001b281d7246 */ /* 0x040fe4000380011d */
[----:B------:R-:W-:Y:S02]  /*2320*/  VIADDMNMX R40, R40, R31, R28, PT ;  /* 0x0000001f28287246 */ /* 0x000fe4000380011c */
[C---:B------:R-:W-:Y:S01]  /*2330*/  VIADDMNMX R51, R20.reuse, R23, R51, PT ;  /* 0x0000001714337246 */ /* 0x040fe20003800133 */
[----:B------:R-:W-:Y:S01]  /*2340*/  LDS R28, [R2+0x193c] ;  /* 0x00193c00021c7984 */ /* 0x000fe20000000800 */
[C---:B------:R-:W-:Y:S02]  /*2350*/  VIADDMNMX R49, R20.reuse, R27, R49, PT ;  /* 0x0000001b14317246 */ /* 0x040fe40003800131 */
[----:B------:R-:W-:Y:S01]  /*2360*/  VIADDMNMX R31, R20, R31, R24, PT ;  /* 0x0000001f141f7246 */ /* 0x000fe20003800118 */
[----:B------:R-:W-:Y:S01]  /*2370*/  LDS R23, [R2+0x1a6c] ;  /* 0x001a6c0002177984 */ /* 0x000fe20000000800 */
[----:B--2---:R-:W-:-:S02]  /*2380*/  VIADDMNMX R45, R25, R36, R45, PT ;  /* 0x00000024192d7246 */ /* 0x004fc4000380012d */
[CC--:B0-----:R-:W-:Y:S01]  /*2390*/  VIADDMNMX R50, R3.reuse, R36.reuse, R50, PT ;  /* 0x0000002403327246 */ /* 0x0c1fe20003800132 */
[----:B------:R-:W0:Y:S01]  /*23a0*/  LDS R24, [R2+0x18f0] ;  /* 0x0018f00002187984 */ /* 0x000e220000000800 */
[-C--:B------:R-:W-:Y:S02]  /*23b0*/  VIADDMNMX R53, R42, R36.reuse, R53, PT ;  /* 0x000000242a357246 */ /* 0x080fe40003800135 */
[----:B---3--:R-:W-:Y:S01]  /*23c0*/  VIADDMNMX R36, R30, R36, R26, PT ;  /* 0x000000241e247246 */ /* 0x008fe2000380011a */
[----:B------:R-:W2:Y:S01]  /*23d0*/  LDS R20, [R2+0x1988] ;  /* 0x0019880002147984 */ /* 0x000ea20000000800 */
[----:B----4-:R-:W-:-:S03]  /*23e0*/  VIADDMNMX R46, R3, R12, R46, PT ;  /* 0x0000000c032e7246 */ /* 0x010fc6000380012e */
[----:B------:R-:W3:Y:S01]  /*23f0*/  LDS R26, [R2+0x19d4] ;  /* 0x0019d400021a7984 */ /* 0x000ee20000000800 */
[-C--:B------:R-:W-:Y:S02]  /*2400*/  VIADDMNMX R43, R25, R12.reuse, R43, PT ;  /* 0x0000000c192b7246 */ /* 0x080fe4000380012b */
[-C--:B------:R-:W-:Y:S02]  /*2410*/  VIADDMNMX R47, R42, R12.reuse, R47, PT ;  /* 0x0000000c2a2f7246 */ /* 0x080fe4000380012f */
[----:B------:R-:W-:Y:S02]  /*2420*/  VIADDMNMX R51, R30, R12, R51, PT ;  /* 0x0000000c1e337246 */ /* 0x000fe40003800133 */
[CC--:B-----5:R-:W-:Y:S02]  /*2430*/  VIADDMNMX R12, R3.reuse, R16.reuse, R22, PT ;  /* 0x00000010030c7246 */ /* 0x0e0fe40003800116 */
[----:B------:R-:W-:Y:S02]  /*2440*/  VIADDMNMX R22, R42, R16, R29, PT ;  /* 0x000000102a167246 */ /* 0x000fe4000380011d */
[----:B------:R-:W4:Y:S01]  /*2450*/  LDS R29, [R2+0x1a20] ;  /* 0x001a2000021d7984 */ /* 0x000f220000000800 */
[----:B-1----:R-:W-:-:S03]  /*2460*/  VIADDMNMX R27, R3, R32, R21, PT ;  /* 0x00000020031b7246 */ /* 0x002fc60003800115 */
[----:B------:R-:W1:Y:S04]  /*2470*/  LDS R21, [R2+0x1ab8] ;  /* 0x001ab80002157984 */ /* 0x000e680000000800 */
[----:B------:R-:W5:Y:S01]  /*2480*/  LDS R3, [R2+0x1b04] ;  /* 0x001b040002037984 */ /* 0x000f620000000800 */
[CC--:B------:R-:W-:Y:S02]  /*2490*/  VIADDMNMX R41, R25.reuse, R16.reuse, R41, PT ;  /* 0x0000001019297246 */ /* 0x0c0fe40003800129 */
[----:B------:R-:W-:Y:S02]  /*24a0*/  VIADDMNMX R49, R30, R16, R49, PT ;  /* 0x000000101e317246 */ /* 0x000fe40003800131 */
[-C--:B------:R-:W-:Y:S02]  /*24b0*/  VIADDMNMX R16, R42, R32.reuse, R40, PT ;  /* 0x000000202a107246 */ /* 0x080fe40003800128 */
[-C--:B------:R-:W-:Y:S01]  /*24c0*/  VIADDMNMX R25, R25, R32.reuse, R44, PT ;  /* 0x0000002019197246 */ /* 0x080fe2000380012c */
[----:B------:R-:W5:Y:S01]  /*24d0*/  LDS R42, [R2+0x1b50] ;  /* 0x001b5000022a7984 */ /* 0x000f620000000800 */
[----:B------:R-:W-:-:S02]  /*24e0*/  VIADDMNMX R32, R30, R32, R31, PT ;  /* 0x000000201e207246 */ /* 0x000fc4000380011f */
[C---:B0-----:R-:W-:Y:S01]  /*24f0*/  VIADDMNMX R50, R24.reuse, R37, R50, PT ;  /* 0x0000002518327246 */ /* 0x041fe20003800132 */
[----:B------:R-:W0:Y:S01]  /*2500*/  LDS R44, [R2+0x1b9c] ;  /* 0x001b9c00022c7984 */ /* 0x000e220000000800 */
[C---:B------:R-:W-:Y:S02]  /*2510*/  VIADDMNMX R46, R24.reuse, R13, R46, PT ;  /* 0x0000000d182e7246 */ /* 0x040fe4000380012e */
[----:B------:R-:W-:Y:S01]  /*2520*/  VIADDMNMX R12, R24, R17, R12, PT ;  /* 0x00000011180c7246 */ /* 0x000fe2000380010c */
[----:B------:R-:W-:Y:S01]  /*2530*/  LDS R40, [R2+0x1ccc] ;  /* 0x001ccc0002287984 */ /* 0x000fe20000000800 */
[C---:B------:R-:W-:Y:S02]  /*2540*/  VIADDMNMX R45, R28.reuse, R37, R45, PT ;  /* 0x000000251c2d7246 */ /* 0x040fe4000380012d */
[C---:B------:R-:W-:Y:S02]  /*2550*/  VIADDMNMX R43, R28.reuse, R13, R43, PT ;  /* 0x0000000d1c2b7246 */ /* 0x040fe4000380012b */
[----:B------:R-:W-:-:S02]  /*2560*/  VIADDMNMX R41, R28, R17, R41, PT ;  /* 0x000000111c297246 */ /* 0x000fc40003800129 */
[C---:B--2---:R-:W-:Y:S02]  /*2570*/  VIADDMNMX R53, R20.reuse, R37, R53, PT ;  /* 0x0000002514357246 */ /* 0x044fe40003800135 */
[C---:B------:R-:W-:Y:S02]  /*2580*/  VIADDMNMX R47, R20.reuse, R13, R47, PT ;  /* 0x0000000d142f7246 */ /* 0x040fe4000380012f */
[----:B------:R-:W-:Y:S02]  /*2590*/  VIADDMNMX R22, R20, R17, R22, PT ;  /* 0x0000001114167246 */ /* 0x000fe40003800116 */
[-C--:B------:R-:W-:Y:S02]  /*25a0*/  VIADDMNMX R24, R24, R33.reuse, R27, PT ;  /* 0x0000002118187246 */ /* 0x080fe4000380011b */
[-C--:B------:R-:W-:Y:S02]  /*25b0*/  VIADDMNMX R28, R28, R33.reuse, R25, PT ;  /* 0x000000211c1c7246 */ /* 0x080fe40003800119 */
[----:B------:R-:W-:-:S02]  /*25c0*/  VIADDMNMX R20, R20, R33, R16, PT ;  /* 0x0000002114147246 */ /* 0x000fc40003800110 */
[----:B------:R-:W2:Y:S01]  /*25d0*/  LDS R16, [R2+0x1be8] ;  /* 0x001be80002107984 */ /* 0x000ea20000000800 */
[C---:B---3--:R-:W-:Y:S02]  /*25e0*/  VIADDMNMX R51, R26.reuse, R13, R51, PT ;  /* 0x0000000d1a337246 */ /* 0x048fe40003800133 */
[C---:B------:R-:W-:Y:S02]  /*25f0*/  VIADDMNMX R33, R26.reuse, R33, R32, PT ;  /* 0x000000211a217246 */ /* 0x040fe40003800120 */
[C---:B------:R-:W-:Y:S01]  /*2600*/  VIADDMNMX R37, R26.reuse, R37, R36, PT ;  /* 0x000000251a257246 */ /* 0x040fe20003800124 */
[----:B------:R-:W-:Y:S01]  /*2610*/  LDS R32, [R2+0x1e94] ;  /* 0x001e940002207984 */ /* 0x000fe20000000800 */
[----:B------:R-:W-:Y:S02]  /*2620*/  VIADDMNMX R49, R26, R17, R49, PT ;  /* 0x000000111a317246 */ /* 0x000fe40003800131 */
[C---:B----4-:R-:W-:Y:S02]  /*2630*/  VIADDMNMX R50, R29.reuse, R38, R50, PT ;  /* 0x000000261d327246 */ /* 0x050fe40003800132 */
[----:B------:R-:W-:-:S02]  /*2640*/  VIADDMNMX R46, R29, R14, R46, PT ;  /* 0x0000000e1d2e7246 */ /* 0x000fc4000380012e */
[----:B------:R-:W-:Y:S02]  /*2650*/  VIADDMNMX R12, R29, R18, R12, PT ;  /* 0x000000121d0c7246 */ /* 0x000fe4000380010c */
[C---:B------:R-:W-:Y:S02]  /*2660*/  VIADDMNMX R45, R23.reuse, R38, R45, PT ;  /* 0x00000026172d7246 */ /* 0x040fe4000380012d */
[----:B------:R-:W-:Y:S02]  /*2670*/  VIADDMNMX R43, R23, R14, R43, PT ;  /* 0x0000000e172b7246 */ /* 0x000fe4000380012b */
[C---:B-1----:R-:W-:Y:S02]  /*2680*/  VIADDMNMX R53, R21.reuse, R38, R53, PT ;  /* 0x0000002615357246 */ /* 0x042fe40003800135 */
[-C--:B------:R-:W-:Y:S02]  /*2690*/  VIADDMNMX R47, R21, R14.reuse, R47, PT ;  /* 0x0000000e152f7246 */ /* 0x080fe4000380012f */
[----:B-----5:R-:W-:-:S02]  /*26a0*/  VIADDMNMX R51, R3, R14, R51, PT ;  /* 0x0000000e03337246 */ /* 0x020fc40003800133 */
[----:B------:R-:W-:Y:S02]  /*26b0*/  VIADDMNMX R29, R29, R34, R24, PT ;  /* 0x000000221d1d7246 */ /* 0x000fe40003800118 */
[C---:B------:R-:W-:Y:S01]  /*26c0*/  VIADDMNMX R41, R23.reuse, R18, R41, PT ;  /* 0x0000001217297246 */ /* 0x040fe20003800129 */
[----:B------:R-:W-:Y:S01]  /*26d0*/  LDS.128 R24, [R0+0x16f0] ;  /* 0x0016f00000187984 */ /* 0x000fe20000000c00 */
[----:B------:R-:W-:Y:S02]  /*26e0*/  VIADDMNMX R28, R23, R34, R28, PT ;  /* 0x00000022171c7246 */ /* 0x000fe4000380011c */
[C---:B------:R-:W-:Y:S02]  /*26f0*/  VIADDMNMX R13, R21.reuse, R18, R22, PT ;  /* 0x00000012150d7246 */ /* 0x040fe40003800116 */
[----:B------:R-:W-:Y:S02]  /*2700*/  VIADDMNMX R17, R21, R34, R20, PT ;  /* 0x0000002215117246 */ /* 0x000fe40003800114 */
[C---:B------:R-:W-:Y:S01]  /*2710*/  VIADDMNMX R38, R3.reuse, R38, R37, PT ;  /* 0x0000002603267246 */ /* 0x040fe20003800125 */
[----:B------:R-:W1:Y:S01]  /*2720*/  LDS.128 R20, [R0+0x60] ;  /* 0x0000600000147984 */ /* 0x000e620000000c00 */
[----:B------:R-:W-:-:S02]  /*2730*/  VIADDMNMX R49, R3, R18, R49, PT ;  /* 0x0000001203317246 */ /* 0x000fc40003800131 */
[----:B------:R-:W-:Y:S02]  /*2740*/  VIADDMNMX R14, R3, R34, R33, PT ;  /* 0x00000022030e7246 */ /* 0x000fe40003800121 */
[----:B------:R-:W3:Y:S04]  /*2750*/  LDS R3, [R2+0x1c80] ;  /* 0x001c800002037984 */ /* 0x000ee80000000800 */
[----:B------:R-:W4:Y:S04]  /*2760*/  LDS R34, [R2+0x1d18] ;  /* 0x001d180002227984 */ /* 0x000f280000000800 */
[----:B------:R-:W5:Y:S01]  /*2770*/  LDS R33, [R2+0x1d64] ;  /* 0x001d640002217984 */ /* 0x000f620000000800 */
[----:B------:R-:W-:-:S02]  /*2780*/  VIADDMNMX R50, R42, R39, R50, PT ;  /* 0x000000272a327246 */ /* 0x000fc40003800132 */
[C---:B------:R-:W-:Y:S02]  /*2790*/  VIADDMNMX R46, R42.reuse, R15, R46, PT ;  /* 0x0000000f2a2e7246 */ /* 0x040fe4000380012e */
[----:B------:R-:W-:Y:S02]  /*27a0*/  VIADDMNMX R12, R42, R19, R12, PT ;  /* 0x000000132a0c7246 */ /* 0x000fe4000380010c */
[C---:B0-----:R-:W-:Y:S02]  /*27b0*/  VIADDMNMX R45, R44.reuse, R39, R45, PT ;  /* 0x000000272c2d7246 */ /* 0x041fe4000380012d */
[C---:B------:R-:W-:Y:S02]  /*27c0*/  VIADDMNMX R43, R44.reuse, R15, R43, PT ;  /* 0x0000000f2c2b7246 */ /* 0x040fe4000380012b */
[----:B------:R-:W-:Y:S02]  /*27d0*/  VIADDMNMX R41, R44, R19, R41, PT ;  /* 0x000000132c297246 */ /* 0x000fe40003800129 */
[----:B------:R-:W-:-:S02]  /*27e0*/  VIADDMNMX R42, R42, R35, R29, PT ;  /* 0x000000232a2a7246 */ /* 0x000fc4000380011d */
[----:B------:R-:W-:Y:S02]  /*27f0*/  VIADDMNMX R44, R44, R35, R28, PT ;  /* 0x000000232c2c7246 */ /* 0x000fe4000380011c */
[C---:B--2---:R-:W-:Y:S01]  /*2800*/  VIADDMNMX R53, R16.reuse, R39, R53, PT ;  /* 0x0000002710357246 */ /* 0x044fe20003800135 */
[----:B------:R-:W0:Y:S01]  /*2810*/  LDS.128 R28, [R0+0x2d80] ;  /* 0x002d8000001c7984 */ /* 0x000e220000000c00 */
[C---:B------:R-:W-:Y:S02]  /*2820*/  VIADDMNMX R47, R16.reuse, R15, R47, PT ;  /* 0x0000000f102f7246 */ /* 0x040fe4000380012f */
[C---:B------:R-:W-:Y:S02]  /*2830*/  VIADDMNMX R13, R16.reuse, R19, R13, PT ;  /* 0x00000013100d7246 */ /* 0x040fe4000380010d */
[----:B------:R-:W-:Y:S02]  /*2840*/  VIADDMNMX R18, R16, R35, R17, PT ;  /* 0x0000002310127246 */ /* 0x000fe40003800111 */
[C---:B------:R-:W-:Y:S01]  /*2850*/  VIADDMNMX R16, R48.reuse, R39, R38, PT ;  /* 0x0000002730107246 */ /* 0x040fe20003800126 */
[----:B------:R-:W-:Y:S01]  /*2860*/  LDS R17, [R2+0x1ee0] ;  /* 0x001ee00002117984 */ /* 0x000fe20000000800 */
[----:B------:R-:W-:-:S03]  /*2870*/  VIADDMNMX R49, R48, R19, R49, PT ;  /* 0x0000001330317246 */ /* 0x000fc60003800131 */
[----:B------:R-:W2:Y:S01]  /*2880*/  LDS.128 R36, [R0+0x4410] ;  /* 0x0044100000247984 */ /* 0x000ea20000000c00 */
[-C--:B-1----:R-:W-:Y:S02]  /*2890*/  VIADDMNMX R45, R40, R20.reuse, R45, PT ;  /* 0x00000014282d7246 */ /* 0x082fe4000380012d */
[-C--:B---3--:R-:W-:Y:S02]  /*28a0*/  VIADDMNMX R50, R3, R20.reuse, R50, PT ;  /* 0x0000001403327246 */ /* 0x088fe40003800132 */
[-C--:B----4-:R-:W-:Y:S02]  /*28b0*/  VIADDMNMX R53, R34, R20.reuse, R53, PT ;  /* 0x0000001422357246 */ /* 0x090fe40003800135 */
[----:B-----5:R-:W-:Y:S02]  /*28c0*/  VIADDMNMX R19, R33, R20, R16, PT ;  /* 0x0000001421137246 */ /* 0x020fe40003800110 */
[----:B------:R-:W1:Y:S01]  /*28d0*/  LDS R20, [R2+0x1e48] ;  /* 0x001e480002147984 */ /* 0x000e620000000800 */
[----:B------:R-:W-:-:S02]  /*28e0*/  VIADDMNMX R51, R48, R15, R51, PT ;  /* 0x0000000f30337246 */ /* 0x000fc40003800133 */
[----:B------:R-:W-:Y:S01]  /*28f0*/  VIADDMNMX R48, R48, R35, R14, PT ;  /* 0x0000002330307246 */ /* 0x000fe2000380010e */
[----:B------:R-:W-:Y:S04]  /*2900*/  LDS R16, [R2+0x1dfc] ;  /* 0x001dfc0002107984 */ /* 0x000fe80000000800 */
[----:B------:R-:W3:Y:S01]  /*2910*/  LDS R14, [R2+0x1db0] ;  /* 0x001db000020e7984 */ /* 0x000ee20000000800 */
[-C--:B------:R-:W-:Y:S02]  /*2920*/  VIADDMNMX R46, R3, R24.reuse, R46, PT ;  /* 0x00000018032e7246 */ /* 0x080fe4000380012e */
[-C--:B------:R-:W-:Y:S01]  /*2930*/  VIADDMNMX R43, R40, R24.reuse, R43, PT ;  /* 0x00000018282b7246 */ /* 0x080fe2000380012b */
[----:B------:R-:W4:Y:S01]  /*2940*/  LDS R15, [R2+0x1f2c] ;  /* 0x001f2c00020f7984 */ /* 0x000f220000000800 */
[----:B------:R-:W-:-:S02]  /*2950*/  VIADDMNMX R47, R34, R24, R47, PT ;  /* 0x00000018222f7246 */ /* 0x000fc4000380012f */
[----:B------:R-:W-:Y:S02]  /*2960*/  VIADDMNMX R51, R33, R24, R51, PT ;  /* 0x0000001821337246 */ /* 0x000fe40003800133 */
[-C--:B0-----:R-:W-:Y:S02]  /*2970*/  VIADDMNMX R35, R3, R28.reuse, R12, PT ;  /* 0x0000001c03237246 */ /* 0x081fe4000380010c */
[-C--:B------:R-:W-:Y:S02]  /*2980*/  VIADDMNMX R12, R34, R28.reuse, R13, PT ;  /* 0x0000001c220c7246 */ /* 0x080fe4000380010d */
[----:B------:R-:W0:Y:S01]  /*2990*/  LDS R13, [R2+0x1f78] ;  /* 0x001f7800020d7984 */ /* 0x000e220000000800 */
[-C--:B------:R-:W-:Y:S02]  /*29a0*/  VIADDMNMX R41, R40, R28.reuse, R41, PT ;  /* 0x0000001c28297246 */ /* 0x080fe40003800129 */
[----:B------:R-:W-:Y:S02]  /*29b0*/  VIADDMNMX R49, R33, R28, R49, PT ;  /* 0x0000001c21317246 */ /* 0x000fe40003800131 */
[----:B--2---:R-:W-:-:S02]  /*29c0*/  VIADDMNMX R42, R3, R36, R42, PT ;  /* 0x00000024032a7246 */ /* 0x004fc4000380012a */
[----:B------:R-:W2:Y:S01]  /*29d0*/  LDS R3, [R2+0x1fc4] ;  /* 0x001fc40002037984 */ /* 0x000ea20000000800 */
[-C--:B------:R-:W-:Y:S02]  /*29e0*/  VIADDMNMX R24, R34, R36.reuse, R18, PT ;  /* 0x0000002422187246 */ /* 0x080fe40003800112 */
[-C--:B------:R-:W-:Y:S02]  /*29f0*/  VIADDMNMX R28, R40, R36.reuse, R44, PT ;  /* 0x00000024281c7246 */ /* 0x080fe4000380012c */
[----:B------:R-:W-:Y:S01]  /*2a00*/  VIADDMNMX R36, R33, R36, R48, PT ;  /* 0x0000002421247246 */ /* 0x000fe20003800130 */
[----:B------:R-:W-:Y:S01]  /*2a10*/  LDS R44, [R2+0x205c] ;  /* 0x00205c00022c7984 */ /* 0x000fe20000000800 */
[----:B-1----:R-:W-:-:S03]  /*2a20*/  VIADDMNMX R53, R20, R21, R53, PT ;  /* 0x0000001514357246 */ /* 0x002fc60003800135 */
[----:B------:R-:W1:Y:S01]  /*2a30*/  LDS R48, [R2+0x2010] ;  /* 0x0020100002307984 */ /* 0x000e620000000800 */
[C---:B------:R-:W-:Y:S02]  /*2a40*/  VIADDMNMX R47, R20.reuse, R25, R47, PT ;  /* 0x00000019142f7246 */ /* 0x040fe4000380012f */
[C---:B------:R-:W-:Y:S01]  /*2a50*/  VIADDMNMX R12, R20.reuse, R29, R12, PT ;  /* 0x0000001d140c7246 */ /* 0x040fe2000380010c */
[----:B------:R-:W5:Y:S01]  /*2a60*/  LDS R40, [R2+0x20a8] ;  /* 0x0020a80002287984 */ /* 0x000f620000000800 */
[----:B------:R-:W-:-:S03]  /*2a70*/  VIADDMNMX R20, R20, R37, R24, PT ;  /* 0x0000002514147246 */ /* 0x000fc60003800118 */
[----:B------:R-:W5:Y:S01]  /*2a80*/  LDS R24, [R2+0x20f4] ;  /* 0x0020f40002187984 */ /* 0x000f620000000800 */
[C---:B---3--:R-:W-:Y:S02]  /*2a90*/  VIADDMNMX R50, R14.reuse, R21, R50, PT ;  /* 0x000000150e327246 */ /* 0x048fe40003800132 */
[C---:B------:R-:W-:Y:S02]  /*2aa0*/  VIADDMNMX R46, R14.reuse, R25, R46, PT ;  /* 0x000000190e2e7246 */ /* 0x040fe4000380012e */
[----:B------:R-:W-:Y:S02]  /*2ab0*/  VIADDMNMX R18, R14, R29, R35, PT ;  /* 0x0000001d0e127246 */ /* 0x000fe40003800123 */
[C---:B------:R-:W-:Y:S02]  /*2ac0*/  VIADDMNMX R45, R16.reuse, R21, R45, PT ;  /* 0x00000015102d7246 */ /* 0x040fe4000380012d */
[C---:B------:R-:W-:Y:S02]  /*2ad0*/  VIADDMNMX R43, R16.reuse, R25, R43, PT ;  /* 0x00000019102b7246 */ /* 0x040fe4000380012b */
[----:B------:R-:W-:-:S02]  /*2ae0*/  VIADDMNMX R41, R16, R29, R41, PT ;  /* 0x0000001d10297246 */ /* 0x000fc40003800129 */
[-C--:B------:R-:W-:Y:S02]  /*2af0*/  VIADDMNMX R14, R14, R37.reuse, R42, PT ;  /* 0x000000250e0e7246 */ /* 0x080fe4000380012a */
[----:B------:R-:W-:Y:S01]  /*2b00*/  VIADDMNMX R16, R16, R37, R28, PT ;  /* 0x0000002510107246 */ /* 0x000fe2000380011c */
[----:B------:R-:W-:Y:S01]  /*2b10*/  LDS R42, [R2+0x21d8] ;  /* 0x0021d800022a7984 */ /* 0x000fe20000000800 */
[C---:B------:R-:W-:Y:S02]  /*2b20*/  VIADDMNMX R51, R32.reuse, R25, R51, PT ;  /* 0x0000001920337246 */ /* 0x040fe40003800133 */
[C---:B------:R-:W-:Y:S01]  /*2b30*/  VIADDMNMX R37, R32.reuse, R37, R36, PT ;  /* 0x0000002520257246 */ /* 0x040fe20003800124 */
[----:B------:R-:W-:Y:S01]  /*2b40*/  LDS R28, [R2+0x2270] ;  /* 0x00227000021c7984 */ /* 0x000fe20000000800 */
[C---:B------:R-:W-:Y:S02]  /*2b50*/  VIADDMNMX R21, R32.reuse, R21, R19, PT ;  /* 0x0000001520157246 */ /* 0x040fe40003800113 */
[----:B------:R-:W-:Y:S01]  /*2b60*/  VIADDMNMX R49, R32, R29, R49, PT ;  /* 0x0000001d20317246 */ /* 0x000fe20003800131 */
[----:B------:R-:W-:Y:S01]  /*2b70*/  LDS R36, [R2+0x22bc] ;  /* 0x0022bc0002247984 */ /* 0x000fe20000000800 */
[----:B------:R-:W-:-:S02]  /*2b80*/  VIADDMNMX R50, R17, R22, R50, PT ;  /* 0x0000001611327246 */ /* 0x000fc40003800132 */
[C---:B------:R-:W-:Y:S01]  /*2b90*/  VIADDMNMX R46, R17.reuse, R26, R46, PT ;  /* 0x0000001a112e7246 */ /* 0x040fe2000380012e */
[----:B------:R-:W-:Y:S01]  /*2ba0*/  LDS.128 R32, [R0+0x70] ;  /* 0x0000700000207984 */ /* 0x000fe20000000c00 */
[----:B------:R-:W-:Y:S02]  /*2bb0*/  VIADDMNMX R29, R17, R30, R18, PT ;  /* 0x0000001e111d7246 */ /* 0x000fe40003800112 */
[C---:B----4-:R-:W-:Y:S02]  /*2bc0*/  VIADDMNMX R45, R15.reuse, R22, R45, PT ;  /* 0x000000160f2d7246 */ /* 0x050fe4000380012d */
[----:B------:R-:W-:Y:S02]  /*2bd0*/  VIADDMNMX R43, R15, R26, R43, PT ;  /* 0x0000001a0f2b7246 */ /* 0x000fe4000380012b */
[C---:B0-----:R-:W-:Y:S02]  /*2be0*/  VIADDMNMX R53, R13.reuse, R22, R53, PT ;  /* 0x000000160d357246 */ /* 0x041fe40003800135 */
[----:B------:R-:W-:-:S02]  /*2bf0*/  VIADDMNMX R47, R13, R26, R47, PT ;  /* 0x0000001a0d2f7246 */ /* 0x000fc4000380012f */
[----:B--2---:R-:W-:Y:S02]  /*2c00*/  VIADDMNMX R51, R3, R26, R51, PT ;  /* 0x0000001a03337246 */ /* 0x004fe40003800133 */
[----:B------:R-:W-:Y:S02]  /*2c10*/  VIADDMNMX R17, R17, R38, R14, PT ;  /* 0x0000002611117246 */ /* 0x000fe4000380010e */
[C---:B------:R-:W-:Y:S02]  /*2c20*/  VIADDMNMX R41, R15.reuse, R30, R41, PT ;  /* 0x0000001e0f297246 */ /* 0x040fe40003800129 */
[----:B------:R-:W-:Y:S02]  /*2c30*/  VIADDMNMX R16, R15, R38, R16, PT ;  /* 0x000000260f107246 */ /* 0x000fe40003800110 */
[C---:B------:R-:W-:Y:S02]  /*2c40*/  VIADDMNMX R25, R13.reuse, R30, R12, PT ;  /* 0x0000001e0d197246 */ /* 0x040fe4000380010c */
[----:B------:R-:W-:-:S02]  /*2c50*/  VIADDMNMX R20, R13, R38, R20, PT ;  /* 0x000000260d147246 */ /* 0x000fc40003800114 */
[C---:B------:R-:W-:Y:S01]  /*2c60*/  VIADDMNMX R22, R3.reuse, R22, R21, PT ;  /* 0x0000001603167246 */ /* 0x040fe20003800115 */
[----:B------:R-:W-:Y:S01]  /*2c70*/  LDS.128 R12, [R0+0x1700] ;  /* 0x00170000000c7984 */ /* 0x000fe20000000c00 */
[C---:B------:R-:W-:Y:S02]  /*2c80*/  VIADDMNMX R49, R3.reuse, R30, R49, PT ;  /* 0x0000001e03317246 */ /* 0x040fe40003800131 */
[----:B------:R-:W-:Y:S02]  /*2c90*/  VIADDMNMX R26, R3, R38, R37, PT ;  /* 0x00000026031a7246 */ /* 0x000fe40003800125 */
[----:B------:R-:W0:Y:S01]  /*2ca0*/  LDS R3, [R2+0x2140] ;  /* 0x0021400002037984 */ /* 0x000e220000000800 */
[----:B-1----:R-:W-:-:S03]  /*2cb0*/  VIADDMNMX R50, R48, R23, R50, PT ;  /* 0x0000001730327246 */ /* 0x002fc60003800132 */
[----:B------:R-:W1:Y:S01]  /*2cc0*/  LDS R37, [R2+0x218c] ;  /* 0x00218c0002257984 */ /* 0x000e620000000800 */
[----:B------:R-:W-:-:S03]  /*2cd0*/  VIADDMNMX R46, R48, R27, R46, PT ;  /* 0x0000001b302e7246 */ /* 0x000fc6000380012e */
[----:B------:R-:W2:Y:S01]  /*2ce0*/  LDS R38, [R2+0x2224] ;  /* 0x0022240002267984 */ /* 0x000ea20000000800 */
[----:B------:R-:W-:Y:S02]  /*2cf0*/  VIADDMNMX R29, R48, R31, R29, PT ;  /* 0x0000001f301d7246 */ /* 0x000fe4000380011d */
[C---:B------:R-:W-:Y:S02]  /*2d00*/  VIADDMNMX R45, R44.reuse, R23, R45, PT ;  /* 0x000000172c2d7246 */ /* 0x040fe4000380012d */
[C---:B------:R-:W-:Y:S02]  /*2d10*/  VIADDMNMX R43, R44.reuse, R27, R43, PT ;  /* 0x0000001b2c2b7246 */ /* 0x040fe4000380012b */
[----:B------:R-:W-:Y:S02]  /*2d20*/  VIADDMNMX R41, R44, R31, R41, PT ;  /* 0x0000001f2c297246 */ /* 0x000fe40003800129 */
[C---:B-----5:R-:W-:Y:S02]  /*2d30*/  VIADDMNMX R53, R40.reuse, R23, R53, PT ;  /* 0x0000001728357246 */ /* 0x060fe40003800135 */
[----:B------:R-:W-:-:S02]  /*2d40*/  VIADDMNMX R47, R40, R27, R47, PT ;  /* 0x0000001b282f7246 */ /* 0x000fc4000380012f */
[----:B------:R-:W-:Y:S02]  /*2d50*/  VIADDMNMX R25, R40, R31, R25, PT ;  /* 0x0000001f28197246 */ /* 0x000fe40003800119 */
[-C--:B------:R-:W-:Y:S02]  /*2d60*/  VIADDMNMX R48, R48, R39.reuse, R17, PT ;  /* 0x0000002730307246 */ /* 0x080fe40003800111 */
[-C--:B------:R-:W-:Y:S02]  /*2d70*/  VIADDMNMX R44, R44, R39.reuse, R16, PT ;  /* 0x000000272c2c7246 */ /* 0x080fe40003800110 */
[----:B------:R-:W-:Y:S01]  /*2d80*/  VIADDMNMX R40, R40, R39, R20, PT ;  /* 0x0000002728287246 */ /* 0x000fe20003800114 */
[----:B------:R-:W3:Y:S01]  /*2d90*/  LDS.128 R16, [R0+0x2d90] ;  /* 0x002d900000107984 */ /* 0x000ee20000000c00 */
[----:B------:R-:W-:-:S03]  /*2da0*/  VIADDMNMX R30, R24, R23, R22, PT ;  /* 0x00000017181e7246 */ /* 0x000fc60003800116 */
[----:B------:R-:W4:Y:S01]  /*2db0*/  LDS.128 R20, [R0+0x4420] ;  /* 0x0044200000147984 */ /* 0x000f220000000c00 */
[C---:B------:R-:W-:Y:S02]  /*2dc0*/  VIADDMNMX R49, R24.reuse, R31, R49, PT ;  /* 0x0000001f18317246 */ /* 0x040fe40003800131 */
[C---:B------:R-:W-:Y:S02]  /*2dd0*/  VIADDMNMX R51, R24.reuse, R27, R51, PT ;  /* 0x0000001b18337246 */ /* 0x040fe40003800133 */
[----:B------:R-:W-:Y:S01]  /*2de0*/  VIADDMNMX R31, R24, R39, R26, PT ;  /* 0x00000027181f7246 */ /* 0x000fe2000380011a */
[----:B------:R-:W-:Y:S04]  /*2df0*/  LDS R27, [R2+0x23ec] ;  /* 0x0023ec00021b7984 */ /* 0x000fe80000000800 */
[----:B------:R-:W5:Y:S01]  /*2e00*/  LDS R24, [R2+0x2308] ;  /* 0x0023080002187984 */ /* 0x000f620000000800 */
[----:B0-----:R-:W-:-:S02]  /*2e10*/  VIADDMNMX R50, R3, R32, R50, PT ;  /* 0x0000002003327246 */ /* 0x001fc40003800132 */
[-C--:B-1----:R-:W-:Y:S02]  /*2e20*/  VIADDMNMX R45, R37, R32.reuse, R45, PT ;  /* 0x00000020252d7246 */ /* 0x082fe4000380012d */
[-C--:B------:R-:W-:Y:S02]  /*2e30*/  VIADDMNMX R26, R42, R32.reuse, R53, PT ;  /* 0x000000202a1a7246 */ /* 0x080fe40003800135 */
[----:B--2---:R-:W-:Y:S01]  /*2e40*/  VIADDMNMX R32, R38, R32, R30, PT ;  /* 0x0000002026207246 */ /* 0x004fe2000380011e */
[----:B------:R-:W-:Y:S01]  /*2e50*/  LDS R53, [R2+0x2438] ;  /* 0x0024380002357984 */ /* 0x000fe20000000800 */
[----:B------:R-:W-:-:S03]  /*2e60*/  VIADDMNMX R46, R3, R12, R46, PT ;  /* 0x0000000c032e7246 */ /* 0x000fc6000380012e */
[----:B------:R-:W0:Y:S01]  /*2e70*/  LDS R30, [R2+0x2354] ;  /* 0x00235400021e7984 */ /* 0x000e220000000800 */
[-C--:B------:R-:W-:Y:S02]  /*2e80*/  VIADDMNMX R43, R37, R12.reuse, R43, PT ;  /* 0x0000000c252b7246 */ /* 0x080fe4000380012b */
[-C--:B------:R-:W-:Y:S02]  /*2e90*/  VIADDMNMX R47, R42, R12.reuse, R47, PT ;  /* 0x0000000c2a2f7246 */ /* 0x080fe4000380012f */
[----:B------:R-:W-:Y:S02]  /*2ea0*/  VIADDMNMX R51, R38, R12, R51, PT ;  /* 0x0000000c26337246 */ /* 0x000fe40003800133 */
[C---:B---3--:R-:W-:Y:S02]  /*2eb0*/  VIADDMNMX R12, R3.reuse, R16, R29, PT ;  /* 0x00000010030c7246 */ /* 0x048fe4000380011d */
[----:B------:R-:W1:Y:S01]  /*2ec0*/  LDS R29, [R2+0x23a0] ;  /* 0x0023a000021d7984 */ /* 0x000e620000000800 */
[----:B----4-:R-:W-:-:S03]  /*2ed0*/  VIADDMNMX R39, R3, R20, R48, PT ;  /* 0x0000001403277246 */ /* 0x010fc60003800130 */
[----:B------:R-:W2:Y:S01]  /*2ee0*/  LDS R3, [R2+0x2484] ;  /* 0x0024840002037984 */ /* 0x000ea20000000800 */
[-C--:B------:R-:W-:Y:S02]  /*2ef0*/  VIADDMNMX R41, R37, R16.reuse, R41, PT ;  /* 0x0000001025297246 */ /* 0x080fe40003800129 */
[-C--:B------:R-:W-:Y:S01]  /*2f00*/  VIADDMNMX R25, R42, R16.reuse, R25, PT ;  /* 0x000000102a197246 */ /* 0x080fe20003800119 */
[----:B------:R-:W-:Y:S01]  /*2f10*/  LDS R48, [R2+0x25b4] ;  /* 0x0025b40002307984 */ /* 0x000fe20000000800 */
[----:B------:R-:W-:Y:S02]  /*2f20*/  VIADDMNMX R49, R38, R16, R49, PT ;  /* 0x0000001026317246 */ /* 0x000fe40003800131 */
[----:B------:R-:W-:Y:S02]  /*2f30*/  VIADDMNMX R16, R42, R20, R40, PT ;  /* 0x000000142a107246 */ /* 0x000fe40003800128 */
[----:B------:R-:W3:Y:S01]  /*2f40*/  LDS R42, [R2+0x24d0] ;  /* 0x0024d000022a7984 */ /* 0x000ee20000000800 */
[----:B-----5:R-:W-:-:S02]  /*2f50*/  VIADDMNMX R26, R24, R33, R26, PT ;  /* 0x00000021181a7246 */ /* 0x020fc4000380011a */
[C---:B------:R-:W-:Y:S01]  /*2f60*/  VIADDMNMX R47, R24.reuse, R13, R47, PT ;  /* 0x0000000d182f7246 */ /* 0x040fe2000380012f */
[----:B------:R-:W-:Y:S01]  /*2f70*/  LDS R40, [R2+0x264c] ;  /* 0x00264c0002287984 */ /* 0x000fe20000000800 */
[C---:B------:R-:W-:Y:S02]  /*2f80*/  VIADDMNMX R25, R24.reuse, R17, R25, PT ;  /* 0x0000001118197246 */ /* 0x040fe40003800119 */
[-C--:B------:R-:W-:Y:S02]  /*2f90*/  VIADDMNMX R37, R37, R20.reuse, R44, PT ;  /* 0x0000001425257246 */ /* 0x080fe4000380012c */
[----:B------:R-:W-:Y:S01]  /*2fa0*/  VIADDMNMX R24, R24, R21, R16, PT ;  /* 0x0000001518187246 */ /* 0x000fe20003800110 */
[----:B------:R-:W4:Y:S04]  /*2fb0*/  LDS R44, [R2+0x251c] ;  /* 0x00251c00022c7984 */ /* 0x000f280000000800 */
[----:B------:R-:W5:Y:S01]  /*2fc0*/  LDS R16, [R2+0x2568] ;  /* 0x0025680002107984 */ /* 0x000f620000000800 */
[----:B------:R-:W-:-:S02]  /*2fd0*/  VIADDMNMX R31, R38, R20, R31, PT ;  /* 0x00000014261f7246 */ /* 0x000fc4000380011f */
[C---:B------:R-:W-:Y:S02]  /*2fe0*/  VIADDMNMX R50, R28.reuse, R33, R50, PT ;  /* 0x000000211c327246 */ /* 0x040fe40003800132 */
[C---:B------:R-:W-:Y:S02]  /*2ff0*/  VIADDMNMX R46, R28.reuse, R13, R46, PT ;  /* 0x0000000d1c2e7246 */ /* 0x040fe4000380012e */
[----:B------:R-:W-:Y:S02]  /*3000*/  VIADDMNMX R12, R28, R17, R12, PT ;  /* 0x000000111c0c7246 */ /* 0x000fe4000380010c */
[C---:B------:R-:W-:Y:S02]  /*3010*/  VIADDMNMX R45, R36.reuse, R33, R45, PT ;  /* 0x00000021242d7246 */ /* 0x040fe4000380012d */
[C---:B------:R-:W-:Y:S02]  /*3020*/  VIADDMNMX R43, R36.reuse, R13, R43, PT ;  /* 0x0000000d242b7246 */ /* 0x040fe4000380012b */
[----:B------:R-:W-:-:S02]  /*3030*/  VIADDMNMX R41, R36, R17, R41, PT ;  /* 0x0000001124297246 */ /* 0x000fc40003800129 */
[C---:B0-----:R-:W-:Y:S02]  /*3040*/  VIADDMNMX R51, R30.reuse, R13, R51, PT ;  /* 0x0000000d1e337246 */ /* 0x041fe40003800133 */
[----:B------:R-:W-:Y:S02]  /*3050*/  VIADDMNMX R49, R30, R17, R49, PT ;  /* 0x000000111e317246 */ /* 0x000fe40003800131 */
[-C--:B------:R-:W-:Y:S02]  /*3060*/  VIADDMNMX R28, R28, R21.reuse, R39, PT ;  /* 0x000000151c1c7246 */ /* 0x080fe40003800127 */
[----:B------:R-:W-:Y:S02]  /*3070*/  VIADDMNMX R20, R36, R21, R37, PT ;  /* 0x0000001524147246 */ /* 0x000fe40003800125 */
[C---:B------:R-:W-:Y:S01]  /*3080*/  VIADDMNMX R33, R30.reuse, R33, R32, PT ;  /* 0x000000211e217246 */ /* 0x040fe20003800120 */
[----:B------:R-:W0:Y:S01]  /*3090*/  LDS.128 R36, [R0+0x80] ;  /* 0x0000800000247984 */ /* 0x000e220000000c00 */
[----:B------:R-:W-:-:S02]  /*30a0*/  VIADDMNMX R17, R30, R21, R31, PT ;  /* 0x000000151e117246 */ /* 0x000fc4000380011f */
[C---:B-1----:R-:W-:Y:S02]  /*30b0*/  VIADDMNMX R50, R29.reuse, R34, R50, PT ;  /* 0x000000221d327246 */ /* 0x042fe40003800132 */
[----:B------:R-:W-:Y:S02]  /*30c0*/  VIADDMNMX R46, R29, R14, R46, PT ;  /* 0x0000000e1d2e7246 */ /* 0x000fe4000380012e */
[C---:B------:R-:W-:Y:S02]  /*30d0*/  VIADDMNMX R45, R27.reuse, R34, R45, PT ;  /* 0x000000221b2d7246 */ /* 0x040fe4000380012d */
[----:B------:R-:W-:Y:S02]  /*30e0*/  VIADDMNMX R43, R27, R14, R43, PT ;  /* 0x0000000e1b2b7246 */ /* 0x000fe4000380012b */
[C---:B------:R-:W-:Y:S02]  /*30f0*/  VIADDMNMX R21, R53.reuse, R34, R26, PT ;  /* 0x0000002235157246 */ /* 0x040fe4000380011a */
[----:B------:R-:W-:-:S02]  /*3100*/  VIADDMNMX R47, R53, R14, R47, PT ;  /* 0x0000000e352f7246 */ /* 0x000fc4000380012f */
[----:B------:R-:W-:Y:S02]  /*3110*/  VIADDMNMX R13, R53, R18, R25, PT ;  /* 0x00000012350d7246 */ /* 0x000fe40003800119 */
[----:B--2---:R-:W-:Y:S02]  /*3120*/  VIADDMNMX R51, R3, R14, R51, PT ;  /* 0x0000000e03337246 */ /* 0x004fe40003800133 */
[C---:B------:R-:W-:Y:S02]  /*3130*/  VIADDMNMX R12, R29.reuse, R18, R12, PT ;  /* 0x000000121d0c7246 */ /* 0x040fe4000380010c */
[-C--:B------:R-:W-:Y:S02]  /*3140*/  VIADDMNMX R28, R29, R22.reuse, R28, PT ;  /* 0x000000161d1c7246 */ /* 0x080fe4000380011c */
[-C--:B------:R-:W-:Y:S02]  /*3150*/  VIADDMNMX R20, R27, R22.reuse, R20, PT ;  /* 0x000000161b147246 */ /* 0x080fe40003800114 */
[----:B------:R-:W-:-:S02]  /*3160*/  VIADDMNMX R53, R53, R22, R24, PT ;  /* 0x0000001635357246 */ /* 0x000fc40003800118 */
[C---:B------:R-:W-:Y:S02]  /*3170*/  VIADDMNMX R34, R3.reuse, R34, R33, PT ;  /* 0x0000002203227246 */ /* 0x040fe40003800121 */
[C---:B------:R-:W-:Y:S02]  /*3180*/  VIADDMNMX R49, R3.reuse, R18, R49, PT ;  /* 0x0000001203317246 */ /* 0x040fe40003800131 */
[----:B------:R-:W-:Y:S02]  /*3190*/  VIADDMNMX R14, R3, R22, R17, PT ;  /* 0x00000016030e7246 */ /* 0x000fe40003800111 */
[----:B------:R-:W1:Y:S01]  /*31a0*/  LDS R3, [R2+0x2600] ;  /* 0x0026000002037984 */ /* 0x000e620000000800 */
[----:B------:R-:W-:-:S03]  /*31b0*/  VIADDMNMX R41, R27, R18, R41, PT ;  /* 0x000000121b297246 */ /* 0x000fc60003800129 */
[----:B------:R-:W2:Y:S01]  /*31c0*/  LDS R22, [R2+0x2698] ;  /* 0x0026980002167984 */ /* 0x000ea20000000800 */
[----:B---3--:R-:W-:-:S03]  /*31d0*/  VIADDMNMX R50, R42, R35, R50, PT ;  /* 0x000000232a327246 */ /* 0x008fc60003800132 */
[----:B------:R-:W3:Y:S01]  /*31e0*/  LDS R17, [R2+0x26e4] ;  /* 0x0026e40002117984 */ /* 0x000ee20000000800 */
[C---:B------:R-:W-:Y:S02]  /*31f0*/  VIADDMNMX R46, R42.reuse, R15, R46, PT ;  /* 0x0000000f2a2e7246 */ /* 0x040fe4000380012e */
[C---:B------:R-:W-:Y:S01]  /*3200*/  VIADDMNMX R12, R42.reuse, R19, R12, PT ;  /* 0x000000132a0c7246 */ /* 0x040fe2000380010c */
[----:B------:R-:W3:Y:S01]  /*3210*/  LDS.128 R24, [R0+0x1710] ;  /* 0x0017100000187984 */ /* 0x000ee20000000c00 */
[----:B------:R-:W-:Y:S02]  /*3220*/  VIADDMNMX R42, R42, R23, R28, PT ;  /* 0x000000172a2a7246 */ /* 0x000fe4000380011c */
[-C--:B----4-:R-:W-:Y:S01]  /*3230*/  VIADDMNMX R45, R44, R35.reuse, R45, PT ;  /* 0x000000232c2d7246 */ /* 0x090fe2000380012d */
[----:B------:R-:W4:Y:S01]  /*3240*/  LDS.128 R28, [R0+0x2da0] ;  /* 0x002da000001c7984 */ /* 0x000f220000000c00 */
[-C--:B-----5:R-:W-:Y:S02]  /*3250*/  VIADDMNMX R21, R16, R35.reuse, R21, PT ;  /* 0x0000002310157246 */ /* 0x0a0fe40003800115 */
[----:B------:R-:W-:-:S02]  /*3260*/  VIADDMNMX R18, R48, R35, R34, PT ;  /* 0x0000002330127246 */ /* 0x000fc40003800122 */
[----:B------:R-:W5:Y:S01]  /*3270*/  LDS.128 R32, [R0+0x4430] ;  /* 0x0044300000207984 */ /* 0x000f620000000c00 */
[C---:B------:R-:W-:Y:S02]  /*3280*/  VIADDMNMX R47, R16.reuse, R15, R47, PT ;  /* 0x0000000f102f7246 */ /* 0x040fe4000380012f */
[C---:B------:R-:W-:Y:S02]  /*3290*/  VIADDMNMX R13, R16.reuse, R19, R13, PT ;  /* 0x00000013100d7246 */ /* 0x040fe4000380010d */
[----:B------:R-:W-:Y:S02]  /*32a0*/  VIADDMNMX R53, R16, R23, R53, PT ;  /* 0x0000001710357246 */ /* 0x000fe40003800135 */
[----:B------:R-:W5:Y:S01]  /*32b0*/  LDS R16, [R2+0x2730] ;  /* 0x0027300002107984 */ /* 0x000f620000000800 */
[-C--:B------:R-:W-:Y:S02]  /*32c0*/  VIADDMNMX R43, R44, R15.reuse, R43, PT ;  /* 0x0000000f2c2b7246 */ /* 0x080fe4000380012b */
[----:B------:R-:W-:-:S02]  /*32d0*/  VIADDMNMX R51, R48, R15, R51, PT ;  /* 0x0000000f30337246 */ /* 0x000fc40003800133 */
[C---:B------:R-:W-:Y:S01]  /*32e0*/  VIADDMNMX R49, R48.reuse, R19, R49, PT ;  /* 0x0000001330317246 */ /* 0x040fe20003800131 */
[----:B------:R-:W-:Y:S01]  /*32f0*/  LDS R15, [R2+0x28ac] ;  /* 0x0028ac00020f7984 */ /* 0x000fe20000000800 */
[----:B------:R-:W-:Y:S02]  /*3300*/  VIADDMNMX R48, R48, R23, R14, PT ;  /* 0x0000001730307246 */ /* 0x000fe4000380010e */
[----:B------:R-:W-:Y:S02]  /*3310*/  VIADDMNMX R41, R44, R19, R41, PT ;  /* 0x000000132c297246 */ /* 0x000fe40003800129 */
[-C--:B0-----:R-:W-:Y:S02]  /*3320*/  VIADDMNMX R45, R40, R36.reuse, R45, PT ;  /* 0x00000024282d7246 */ /* 0x081fe4000380012d */
[----:B-1----:R-:W-:Y:S02]  /*3330*/  VIADDMNMX R50, R3, R36, R50, PT ;  /* 0x0000002403327246 */ /* 0x002fe40003800132 */
[----:B------:R-:W-:-:S02]  /*3340*/  VIADDMNMX R44, R44, R23, R20, PT ;  /* 0x000000172c2c7246 */ /* 0x000fc40003800114 */
[-C--:B--2---:R-:W-:Y:S01]  /*3350*/  VIADDMNMX R14, R22, R36.reuse, R21, PT ;  /* 0x00000024160e7246 */ /* 0x084fe20003800115 */
[----:B------:R-:W0:Y:S01]  /*3360*/  LDS R20, [R2+0x277c] ;  /* 0x00277c0002147984 */ /* 0x000e220000000800 */
[----:B---3--:R-:W-:-:S03]  /*3370*/  VIADDMNMX R36, R17, R36, R18, PT ;  /* 0x0000002411247246 */ /* 0x008fc60003800112 */
[----:B------:R-:W1:Y:S01]  /*3380*/  LDS R18, [R2+0x27c8] ;  /* 0x0027c80002127984 */ /* 0x000e620000000800 */
[-C--:B------:R-:W-:Y:S02]  /*3390*/  VIADDMNMX R46, R3, R24.reuse, R46, PT ;  /* 0x00000018032e7246 */ /* 0x080fe4000380012e */
[-C--:B------:R-:W-:Y:S01]  /*33a0*/  VIADDMNMX R43, R40, R24.reuse, R43, PT ;  /* 0x00000018282b7246 */ /* 0x080fe2000380012b */
[----:B------:R-:W-:Y:S01]  /*33b0*/  LDS R21, [R2+0x2860] ;  /* 0x0028600002157984 */ /* 0x000fe20000000800 */
[-C--:B------:R-:W-:Y:S02]  /*33c0*/  VIADDMNMX R47, R22, R24.reuse, R47, PT ;  /* 0x00000018162f7246 */ /* 0x080fe4000380012f */
[----:B------:R-:W-:Y:S02]  /*33d0*/  VIADDMNMX R51, R17, R24, R51, PT ;  /* 0x0000001811337246 */ /* 0x000fe40003800133 */
[----:B------:R-:W2:Y:S01]  /*33e0*/  LDS R24, [R2+0x2814] ;  /* 0x0028140002187984 */ /* 0x000ea20000000800 */
[----:B----4-:R-:W-:-:S02]  /*33f0*/  VIADDMNMX R23, R3, R28, R12, PT ;  /* 0x0000001c03177246 */ /* 0x010fc4000380010c */
[----:B------:R-:W-:Y:S02]  /*3400*/  VIADDMNMX R12, R22, R28, R13, PT ;  /* 0x0000001c160c7246 */ /* 0x000fe4000380010d */
[----:B-----5:R-:W-:Y:S01]  /*3410*/  VIADDMNMX R42, R3, R32, R42, PT ;  /* 0x00000020032a7246 */ /* 0x020fe2000380012a */
[----:B------:R-:W3:Y:S04]  /*3420*/  LDS R13, [R2+0x28f8] ;  /* 0x0028f800020d7984 */ /* 0x000ee80000000800 */
[----:B------:R-:W4:Y:S01]  /*3430*/  LDS R3, [R2+0x2944] ;  /* 0x0029440002037984 */ /* 0x000f220000000800 */
[-C--:B------:R-:W-:Y:S02]  /*3440*/  VIADDMNMX R41, R40, R28.reuse, R41, PT ;  /* 0x0000001c28297246 */ /* 0x080fe40003800129 */
[----:B------:R-:W-:-:S02]  /*3450*/  VIADDMNMX R49, R17, R28, R49, PT ;  /* 0x0000001c11317246 */ /* 0x000fc40003800131 */
[-C--:B------:R-:W-:Y:S02]  /*3460*/  VIADDMNMX R28, R22, R32.reuse, R53, PT ;  /* 0x00000020161c7246 */ /* 0x080fe40003800135 */
[C---:B------:R-:W-:Y:S01]  /*3470*/  VIADDMNMX R50, R16.reuse, R37, R50, PT ;  /* 0x0000002510327246 */ /* 0x040fe20003800132 */
[----:B------:R-:W-:Y:S01]  /*3480*/  LDS R53, [R2+0x2db8] ;  /* 0x002db80002357984 */ /* 0x000fe20000000800 */
[C---:B------:R-:W-:Y:S02]  /*3490*/  VIADDMNMX R46, R16.reuse, R25, R46, PT ;  /* 0x00000019102e7246 */ /* 0x040fe4000380012e */
[----:B------:R-:W-:Y:S02]  /*34a0*/  VIADDMNMX R22, R16, R29, R23, PT ;  /* 0x0000001d10167246 */ /* 0x000fe40003800117 */
[-C--:B------:R-:W-:Y:S02]  /*34b0*/  VIADDMNMX R19, R40, R32.reuse, R44, PT ;  /* 0x0000002028137246 */ /* 0x080fe4000380012c */
[----:B------:R-:W-:Y:S01]  /*34c0*/  VIADDMNMX R16, R16, R33, R42, PT ;  /* 0x0000002110107246 */ /* 0x000fe2000380012a */
[----:B------:R-:W5:Y:S01]  /*34d0*/  LDS R44, [R2+0x2990] ;  /* 0x00299000022c7984 */ /* 0x000f620000000800 */
[----:B------:R-:W-:-:S03]  /*34e0*/  VIADDMNMX R17, R17, R32, R48, PT ;  /* 0x0000002011117246 */ /* 0x000fc60003800130 */
[----:B------:R-:W5:Y:S01]  /*34f0*/  LDS R42, [R2+0x29dc] ;  /* 0x0029dc00022a7984 */ /* 0x000f620000000800 */
[-C--:B0-----:R-:W-:Y:S02]  /*3500*/  VIADDMNMX R45, R20, R37.reuse, R45, PT ;  /* 0x00000025142d7246 */ /* 0x081fe4000380012d */
[----:B-1----:R-:W-:Y:S01]  /*3510*/  VIADDMNMX R14, R18, R37, R14, PT ;  /* 0x00000025120e7246 */ /* 0x002fe2000380010e */
[----:B------:R-:W0:Y:S01]  /*3520*/  LDS R32, [R2+0x2a28] ;  /* 0x002a280002207984 */ /* 0x000e220000000800 */
[C---:B------:R-:W-:Y:S02]  /*3530*/  VIADDMNMX R43, R20.reuse, R25, R43, PT ;  /* 0x00000019142b7246 */ /* 0x040fe4000380012b */
[C---:B------:R-:W-:Y:S01]  /*3540*/  VIADDMNMX R41, R20.reuse, R29, R41, PT ;  /* 0x0000001d14297246 */ /* 0x040fe20003800129 */
[----:B------:R-:W1:Y:S01]  /*3550*/  LDS R48, [R2+0x2a74] ;  /* 0x002a740002307984 */ /* 0x000e620000000800 */
[----:B------:R-:W-:Y:S02]  /*3560*/  VIADDMNMX R20, R20, R33, R19, PT ;  /* 0x0000002114147246 */ /* 0x000fe40003800113 */
[C---:B--2---:R-:W-:Y:S01]  /*3570*/  VIADDMNMX R37, R24.reuse, R37, R36, PT ;  /* 0x0000002518257246 */ /* 0x044fe20003800124 */
[----:B------:R-:W-:Y:S01]  /*3580*/  LDS R40, [R2+0x2b0c] ;  /* 0x002b0c0002287984 */ /* 0x000fe20000000800 */
[----:B------:R-:W-:-:S02]  /*3590*/  VIADDMNMX R51, R24, R25, R51, PT ;  /* 0x0000001918337246 */ /* 0x000fc40003800133 */
[----:B------:R-:W-:Y:S02]  /*35a0*/  VIADDMNMX R49, R24, R29, R49, PT ;  /* 0x0000001d18317246 */ /* 0x000fe40003800131 */
[-C--:B------:R-:W-:Y:S02]  /*35b0*/  VIADDMNMX R28, R18, R33.reuse, R28, PT ;  /* 0x00000021121c7246 */ /* 0x080fe4000380011c */
[----:B------:R-:W-:Y:S02]  /*35c0*/  VIADDMNMX R24, R24, R33, R17, PT ;  /* 0x0000002118187246 */ /* 0x000fe40003800111 */
[C---:B------:R-:W-:Y:S02]  /*35d0*/  VIADDMNMX R50, R21.reuse, R38, R50, PT ;  /* 0x0000002615327246 */ /* 0x040fe40003800132 */
[C---:B------:R-:W-:Y:S02]  /*35e0*/  VIADDMNMX R46, R21.reuse, R26, R46, PT ;  /* 0x0000001a152e7246 */ /* 0x040fe4000380012e */
[----:B------:R-:W-:-:S02]  /*35f0*/  VIADDMNMX R22, R21, R30, R22, PT ;  /* 0x0000001e15167246 */ /* 0x000fc40003800116 */
[-C--:B------:R-:W-:Y:S02]  /*3600*/  VIADDMNMX R45, R15, R38.reuse, R45, PT ;  /* 0x000000260f2d7246 */ /* 0x080fe4000380012d */
[----:B---3--:R-:W-:Y:S02]  /*3610*/  VIADDMNMX R33, R13, R38, R14, PT ;  /* 0x000000260d217246 */ /* 0x008fe4000380010e */
[C---:B------:R-:W-:Y:S02]  /*3620*/  VIADDMNMX R47, R18.reuse, R25, R47, PT ;  /* 0x00000019122f7246 */ /* 0x040fe4000380012f */
[----:B------:R-:W-:Y:S01]  /*3630*/  VIADDMNMX R12, R18, R29, R12, PT ;  /* 0x0000001d120c7246 */ /* 0x000fe2000380010c */
[----:B------:R-:W-:Y:S01]  /*3640*/  LDS R25, [R2+0x2ba4] ;  /* 0x002ba40002197984 */ /* 0x000fe20000000800 */
[-C--:B------:R-:W-:Y:S02]  /*3650*/  VIADDMNMX R21, R21, R34.reuse, R16, PT ;  /* 0x0000002215157246 */ /* 0x080fe40003800110 */
[-C--:B------:R-:W-:Y:S01]  /*3660*/  VIADDMNMX R20, R15, R34.reuse, R20, PT ;  /* 0x000000220f147246 */ /* 0x080fe20003800114 */
[----:B------:R-:W-:Y:S01]  /*3670*/  LDS.128 R16, [R0+0x1720] ;  /* 0x0017200000107984 */ /* 0x000fe20000000c00 */
[----:B------:R-:W-:-:S02]  /*3680*/  VIADDMNMX R28, R13, R34, R28, PT ;  /* 0x000000220d1c7246 */ /* 0x000fc4000380011c */
[C---:B----4-:R-:W-:Y:S02]  /*3690*/  VIADDMNMX R38, R3.reuse, R38, R37, PT ;  /* 0x0000002603267246 */ /* 0x050fe40003800125 */
[C---:B------:R-:W-:Y:S02]  /*36a0*/  VIADDMNMX R51, R3.reuse, R26, R51, PT ;  /* 0x0000001a03337246 */ /* 0x040fe40003800133 */
[C---:B------:R-:W-:Y:S02]  /*36b0*/  VIADDMNMX R49, R3.reuse, R30, R49, PT ;  /* 0x0000001e03317246 */ /* 0x040fe40003800131 */
[----:B------:R-:W-:Y:S02]  /*36c0*/  VIADDMNMX R24, R3, R34, R24, PT ;  /* 0x0000002203187246 */ /* 0x000fe40003800118 */
[----:B------:R-:W2:Y:S04]  /*36d0*/  LDS R3, [R2+0x2ac0] ;  /* 0x002ac00002037984 */ /* 0x000ea80000000800 */
[----:B------:R-:W3:Y:S01]  /*36e0*/  LDS R34, [R2+0x2b58] ;  /* 0x002b580002227984 */ /* 0x000ee20000000800 */
[----:B------:R-:W-:-:S02]  /*36f0*/  VIADDMNMX R43, R15, R26, R43, PT ;  /* 0x0000001a0f2b7246 */ /* 0x000fc4000380012b */
[----:B------:R-:W-:Y:S02]  /*3700*/  VIADDMNMX R41, R15, R30, R41, PT ;  /* 0x0000001e0f297246 */ /* 0x000fe40003800129 */
[C---:B------:R-:W-:Y:S02]  /*3710*/  VIADDMNMX R47, R13.reuse, R26, R47, PT ;  /* 0x0000001a0d2f7246 */ /* 0x040fe4000380012f */
[----:B------:R-:W-:Y:S02]  /*3720*/  VIADDMNMX R29, R13, R30, R12, PT ;  /* 0x0000001e0d1d7246 */ /* 0x000fe4000380010c */
[C---:B-----5:R-:W-:Y:S01]  /*3730*/  VIADDMNMX R50, R44.reuse, R39, R50, PT ;  /* 0x000000272c327246 */ /* 0x060fe20003800132 */
[----:B------:R-:W4:Y:S01]  /*3740*/  LDS.128 R12, [R0+0x90] ;  /* 0x00009000000c7984 */ /* 0x000f220000000c00 */
[C---:B------:R-:W-:Y:S02]  /*3750*/  VIADDMNMX R46, R44.reuse, R27, R46, PT ;  /* 0x0000001b2c2e7246 */ /* 0x040fe4000380012e */
[----:B------:R-:W-:Y:S01]  /*3760*/  VIADDMNMX R26, R44, R31, R22, PT ;  /* 0x0000001f2c1a7246 */ /* 0x000fe20003800116 */
[----:B------:R-:W-:Y:S01]  /*3770*/  LDS R30, [R2+0x2c3c] ;  /* 0x002c3c00021e7984 */ /* 0x000fe20000000800 */
[----:B------:R-:W-:-:S02]  /*3780*/  VIADDMNMX R45, R42, R39, R45, PT ;  /* 0x000000272a2d7246 */ /* 0x000fc4000380012d */
[C---:B------:R-:W-:Y:S02]  /*3790*/  VIADDMNMX R43, R42.reuse, R27, R43, PT ;  /* 0x0000001b2a2b7246 */ /* 0x040fe4000380012b */
[----:B------:R-:W-:Y:S02]  /*37a0*/  VIADDMNMX R41, R42, R31, R41, PT ;  /* 0x0000001f2a297246 */ /* 0x000fe40003800129 */
[-C--:B------:R-:W-:Y:S02]  /*37b0*/  VIADDMNMX R44, R44, R35.reuse, R21, PT ;  /* 0x000000232c2c7246 */ /* 0x080fe40003800115 */
[----:B------:R-:W-:Y:S02]  /*37c0*/  VIADDMNMX R42, R42, R35, R20, PT ;  /* 0x000000232a2a7246 */ /* 0x000fe40003800114 */
[----:B------:R-:W5:Y:S01]  /*37d0*/  LDS.128 R20, [R0+0x2db0] ;  /* 0x002db00000147984 */ /* 0x000f620000000c00 */
[C---:B0-----:R-:W-:Y:S02]  /*37e0*/  VIADDMNMX R33, R32.reuse, R39, R33, PT ;  /* 0x0000002720217246 */ /* 0x041fe40003800121 */
[----:B------:R-:W-:-:S02]  /*37f0*/  VIADDMNMX R47, R32, R27, R47, PT ;  /* 0x0000001b202f7246 */ /* 0x000fc4000380012f */
[C---:B------:R-:W-:Y:S02]  /*3800*/  VIADDMNMX R29, R32.reuse, R31, R29, PT ;  /* 0x0000001f201d7246 */ /* 0x040fe4000380011d */
[----:B------:R-:W-:Y:S02]  /*3810*/  VIADDMNMX R32, R32, R35, R28, PT ;  /* 0x0000002320207246 */ /* 0x000fe4000380011c */
[C---:B-1----:R-:W-:Y:S02]  /*3820*/  VIADDMNMX R28, R48.reuse, R39, R38, PT ;  /* 0x00000027301c7246 */ /* 0x042fe40003800126 */
[----:B------:R-:W0:Y:S01]  /*3830*/  LDS.128 R36, [R0+0x4440] ;  /* 0x0044400000247984 */ /* 0x000e220000000c00 */
[C---:B------:R-:W-:Y:S02]  /*3840*/  VIADDMNMX R51, R48.reuse, R27, R51, PT ;  /* 0x0000001b30337246 */ /* 0x040fe40003800133 */
[C---:B------:R-:W-:Y:S02]  /*3850*/  VIADDMNMX R49, R48.reuse, R31, R49, PT ;  /* 0x0000001f30317246 */ /* 0x040fe40003800131 */
[----:B------:R-:W-:Y:S01]  /*3860*/  VIADDMNMX R48, R48, R35, R24, PT ;  /* 0x0000002330307246 */ /* 0x000fe20003800118 */
[----:B------:R-:W-:Y:S01]  /*3870*/  LDS R31, [R2+0x2d20] ;  /* 0x002d2000021f7984 */ /* 0x000fe20000000800 */
[----:B--2---:R-:W-:-:S02]  /*3880*/  VIADDMNMX R46, R3, R16, R46, PT ;  /* 0x00000010032e7246 */ /* 0x004fc4000380012e */
[-C--:B------:R-:W-:Y:S01]  /*3890*/  VIADDMNMX R43, R40, R16.reuse, R43, PT ;  /* 0x00000010282b7246 */ /* 0x080fe2000380012b */
[----:B------:R-:W1:Y:S01]  /*38a0*/  LDS R24, [R2+0x2bf0] ;  /* 0x002bf00002187984 */ /* 0x000e620000000800 */
[-C--:B---3--:R-:W-:Y:S02]  /*38b0*/  VIADDMNMX R47, R34, R16.reuse, R47, PT ;  /* 0x00000010222f7246 */ /* 0x088fe4000380012f */
[C---:B------:R-:W-:Y:S02]  /*38c0*/  VIADDMNMX R51, R25.reuse, R16, R51, PT ;  /* 0x0000001019337246 */ /* 0x040fe40003800133 */
[----:B------:R-:W2:Y:S01]  /*38d0*/  LDS R16, [R2+0x2c88] ;  /* 0x002c880002107984 */ /* 0x000ea20000000800 */
[-C--:B----4-:R-:W-:Y:S02]  /*38e0*/  VIADDMNMX R27, R25, R12.reuse, R28, PT ;  /* 0x0000000c191b7246 */ /* 0x090fe4000380011c */
[-C--:B------:R-:W-:Y:S02]  /*38f0*/  VIADDMNMX R50, R3, R12.reuse, R50, PT ;  /* 0x0000000c03327246 */ /* 0x080fe40003800132 */
[----:B------:R-:W-:-:S02]  /*3900*/  VIADDMNMX R45, R40, R12, R45, PT ;  /* 0x0000000c282d7246 */ /* 0x000fc4000380012d */
[----:B------:R-:W-:Y:S02]  /*3910*/  VIADDMNMX R33, R34, R12, R33, PT ;  /* 0x0000000c22217246 */ /* 0x000fe40003800121 */
[-C--:B-----5:R-:W-:Y:S02]  /*3920*/  VIADDMNMX R35, R3, R20.reuse, R26, PT ;  /* 0x0000001403237246 */ /* 0x0a0fe4000380011a */
[----:B------:R-:W3:Y:S01]  /*3930*/  LDS R26, [R2+0x2cd4] ;  /* 0x002cd400021a7984 */ /* 0x000ee20000000800 */
[-C--:B------:R-:W-:Y:S02]  /*3940*/  VIADDMNMX R41, R40, R20.reuse, R41, PT ;  /* 0x0000001428297246 */ /* 0x080fe40003800129 */
[-C--:B------:R-:W-:Y:S02]  /*3950*/  VIADDMNMX R28, R34, R20.reuse, R29, PT ;  /* 0x00000014221c7246 */ /* 0x080fe4000380011d */
[----:B------:R-:W-:Y:S01]  /*3960*/  VIADDMNMX R49, R25, R20, R49, PT ;  /* 0x0000001419317246 */ /* 0x000fe20003800131 */
[----:B------:R-:W4:Y:S01]  /*3970*/  LDS R29, [R2+0x2d6c] ;  /* 0x002d6c00021d7984 */ /* 0x000f220000000800 */
[----:B0-----:R-:W-:-:S03]  /*3980*/  VIADDMNMX R44, R3, R36, R44, PT ;  /* 0x00000024032c7246 */ /* 0x001fc6000380012c */
[----:B------:R-:W0:Y:S01]  /*3990*/  LDS R3, [R2+0x2e04] ;  /* 0x002e040002037984 */ /* 0x000e220000000800 */
[-C--:B------:R-:W-:Y:S02]  /*39a0*/  VIADDMNMX R20, R40, R36.reuse, R42, PT ;  /* 0x0000002428147246 */ /* 0x080fe4000380012a */
[-C--:B------:R-:W-:Y:S01]  /*39b0*/  VIADDMNMX R12, R34, R36.reuse, R32, PT ;  /* 0x00000024220c7246 */ /* 0x080fe20003800120 */
[----:B------:R-:W5:Y:S01]  /*39c0*/  LDS R42, [R2+0x2e50] ;  /* 0x002e5000022a7984 */ /* 0x000f620000000800 */
[----:B------:R-:W-:Y:S02]  /*39d0*/  VIADDMNMX R36, R25, R36, R48, PT ;  /* 0x0000002419247246 */ /* 0x000fe40003800130 */
[C---:B------:R-:W-:Y:S01]  /*39e0*/  VIADDMNMX R45, R30.reuse, R13, R45, PT ;  /* 0x0000000d1e2d7246 */ /* 0x040fe2000380012d */
[----:B------:R-:W-:Y:S01]  /*39f0*/  LDS R40, [R2+0x30fc] ;  /* 0x0030fc0002287984 */ /* 0x000fe20000000800 */
[C---:B------:R-:W-:Y:S02]  /*3a00*/  VIADDMNMX R43, R30.reuse, R17, R43, PT ;  /* 0x000000111e2b7246 */ /* 0x040fe4000380012b */
[----:B------:R-:W-:Y:S01]  /*3a10*/  VIADDMNMX R41, R30, R21, R41, PT ;  /* 0x000000151e297246 */ /* 0x000fe20003800129 */
[----:B------:R-:W-:Y:S01]  /*3a20*/  LDS R48, [R2+0x33f4] ;  /* 0x0033f40002307984 */ /* 0x000fe20000000800 */
[----:B-1----:R-:W-:-:S02]  /*3a30*/  VIADDMNMX R50, R24, R13, R50, PT ;  /* 0x0000000d18327246 */ /* 0x002fc40003800132 */
[C---:B------:R-:W-:Y:S02]  /*3a40*/  VIADDMNMX R32, R24.reuse, R17, R46, PT ;  /* 0x0000001118207246 */ /* 0x040fe4000380012e */
[----:B------:R-:W-:Y:S01]  /*3a50*/  VIADDMNMX R25, R24, R21, R35, PT ;  /* 0x0000001518197246 */ /* 0x000fe20003800123 */
[----:B------:R-:W-:Y:S01]  /*3a60*/  LDS R46, [R2+0x2f34] ;  /* 0x002f3400022e7984 */ /* 0x000fe20000000800 */
[-C--:B------:R-:W-:Y:S02]  /*3a70*/  VIADDMNMX R30, R30, R37.reuse, R20, PT ;  /* 0x000000251e1e7246 */ /* 0x080fe40003800114 */
[----:B------:R-:W-:Y:S02]  /*3a80*/  VIADDMNMX R24, R24, R37, R44, PT ;  /* 0x0000002518187246 */ /* 0x000fe4000380012c */
[C---:B--2---:R-:W-:Y:S01]  /*3a90*/  VIADDMNMX R20, R16.reuse, R13, R33, PT ;  /* 0x0000000d10147246 */ /* 0x044fe20003800121 */
[----:B------:R-:W1:Y:S01]  /*3aa0*/  LDS R44, [R2+0x2e9c] ;  /* 0x002e9c00022c7984 */ /* 0x000e620000000800 */
[----:B------:R-:W-:-:S02]  /*3ab0*/  VIADDMNMX R47, R16, R17, R47, PT ;  /* 0x00000011102f7246 */ /* 0x000fc4000380012f */
[C---:B------:R-:W-:Y:S02]  /*3ac0*/  VIADDMNMX R28, R16.reuse, R21, R28, PT ;  /* 0x00000015101c7246 */ /* 0x040fe4000380011c */
[----:B------:R-:W-:Y:S02]  /*3ad0*/  VIADDMNMX R16, R16, R37, R12, PT ;  /* 0x0000002510107246 */ /* 0x000fe4000380010c */
[----:B------:R-:W2:Y:S01]  /*3ae0*/  LDS R12, [R2+0x2ee8] ;  /* 0x002ee800020c7984 */ /* 0x000ea20000000800 */
[C---:B---3--:R-:W-:Y:S02]  /*3af0*/  VIADDMNMX R49, R26.reuse, R21, R49, PT ;  /* 0x000000151a317246 */ /* 0x048fe40003800131 */
[C---:B------:R-:W-:Y:S01]  /*3b00*/  VIADDMNMX R37, R26.reuse, R37, R36, PT ;  /* 0x000000251a257246 */ /* 0x040fe20003800124 */
[----:B------:R-:W-:Y:S01]  /*3b10*/  LDS R21, [R2+0x2fcc] ;  /* 0x002fcc0002157984 */ /* 0x000fe20000000800 */
[C---:B------:R-:W-:Y:S02]  /*3b20*/  VIADDMNMX R27, R26.reuse, R13, R27, PT ;  /* 0x0000000d1a1b7246 */ /* 0x040fe4000380011b */
[----:B------:R-:W-:Y:S01]  /*3b30*/  VIADDMNMX R51, R26, R17, R51, PT ;  /* 0x000000111a337246 */ /* 0x000fe20003800133 */
[----:B------:R-:W-:Y:S01]  /*3b40*/  LDS R36, [R2+0x3018] ;  /* 0x0030180002247984 */ /* 0x000fe20000000800 */
[----:B------:R-:W-:-:S02]  /*3b50*/  VIADDMNMX R20, R53, R14, R20, PT ;  /* 0x0000000e35147246 */ /* 0x000fc40003800114 */
[C---:B------:R-:W-:Y:S02]  /*3b60*/  VIADDMNMX R47, R53.reuse, R18, R47, PT ;  /* 0x00000012352f7246 */ /* 0x040fe4000380012f */
[-C--:B------:R-:W-:Y:S02]  /*3b70*/  VIADDMNMX R17, R53, R22.reuse, R28, PT ;  /* 0x0000001635117246 */ /* 0x080fe4000380011c */
[-C--:B------:R-:W-:Y:S02]  /*3b80*/  VIADDMNMX R25, R31, R22.reuse, R25, PT ;  /* 0x000000161f197246 */ /* 0x080fe40003800119 */
[----:B----4-:R-:W-:Y:S02]  /*3b90*/  VIADDMNMX R41, R29, R22, R41, PT ;  /* 0x000000161d297246 */ /* 0x010fe40003800129 */
[----:B------:R-:W-:Y:S02]  /*3ba0*/  VIADDMNMX R53, R53, R38, R16, PT ;  /* 0x0000002635357246 */ /* 0x000fe40003800110 */
[----:B0-----:R-:W-:-:S02]  /*3bb0*/  VIADDMNMX R49, R3, R22, R49, PT ;  /* 0x0000001603317246 */ /* 0x001fc40003800131 */
[C---:B------:R-:W-:Y:S02]  /*3bc0*/  VIADDMNMX R50, R31.reuse, R14, R50, PT ;  /* 0x0000000e1f327246 */ /* 0x040fe40003800132 */
[C---:B------:R-:W-:Y:S02]  /*3bd0*/  VIADDMNMX R26, R31.reuse, R18, R32, PT ;  /* 0x000000121f1a7246 */ /* 0x040fe40003800120 */
[----:B------:R-:W-:Y:S01]  /*3be0*/  VIADDMNMX R24, R31, R38, R24, PT ;  /* 0x000000261f187246 */ /* 0x000fe20003800118 */
[----:B------:R-:W-:Y:S01]  /*3bf0*/  LDS.128 R32, [R0+0xa0] ;  /* 0x0000a00000207984 */ /* 0x000fe20000000c00 */
[C---:B------:R-:W-:Y:S02]  /*3c00*/  VIADDMNMX R16, R3.reuse, R14, R27, PT ;  /* 0x0000000e03107246 */ /* 0x040fe4000380011b */
[C---:B------:R-:W-:Y:S02]  /*3c10*/  VIADDMNMX R51, R3.reuse, R18, R51, PT ;  /* 0x0000001203337246 */ /* 0x040fe40003800133 */
[----:B------:R-:W-:-:S02]  /*3c20*/  VIADDMNMX R22, R3, R38, R37, PT ;  /* 0x0000002603167246 */ /* 0x000fc40003800125 */
[C---:B------:R-:W-:Y:S01]  /*3c30*/  VIADDMNMX R45, R29.reuse, R14, R45, PT ;  /* 0x0000000e1d2d7246 */ /* 0x040fe2000380012d */
[----:B------:R-:W0:Y:S01]  /*3c40*/  LDS R3, [R2+0x2f80] ;  /* 0x002f800002037984 */ /* 0x000e220000000800 */
[C---:B------:R-:W-:Y:S02]  /*3c50*/  VIADDMNMX R43, R29.reuse, R18, R43, PT ;  /* 0x000000121d2b7246 */ /* 0x040fe4000380012b */
[----:B------:R-:W-:Y:S01]  /*3c60*/  VIADDMNMX R13, R29, R38, R30, PT ;  /* 0x000000261d0d7246 */ /* 0x000fe2000380011e */
[----:B------:R-:W3:Y:S01]  /*3c70*/  LDS R37, [R2+0x3064] ;  /* 0x0030640002257984 */ /* 0x000ee20000000800 */
[----:B-----5:R-:W-:-:S03]  /*3c80*/  VIADDMNMX R50, R42, R15, R50, PT ;  /* 0x0000000f2a327246 */ /* 0x020fc60003800132 */
[----:B------:R-:W4:Y:S01]  /*3c90*/  LDS.128 R28, [R0+0x1730] ;  /* 0x00173000001c7984 */ /* 0x000f220000000c00 */
[C---:B------:R-:W-:Y:S02]  /*3ca0*/  VIADDMNMX R38, R42.reuse, R19, R26, PT ;  /* 0x000000132a267246 */ /* 0x040fe4000380011a */
[C---:B------:R-:W-:Y:S02]  /*3cb0*/  VIADDMNMX R18, R42.reuse, R23, R25, PT ;  /* 0x000000172a127246 */ /* 0x040fe40003800119 */
[----:B------:R-:W-:Y:S02]  /*3cc0*/  VIADDMNMX R42, R42, R39, R24, PT ;  /* 0x000000272a2a7246 */ /* 0x000fe40003800118 */
[C---:B-1----:R-:W-:Y:S01]  /*3cd0*/  VIADDMNMX R45, R44.reuse, R15, R45, PT ;  /* 0x0000000f2c2d7246 */ /* 0x042fe2000380012d */
[----:B------:R-:W1:Y:S01]  /*3ce0*/  LDS.128 R24, [R0+0x2dc0] ;  /* 0x002dc00000187984 */ /* 0x000e620000000c00 */
[C---:B------:R-:W-:Y:S02]  /*3cf0*/  VIADDMNMX R43, R44.reuse, R19, R43, PT ;  /* 0x000000132c2b7246 */ /* 0x040fe4000380012b */
[----:B------:R-:W-:-:S02]  /*3d00*/  VIADDMNMX R41, R44, R23, R41, PT ;  /* 0x000000172c297246 */ /* 0x000fc40003800129 */
[----:B------:R-:W-:Y:S02]  /*3d10*/  VIADDMNMX R44, R44, R39, R13, PT ;  /* 0x000000272c2c7246 */ /* 0x000fe4000380010d */
[C---:B--2---:R-:W-:Y:S02]  /*3d20*/  VIADDMNMX R20, R12.reuse, R15, R20, PT ;  /* 0x0000000f0c147246 */ /* 0x044fe40003800114 */
[C---:B------:R-:W-:Y:S02]  /*3d30*/  VIADDMNMX R47, R12.reuse, R19, R47, PT ;  /* 0x000000130c2f7246 */ /* 0x040fe4000380012f */
[C---:B------:R-:W-:Y:S02]  /*3d40*/  VIADDMNMX R17, R12.reuse, R23, R17, PT ;  /* 0x000000170c117246 */ /* 0x040fe40003800111 */
[----:B------:R-:W-:Y:S02]  /*3d50*/  VIADDMNMX R53, R12, R39, R53, PT ;  /* 0x000000270c357246 */ /* 0x000fe40003800135 */
[----:B------:R-:W-:-:S02]  /*3d60*/  VIADDMNMX R16, R46, R15, R16, PT ;  /* 0x0000000f2e107246 */ /* 0x000fc40003800110 */
[----:B------:R-:W2:Y:S01]  /*3d70*/  LDS.128 R12, [R0+0x4450] ;  /* 0x00445000000c7984 */ /* 0x000ea20000000c00 */
[C---:B------:R-:W-:Y:S02]  /*3d80*/  VIADDMNMX R51, R46.reuse, R19, R51, PT ;  /* 0x000000132e337246 */ /* 0x040fe40003800133 */
[C---:B------:R-:W-:Y:S01]  /*3d90*/  VIADDMNMX R49, R46.reuse, R23, R49, PT ;  /* 0x000000172e317246 */ /* 0x040fe20003800131 */
[----:B------:R-:W-:Y:S01]  /*3da0*/  LDS R19, [R2+0x322c] ;  /* 0x00322c0002137984 */ /* 0x000fe20000000800 */
[----:B------:R-:W-:-:S03]  /*3db0*/  VIADDMNMX R46, R46, R39, R22, PT ;  /* 0x000000272e2e7246 */ /* 0x000fc60003800116 */
[----:B------:R-:W5:Y:S01]  /*3dc0*/  LDS R22, [R2+0x30b0] ;  /* 0x0030b00002167984 */ /* 0x000f620000000800 */
[-C--:B0-----:R-:W-:Y:S02]  /*3dd0*/  VIADDMNMX R50, R3, R32.reuse, R50, PT ;  /* 0x0000002003327246 */ /* 0x081fe40003800132 */
[-C--:B------:R-:W-:Y:S01]  /*3de0*/  VIADDMNMX R45, R21, R32.reuse, R45, PT ;  /* 0x00000020152d7246 */ /* 0x080fe2000380012d */
[----:B------:R-:W-:Y:S01]  /*3df0*/  LDS R23, [R2+0x31e0] ;  /* 0x0031e00002177984 */ /* 0x000fe20000000800 */
[CC--:B------:R-:W-:Y:S02]  /*3e00*/  VIADDMNMX R20, R36.reuse, R32.reuse, R20, PT ;  /* 0x0000002024147246 */ /* 0x0c0fe40003800114 */
[----:B---3--:R-:W-:Y:S02]  /*3e10*/  VIADDMNMX R16, R37, R32, R16, PT ;  /* 0x0000002025107246 */ /* 0x008fe40003800110 */
[-C--:B----4-:R-:W-:Y:S02]  /*3e20*/  VIADDMNMX R32, R3, R28.reuse, R38, PT ;  /* 0x0000001c03207246 */ /* 0x090fe40003800126 */
[-C--:B------:R-:W-:Y:S01]  /*3e30*/  VIADDMNMX R43, R21, R28.reuse, R43, PT ;  /* 0x0000001c152b7246 */ /* 0x080fe2000380012b */
[----:B------:R-:W0:Y:S01]  /*3e40*/  LDS R38, [R2+0x3148] ;  /* 0x0031480002267984 */ /* 0x000e220000000800 */
[----:B------:R-:W-:-:S02]  /*3e50*/  VIADDMNMX R47, R36, R28, R47, PT ;  /* 0x0000001c242f7246 */ /* 0x000fc4000380012f */
[----:B------:R-:W-:Y:S02]  /*3e60*/  VIADDMNMX R51, R37, R28, R51, PT ;  /* 0x0000001c25337246 */ /* 0x000fe40003800133 */
[----:B------:R-:W3:Y:S01]  /*3e70*/  LDS R28, [R2+0x3194] ;  /* 0x00319400021c7984 */ /* 0x000ee20000000800 */
[CC--:B-1----:R-:W-:Y:S02]  /*3e80*/  VIADDMNMX R39, R3.reuse, R24.reuse, R18, PT ;  /* 0x0000001803277246 */ /* 0x0c2fe40003800112 */
[----:B------:R-:W-:Y:S02]  /*3e90*/  VIADDMNMX R18, R36, R24, R17, PT ;  /* 0x0000001824127246 */ /* 0x000fe40003800111 */
[----:B------:R-:W1:Y:S01]  /*3ea0*/  LDS R17, [R2+0x3278] ;  /* 0x0032780002117984 */ /* 0x000e620000000800 */
[----:B--2---:R-:W-:-:S03]  /*3eb0*/  VIADDMNMX R42, R3, R12, R42, PT ;  /* 0x0000000c032a7246 */ /* 0x004fc6000380012a */
[----:B------:R-:W2:Y:S01]  /*3ec0*/  LDS R3, [R2+0x32c4] ;  /* 0x0032c40002037984 */ /* 0x000ea20000000800 */
[-C--:B------:R-:W-:Y:S02]  /*3ed0*/  VIADDMNMX R41, R21, R24.reuse, R41, PT ;  /* 0x0000001815297246 */ /* 0x080fe40003800129 */
[----:B------:R-:W-:Y:S02]  /*3ee0*/  VIADDMNMX R49, R37, R24, R49, PT ;  /* 0x0000001825317246 */ /* 0x000fe40003800131 */
[-C--:B------:R-:W-:Y:S02]  /*3ef0*/  VIADDMNMX R21, R21, R12.reuse, R44, PT ;  /* 0x0000000c15157246 */ /* 0x080fe4000380012c */
[-C--:B------:R-:W-:Y:S02]  /*3f00*/  VIADDMNMX R24, R36, R12.reuse, R53, PT ;  /* 0x0000000c24187246 */ /* 0x080fe40003800135 */
[----:B------:R-:W-:Y:S01]  /*3f10*/  VIADDMNMX R37, R37, R12, R46, PT ;  /* 0x0000000c25257246 */ /* 0x000fe2000380012e */
[----:B------:R-:W-:Y:S01]  /*3f20*/  LDS R53, [R2+0x3524] ;  /* 0x0035240002357984 */ /* 0x000fe20000000800 */
[----:B-----5:R-:W-:-:S02]  /*3f30*/  VIADDMNMX R50, R22, R33, R50, PT ;  /* 0x0000002116327246 */ /* 0x020fc40003800132 */
[C---:B------:R-:W-:Y:S01]  /*3f40*/  VIADDMNMX R44, R22.reuse, R29, R32, PT ;  /* 0x0000001d162c7246 */ /* 0x040fe20003800120 */
[----:B------:R-:W-:Y:S01]  /*3f50*/  LDS R12, [R2+0x33a8] ;  /* 0x0033a800020c7984 */ /* 0x000fe20000000800 */
[C---:B------:R-:W-:Y:S02]  /*3f60*/  VIADDMNMX R36, R22.reuse, R25, R39, PT ;  /* 0x0000001916247246 */ /* 0x040fe40003800127 */
[-C--:B------:R-:W-:Y:S01]  /*3f70*/  VIADDMNMX R22, R22, R13.reuse, R42, PT ;  /* 0x0000000d16167246 */ /* 0x080fe2000380012a */
[----:B------:R-:W4:Y:S01]  /*3f80*/  LDS R32, [R2+0x3310] ;  /* 0x0033100002207984 */ /* 0x000f220000000800 */
[----:B------:R-:W-:-:S03]  /*3f90*/  VIADDMNMX R21, R40, R13, R21, PT ;  /* 0x0000000d28157246 */ /* 0x000fc60003800115 */
[----:B------:R-:W5:Y:S01]  /*3fa0*/  LDS R42, [R2+0x335c] ;  /* 0x00335c00022a7984 */ /* 0x000f620000000800 */
[-C--:B0-----:R-:W-:Y:S02]  /*3fb0*/  VIADDMNMX R20, R38, R33.reuse, R20, PT ;  /* 0x0000002126147246 */ /* 0x081fe40003800114 */
[C---:B---3--:R-:W-:Y:S02]  /*3fc0*/  VIADDMNMX R16, R28.reuse, R33, R16, PT ;  /* 0x000000211c107246 */ /* 0x048fe40003800110 */
[C---:B------:R-:W-:Y:S02]  /*3fd0*/  VIADDMNMX R51, R28.reuse, R29, R51, PT ;  /* 0x0000001d1c337246 */ /* 0x040fe40003800133 */
[----:B------:R-:W-:Y:S02]  /*3fe0*/  VIADDMNMX R49, R28, R25, R49, PT ;  /* 0x000000191c317246 */ /* 0x000fe40003800131 */
[-C--:B------:R-:W-:Y:S02]  /*3ff0*/  VIADDMNMX R24, R38, R13.reuse, R24, PT ;  /* 0x0000000d26187246 */ /* 0x080fe40003800118 */
[----:B------:R-:W-:-:S02]  /*4000*/  VIADDMNMX R28, R28, R13, R37, PT ;  /* 0x0000000d1c1c7246 */ /* 0x000fc40003800125 */
[C---:B------:R-:W-:Y:S02]  /*4010*/  VIADDMNMX R45, R40.reuse, R33, R45, PT ;  /* 0x00000021282d7246 */ /* 0x040fe4000380012d */
[-C--:B------:R-:W-:Y:S02]  /*4020*/  VIADDMNMX R41, R40, R25.reuse, R41, PT ;  /* 0x0000001928297246 */ /* 0x080fe40003800129 */
[----:B------:R-:W-:Y:S02]  /*4030*/  VIADDMNMX R18, R38, R25, R18, PT ;  /* 0x0000001926127246 */ /* 0x000fe40003800112 */
[C---:B------:R-:W-:Y:S02]  /*4040*/  VIADDMNMX R50, R23.reuse, R34, R50, PT ;  /* 0x0000002217327246 */ /* 0x040fe40003800132 */
[C---:B------:R-:W-:Y:S02]  /*4050*/  VIADDMNMX R44, R23.reuse, R30, R44, PT ;  /* 0x0000001e172c7246 */ /* 0x040fe4000380012c */
[----:B------:R-:W-:-:S02]  /*4060*/  VIADDMNMX R36, R23, R26, R36, PT ;  /* 0x0000001a17247246 */ /* 0x000fc40003800124 */
[-C--:B------:R-:W-:Y:S02]  /*4070*/  VIADDMNMX R13, R23, R14.reuse, R22, PT ;  /* 0x0000000e170d7246 */ /* 0x080fe40003800116 */
[----:B------:R-:W-:Y:S02]  /*4080*/  VIADDMNMX R33, R19, R14, R21, PT ;  /* 0x0000000e13217246 */ /* 0x000fe40003800115 */
[C---:B-1----:R-:W-:Y:S02]  /*4090*/  VIADDMNMX R25, R17.reuse, R34, R20, PT ;  /* 0x0000002211197246 */ /* 0x042fe40003800114 */
[-C--:B------:R-:W-:Y:S01]  /*40a0*/  VIADDMNMX R24, R17, R14.reuse, R24, PT ;  /* 0x0000000e11187246 */ /* 0x080fe20003800118 */
[----:B------:R-:W-:Y:S01]  /*40b0*/  LDS.128 R20, [R0+0xb0] ;  /* 0x0000b00000147984 */ /* 0x000fe20000000c00 */
[----:B--2---:R-:W-:Y:S02]  /*40c0*/  VIADDMNMX R28, R3, R14, R28, PT ;  /* 0x0000000e031c7246 */ /* 0x004fe4000380011c */
[----:B------:R-:W-:Y:S01]  /*40d0*/  VIADDMNMX R45, R19, R34, R45, PT ;  /* 0x00000022132d7246 */ /* 0x000fe2000380012d */
[----:B------:R-:W0:Y:S01]  /*40e0*/  LDS R14, [R2+0x34d8] ;  /* 0x0034d800020e7984 */ /* 0x000e220000000800 */
[----:B------:R-:W-:-:S02]  /*40f0*/  VIADDMNMX R43, R40, R29, R43, PT ;  /* 0x0000001d282b7246 */ /* 0x000fc4000380012b */
[C---:B------:R-:W-:Y:S01]  /*4100*/  VIADDMNMX R34, R3.reuse, R34, R16, PT ;  /* 0x0000002203227246 */ /* 0x040fe20003800110 */
[----:B------:R-:W-:Y:S01]  /*4110*/  LDS R40, [R2+0x348c] ;  /* 0x00348c0002287984 */ /* 0x000fe20000000800 */
[C---:B------:R-:W-:Y:S02]  /*4120*/  VIADDMNMX R51, R3.reuse, R30, R51, PT ;  /* 0x0000001e03337246 */ /* 0x040fe40003800133 */
[-C--:B------:R-:W-:Y:S02]  /*4130*/  VIADDMNMX R49, R3, R26.reuse, R49, PT ;  /* 0x0000001a03317246 */ /* 0x080fe40003800131 */
[----:B------:R-:W1:Y:S01]  /*4140*/  LDS R3, [R2+0x3440] ;  /* 0x0034400002037984 */ /* 0x000e620000000800 */
[----:B------:R-:W-:Y:S02]  /*4150*/  VIADDMNMX R47, R38, R29, R47, PT ;  /* 0x0000001d262f7246 */ /* 0x000fe4000380012f */
[C---:B------:R-:W-:Y:S02]  /*4160*/  VIADDMNMX R29, R17.reuse, R26, R18, PT ;  /* 0x0000001a111d7246 */ /* 0x040fe40003800112 */
[----:B------:R-:W-:-:S02]  /*4170*/  VIADDMNMX R47, R17, R30, R47, PT ;  /* 0x0000001e112f7246 */ /* 0x000fc4000380012f */
[C---:B------:R-:W-:Y:S02]  /*4180*/  VIADDMNMX R43, R19.reuse, R30, R43, PT ;  /* 0x0000001e132b7246 */ /* 0x040fe4000380012b */
[----:B------:R-:W-:Y:S01]  /*4190*/  VIADDMNMX R41, R19, R26, R41, PT ;  /* 0x0000001a13297246 */ /* 0x000fe20003800129 */
[----:B------:R-:W-:Y:S01]  /*41a0*/  LDS R30, [R2+0x3654] ;  /* 0x00365400021e7984 */ /* 0x000fe20000000800 */
[----:B----4-:R-:W-:Y:S02]  /*41b0*/  VIADDMNMX R26, R32, R27, R36, PT ;  /* 0x0000001b201a7246 */ /* 0x010fe40003800124 */
[C---:B------:R-:W-:Y:S01]  /*41c0*/  VIADDMNMX R25, R12.reuse, R35, R25, PT ;  /* 0x000000230c197246 */ /* 0x040fe20003800119 */
[----:B------:R-:W2:Y:S01]  /*41d0*/  LDS.128 R36, [R0+0x2dd0] ;  /* 0x002dd00000247984 */ /* 0x000ea20000000c00 */
[C---:B------:R-:W-:Y:S02]  /*41e0*/  VIADDMNMX R47, R12.reuse, R31, R47, PT ;  /* 0x0000001f0c2f7246 */ /* 0x040fe4000380012f */
[----:B------:R-:W-:Y:S01]  /*41f0*/  VIADDMNMX R29, R12, R27, R29, PT ;  /* 0x0000001b0c1d7246 */ /* 0x000fe2000380011d */
[----:B------:R-:W3:Y:S01]  /*4200*/  LDS.128 R16, [R0+0x1740] ;  /* 0x0017400000107984 */ /* 0x000ee20000000c00 */
[----:B-----5:R-:W-:-:S02]  /*4210*/  VIADDMNMX R45, R42, R35, R45, PT ;  /* 0x000000232a2d7246 */ /* 0x020fc4000380012d */
[C---:B------:R-:W-:Y:S02]  /*4220*/  VIADDMNMX R43, R42.reuse, R31, R43, PT ;  /* 0x0000001f2a2b7246 */ /* 0x040fe4000380012b */
[----:B------:R-:W-:Y:S02]  /*4230*/  VIADDMNMX R41, R42, R27, R41, PT ;  /* 0x0000001b2a297246 */ /* 0x000fe40003800129 */
[----:B------:R-:W-:Y:S02]  /*4240*/  VIADDMNMX R12, R12, R15, R24, PT ;  /* 0x0000000f0c0c7246 */ /* 0x000fe40003800118 */
[C---:B------:R-:W-:Y:S02]  /*4250*/  VIADDMNMX R50, R32.reuse, R35, R50, PT ;  /* 0x0000002320327246 */ /* 0x040fe40003800132 */
[C---:B------:R-:W-:Y:S02]  /*4260*/  VIADDMNMX R44, R32.reuse, R31, R44, PT ;  /* 0x0000001f202c7246 */ /* 0x040fe4000380012c */
[----:B------:R-:W-:-:S02]  /*4270*/  VIADDMNMX R13, R32, R15, R13, PT ;  /* 0x0000000f200d7246 */ /* 0x000fc4000380010d */
[----:B------:R-:W-:Y:S02]  /*4280*/  VIADDMNMX R42, R42, R15, R33, PT ;  /* 0x0000000f2a2a7246 */ /* 0x000fe40003800121 */
[----:B------:R-:W-:Y:S02]  /*4290*/  VIADDMNMX R24, R48, R35, R34, PT ;  /* 0x0000002330187246 */ /* 0x000fe40003800122 */
[----:B------:R-:W4:Y:S01]  /*42a0*/  LDS.128 R32, [R0+0x4460] ;  /* 0x0044600000207984 */ /* 0x000f220000000c00 */
[-C--:B0-----:R-:W-:Y:S02]  /*42b0*/  VIADDMNMX R46, R14, R20.reuse, R25, PT ;  /* 0x000000140e2e7246 */ /* 0x081fe40003800119 */
[-C--:B------:R-:W-:Y:S02]  /*42c0*/  VIADDMNMX R25, R53, R20.reuse, R24, PT ;  /* 0x0000001435197246 */ /* 0x080fe40003800118 */
[-C--:B-1----:R-:W-:Y:S01]  /*42d0*/  VIADDMNMX R50, R3, R20.reuse, R50, PT ;  /* 0x0000001403327246 */ /* 0x082fe20003800132 */
[----:B------:R-:W0:Y:S01]  /*42e0*/  LDS R24, [R2+0x3608] ;  /* 0x0036080002187984 */ /* 0x000e220000000800 */
[----:B------:R-:W-:-:S03]  /*42f0*/  VIADDMNMX R45, R40, R20, R45, PT ;  /* 0x00000014282d7246 */ /* 0x000fc6000380012d */
[----:B------:R-:W1:Y:S01]  /*4300*/  LDS R20, [R2+0x35bc] ;  /* 0x0035bc0002147984 */ /* 0x000e620000000800 */
[C---:B------:R-:W-:Y:S02]  /*4310*/  VIADDMNMX R49, R48.reuse, R27, R49, PT ;  /* 0x0000001b30317246 */ /* 0x040fe40003800131 */
[C---:B------:R-:W-:Y:S02]  /*4320*/  VIADDMNMX R51, R48.reuse, R31, R51, PT ;  /* 0x0000001f30337246 */ /* 0x040fe40003800133 */
[----:B------:R-:W-:Y:S02]  /*4330*/  VIADDMNMX R48, R48, R15, R28, PT ;  /* 0x0000000f30307246 */ /* 0x000fe4000380011c */
[----:B------:R-:W5:Y:S01]  /*4340*/  LDS R28, [R2+0x3570] ;  /* 0x00357000021c7984 */ /* 0x000f620000000800 */
[-C--:B--2---:R-:W-:Y:S02]  /*4350*/  VIADDMNMX R31, R3, R36.reuse, R26, PT ;  /* 0x00000024031f7246 */ /* 0x084fe4000380011a */
[-C--:B------:R-:W-:Y:S01]  /*4360*/  VIADDMNMX R41, R40, R36.reuse, R41, PT ;  /* 0x0000002428297246 */ /* 0x080fe20003800129 */
[----:B------:R-:W-:Y:S01]  /*4370*/  LDS R15, [R2+0x3738] ;  /* 0x00373800020f7984 */ /* 0x000fe20000000800 */
[----:B------:R-:W-:-:S02]  /*4380*/  VIADDMNMX R26, R14, R36, R29, PT ;  /* 0x000000240e1a7246 */ /* 0x000fc4000380011d */
[----:B------:R-:W-:Y:S01]  /*4390*/  VIADDMNMX R49, R53, R36, R49, PT ;  /* 0x0000002435317246 */ /* 0x000fe20003800131 */
[----:B------:R-:W-:Y:S01]  /*43a0*/  LDS R29, [R2+0x36a0] ;  /* 0x0036a000021d7984 */ /* 0x000fe20000000800 */
[-C--:B---3--:R-:W-:Y:S02]  /*43b0*/  VIADDMNMX R44, R3, R16.reuse, R44, PT ;  /* 0x00000010032c7246 */ /* 0x088fe4000380012c */
[-C--:B------:R-:W-:Y:S02]  /*43c0*/  VIADDMNMX R43, R40, R16.reuse, R43, PT ;  /* 0x00000010282b7246 */ /* 0x080fe4000380012b */
[-C--:B------:R-:W-:Y:S02]  /*43d0*/  VIADDMNMX R47, R14, R16.reuse, R47, PT ;  /* 0x000000100e2f7246 */ /* 0x080fe4000380012f */
[----:B------:R-:W-:Y:S02]  /*43e0*/  VIADDMNMX R51, R53, R16, R51, PT ;  /* 0x0000001035337246 */ /* 0x000fe40003800133 */
[----:B----4-:R-:W-:-:S02]  /*43f0*/  VIADDMNMX R36, R3, R32, R13, PT ;  /* 0x0000002003247246 */ /* 0x010fc4000380010d */
[----:B------:R-:W2:Y:S01]  /*4400*/  LDS R13, [R2+0x36ec] ;  /* 0x0036ec00020d7984 */ /* 0x000ea20000000800 */
[-C--:B------:R-:W-:Y:S02]  /*4410*/  VIADDMNMX R16, R14, R32.reuse, R12, PT ;  /* 0x000000200e107246 */ /* 0x080fe4000380010c */
[----:B------:R-:W-:Y:S01]  /*4420*/  VIADDMNMX R27, R40, R32, R42, PT ;  /* 0x00000020281b7246 */ /* 0x000fe2000380012a */
[----:B------:R-:W3:Y:S01]  /*4430*/  LDS R3, [R2+0x3784] ;  /* 0x0037840002037984 */ /* 0x000ee20000000800 */
[----:B0-----:R-:W-:-:S03]  /*4440*/  VIADDMNMX R46, R24, R21, R46, PT ;  /* 0x00000015182e7246 */ /* 0x001fc6000380012e */
[----:B------:R-:W0:Y:S01]  /*4450*/  LDS R42, [R2+0x381c] ;  /* 0x00381c00022a7984 */ /* 0x000e220000000800 */
[C---:B------:R-:W-:Y:S02]  /*4460*/  VIADDMNMX R47, R24.reuse, R17, R47, PT ;  /* 0x00000011182f7246 */ /* 0x040fe4000380012f */
[----:B------:R-:W-:Y:S01]  /*4470*/  VIADDMNMX R26, R24, R37, R26, PT ;  /* 0x00000025181a7246 */ /* 0x000fe2000380011a */
[----:B------:R-:W4:Y:S01]  /*4480*/  LDS R12, [R2+0x37d0] ;  /* 0x0037d000020c7984 */ /* 0x000f220000000800 */
[C---:B-1----:R-:W-:Y:S02]  /*4490*/  VIADDMNMX R45, R20.reuse, R21, R45, PT ;  /* 0x00000015142d7246 */ /* 0x042fe4000380012d */
[C---:B------:R-:W-:Y:S01]  /*44a0*/  VIADDMNMX R43, R20.reuse, R17, R43, PT ;  /* 0x00000011142b7246 */ /* 0x040fe2000380012b */
[----:B------:R-:W-:Y:S01]  /*44b0*/  LDS R40, [R2+0x3998] ;  /* 0x0039980002287984 */ /* 0x000fe20000000800 */
[C---:B------:R-:W-:Y:S02]  /*44c0*/  VIADDMNMX R41, R20.reuse, R37, R41, PT ;  /* 0x0000002514297246 */ /* 0x040fe40003800129 */
[----:B------:R-:W-:-:S02]  /*44d0*/  VIADDMNMX R27, R20, R33, R27, PT ;  /* 0x00000021141b7246 */ /* 0x000fc4000380011b */
[----:B------:R-:W-:Y:S01]  /*44e0*/  VIADDMNMX R24, R24, R33, R16, PT ;  /* 0x0000002118187246 */ /* 0x000fe20003800110 */
[----:B------:R-:W1:Y:S04]  /*44f0*/  LDS R20, [R2+0x3868] ;  /* 0x0038680002147984 */ /* 0x000e680000000800 */
[----:B------:R-:W1:Y:S01]  /*4500*/  LDS R16, [R2+0x38b4] ;  /* 0x0038b40002107984 */ /* 0x000e620000000800 */
[----:B------:R-:W-:Y:S02]  /*4510*/  VIADDMNMX R32, R53, R32, R48, PT ;  /* 0x0000002035207246 */ /* 0x000fe40003800130 */
[C---:B-----5:R-:W-:Y:S01]  /*4520*/  VIADDMNMX R50, R28.reuse, R21, R50, PT ;  /* 0x000000151c327246 */ /* 0x060fe20003800132 */
[----:B------:R-:W-:Y:S01]  /*4530*/  LDS R53, [R2+0x39e4] ;  /* 0x0039e40002357984 */ /* 0x000fe20000000800 */
[----:B------:R-:W-:-:S02]  /*4540*/  VIADDMNMX R44, R28, R17, R44, PT ;  /* 0x000000111c2c7246 */ /* 0x000fc4000380012c */
[C---:B------:R-:W-:Y:S02]  /*4550*/  VIADDMNMX R14, R28.reuse, R37, R31, PT ;  /* 0x000000251c0e7246 */ /* 0x040fe4000380011f */
[----:B------:R-:W-:Y:S02]  /*4560*/  VIADDMNMX R28, R28, R33, R36, PT ;  /* 0x000000211c1c7246 */ /* 0x000fe40003800124 */
[C---:B------:R-:W-:Y:S01]  /*4570*/  VIADDMNMX R25, R30.reuse, R21, R25, PT ;  /* 0x000000151e197246 */ /* 0x040fe20003800119 */
[----:B------:R-:W-:Y:S01]  /*4580*/  LDS R36, [R2+0x3ac8] ;  /* 0x003ac80002247984 */ /* 0x000fe20000000800 */
[----:B------:R-:W-:Y:S02]  /*4590*/  VIADDMNMX R51, R30, R17, R51, PT ;  /* 0x000000111e337246 */ /* 0x000fe40003800133 */
[C---:B--2---:R-:W-:Y:S02]  /*45a0*/  VIADDMNMX R45, R13.reuse, R22, R45, PT ;  /* 0x000000160d2d7246 */ /* 0x044fe4000380012d */
[----:B------:R-:W-:-:S02]  /*45b0*/  VIADDMNMX R43, R13, R18, R43, PT ;  /* 0x000000120d2b7246 */ /* 0x000fc4000380012b */
[-C--:B------:R-:W-:Y:S02]  /*45c0*/  VIADDMNMX R41, R13, R38.reuse, R41, PT ;  /* 0x000000260d297246 */ /* 0x080fe40003800129 */
[C---:B------:R-:W-:Y:S02]  /*45d0*/  VIADDMNMX R49, R30.reuse, R37, R49, PT ;  /* 0x000000251e317246 */ /* 0x040fe40003800131 */
[----:B------:R-:W-:Y:S01]  /*45e0*/  VIADDMNMX R32, R30, R33, R32, PT ;  /* 0x000000211e207246 */ /* 0x000fe20003800120 */
[----:B------:R-:W-:Y:S01]  /*45f0*/  LDS R37, [R2+0x394c] ;  /* 0x00394c0002257984 */ /* 0x000fe20000000800 */
[----:B------:R-:W-:Y:S02]  /*4600*/  VIADDMNMX R14, R29, R38, R14, PT ;  /* 0x000000261d0e7246 */ /* 0x000fe4000380010e */
[----:B------:R-:W-:Y:S02]  /*4610*/  VIADDMNMX R13, R13, R34, R27, PT ;  /* 0x000000220d0d7246 */ /* 0x000fe4000380011b */
[----:B------:R-:W-:-:S02]  /*4620*/  VIADDMNMX R50, R29, R22, R50, PT ;  /* 0x000000161d327246 */ /* 0x000fc40003800132 */
[C---:B------:R-:W-:Y:S02]  /*4630*/  VIADDMNMX R44, R29.reuse, R18, R44, PT ;  /* 0x000000121d2c7246 */ /* 0x040fe4000380012c */
[----:B------:R-:W-:Y:S02]  /*4640*/  VIADDMNMX R17, R29, R34, R28, PT ;  /* 0x000000221d117246 */ /* 0x000fe4000380011c */
[C---:B------:R-:W-:Y:S01]  /*4650*/  VIADDMNMX R46, R15.reuse, R22, R46, PT ;  /* 0x000000160f2e7246 */ /* 0x040fe2000380012e */
[----:B------:R-:W-:Y:S01]  /*4660*/  LDS.128 R28, [R0+0x1750] ;  /* 0x00175000001c7984 */ /* 0x000fe20000000c00 */
[----:B------:R-:W-:Y:S02]  /*4670*/  VIADDMNMX R21, R15, R34, R24, PT ;  /* 0x000000220f157246 */ /* 0x000fe40003800118 */
[----:B---3--:R-:W-:Y:S02]  /*4680*/  VIADDMNMX R22, R3, R22, R25, PT ;  /* 0x0000001603167246 */ /* 0x008fe40003800119 */
[----:B------:R-:W-:-:S02]  /*4690*/  VIADDMNMX R47, R15, R18, R47, PT ;  /* 0x000000120f2f7246 */ /* 0x000fc4000380012f */
[----:B------:R-:W-:Y:S02]  /*46a0*/  VIADDMNMX R33, R15, R38, R26, PT ;  /* 0x000000260f217246 */ /* 0x000fe4000380011a */
[C---:B------:R-:W-:Y:S01]  /*46b0*/  VIADDMNMX R51, R3.reuse, R18, R51, PT ;  /* 0x0000001203337246 */ /* 0x040fe20003800133 */
[----:B------:R-:W2:Y:S01]  /*46c0*/  LDS.128 R24, [R0+0xc0] ;  /* 0x0000c00000187984 */ /* 0x000ea20000000c00 */
[C---:B------:R-:W-:Y:S02]  /*46d0*/  VIADDMNMX R49, R3.reuse, R38, R49, PT ;  /* 0x0000002603317246 */ /* 0x040fe40003800131 */
[----:B------:R-:W-:Y:S02]  /*46e0*/  VIADDMNMX R32, R3, R34, R32, PT ;  /* 0x0000002203207246 */ /* 0x000fe40003800120 */
[C---:B0-----:R-:W-:Y:S01]  /*46f0*/  VIADDMNMX R45, R42.reuse, R23, R45, PT ;  /* 0x000000172a2d7246 */ /* 0x041fe2000380012d */
[----:B------:R-:W0:Y:S01]  /*4700*/  LDS R3, [R2+0x3900] ;  /* 0x0039000002037984 */ /* 0x000e220000000800 */
[----:B------:R-:W-:-:S02]  /*4710*/  VIADDMNMX R43, R42, R19, R43, PT ;  /* 0x000000132a2b7246 */ /* 0x000fc4000380012b */
[----:B------:R-:W-:Y:S02]  /*4720*/  VIADDMNMX R41, R42, R39, R41, PT ;  /* 0x000000272a297246 */ /* 0x000fe40003800129 */
[C---:B----4-:R-:W-:Y:S02]  /*4730*/  VIADDMNMX R50, R12.reuse, R23, R50, PT ;  /* 0x000000170c327246 */ /* 0x050fe40003800132 */
[C---:B------:R-:W-:Y:S02]  /*4740*/  VIADDMNMX R44, R12.reuse, R19, R44, PT ;  /* 0x000000130c2c7246 */ /* 0x040fe4000380012c */
[C---:B------:R-:W-:Y:S02]  /*4750*/  VIADDMNMX R34, R12.reuse, R39, R14, PT ;  /* 0x000000270c227246 */ /* 0x040fe4000380010e */
[-C--:B------:R-:W-:Y:S02]  /*4760*/  VIADDMNMX R17, R12, R35.reuse, R17, PT ;  /* 0x000000230c117246 */ /* 0x080fe40003800111 */
[----:B------:R-:W-:-:S02]  /*4770*/  VIADDMNMX R42, R42, R35, R13, PT ;  /* 0x000000232a2a7246 */ /* 0x000fc4000380010d */
[----:B------:R-:W3:Y:S01]  /*4780*/  LDS.128 R12, [R0+0x2de0] ;  /* 0x002de000000c7984 */ /* 0x000ee20000000c00 */
[C---:B-1----:R-:W-:Y:S02]  /*4790*/  VIADDMNMX R46, R20.reuse, R23, R46, PT ;  /* 0x00000017142e7246 */ /* 0x042fe4000380012e */
[C---:B------:R-:W-:Y:S02]  /*47a0*/  VIADDMNMX R47, R20.reuse, R19, R47, PT ;  /* 0x00000013142f7246 */ /* 0x040fe4000380012f */
[C---:B------:R-:W-:Y:S02]  /*47b0*/  VIADDMNMX R33, R20.reuse, R39, R33, PT ;  /* 0x0000002714217246 */ /* 0x040fe40003800121 */
[----:B------:R-:W-:Y:S02]  /*47c0*/  VIADDMNMX R38, R20, R35, R21, PT ;  /* 0x0000002314267246 */ /* 0x000fe40003800115 */
[C---:B------:R-:W-:Y:S02]  /*47d0*/  VIADDMNMX R18, R16.reuse, R23, R22, PT ;  /* 0x0000001710127246 */ /* 0x040fe40003800116 */
[----:B------:R-:W1:Y:S01]  /*47e0*/  LDS.128 R20, [R0+0x4470] ;  /* 0x0044700000147984 */ /* 0x000e620000000c00 */
[----:B------:R-:W-:-:S03]  /*47f0*/  VIADDMNMX R35, R16, R35, R32, PT ;  /* 0x0000002310237246 */ /* 0x000fc60003800120 */
[----:B------:R-:W4:Y:S01]  /*4800*/  LDS R32, [R2+0x3a30] ;  /* 0x003a300002207984 */ /* 0x000f220000000800 */
[C---:B------:R-:W-:Y:S02]  /*4810*/  VIADDMNMX R51, R16.reuse, R19, R51, PT ;  /* 0x0000001310337246 */ /* 0x040fe40003800133 */
[----:B------:R-:W-:Y:S02]  /*4820*/  VIADDMNMX R49, R16, R39, R49, PT ;  /* 0x0000002710317246 */ /* 0x000fe40003800131 */
[----:B--2---:R-:W-:Y:S02]  /*4830*/  VIADDMNMX R16, R53, R24, R18, PT ;  /* 0x0000001835107246 */ /* 0x004fe40003800112 */
[-C--:B------:R-:W-:Y:S01]  /*4840*/  VIADDMNMX R43, R37, R28.reuse, R43, PT ;  /* 0x0000001c252b7246 */ /* 0x080fe2000380012b */
[----:B------:R-:W2:Y:S01]  /*4850*/  LDS R18, [R2+0x3a7c] ;  /* 0x003a7c0002127984 */ /* 0x000ea20000000800 */
[-C--:B------:R-:W-:Y:S02]  /*4860*/  VIADDMNMX R47, R40, R28.reuse, R47, PT ;  /* 0x0000001c282f7246 */ /* 0x080fe4000380012f */
[----:B0-----:R-:W-:-:S02]  /*4870*/  VIADDMNMX R44, R3, R28, R44, PT ;  /* 0x0000001c032c7246 */ /* 0x001fc4000380012c */
[----:B------:R-:W-:Y:S02]  /*4880*/  VIADDMNMX R51, R53, R28, R51, PT ;  /* 0x0000001c35337246 */ /* 0x000fe40003800133 */
[CC--:B------:R-:W-:Y:S02]  /*4890*/  VIADDMNMX R50, R3.reuse, R24.reuse, R50, PT ;  /* 0x0000001803327246 */ /* 0x0c0fe40003800132 */
[C---:B------:R-:W-:Y:S02]  /*48a0*/  VIADDMNMX R46, R40.reuse, R24, R46, PT ;  /* 0x00000018282e7246 */ /* 0x040fe4000380012e */
[-C--:B---3--:R-:W-:Y:S02]  /*48b0*/  VIADDMNMX R28, R3, R12.reuse, R34, PT ;  /* 0x0000000c031c7246 */ /* 0x088fe40003800122 */
[----:B------:R-:W0:Y:S01]  /*48c0*/  LDS R34, [R2+0x3b14] ;  /* 0x003b140002227984 */ /* 0x000e220000000800 */
[-C--:B------:R-:W-:Y:S02]  /*48d0*/  VIADDMNMX R19, R37, R12.reuse, R41, PT ;  /* 0x0000000c25137246 */ /* 0x080fe40003800129 */
[-C--:B------:R-:W-:Y:S01]  /*48e0*/  VIADDMNMX R48, R40, R12.reuse, R33, PT ;  /* 0x0000000c28307246 */ /* 0x080fe20003800121 */
[----:B------:R-:W-:Y:S01]  /*48f0*/  LDS R41, [R2+0x3bf8] ;  /* 0x003bf80002297984 */ /* 0x000fe20000000800 */
[----:B------:R-:W-:-:S03]  /*4900*/  VIADDMNMX R49, R53, R12, R49, PT ;  /* 0x0000000c35317246 */ /* 0x000fc60003800131 */
[----:B------:R-:W3:Y:S01]  /*4910*/  LDS R33, [R2+0x3b60] ;  /* 0x003b600002217984 */ /* 0x000ee20000000800 */
[----:B-1----:R-:W-:-:S03]  /*4920*/  VIADDMNMX R39, R3, R20, R17, PT ;  /* 0x0000001403277246 */ /* 0x002fc60003800111 */
[----:B------:R-:W1:Y:S01]  /*4930*/  LDS R17, [R2+0x3bac] ;  /* 0x003bac0002117984 */ /* 0x000e620000000800 */
[----:B------:R-:W-:-:S03]  /*4940*/  VIADDMNMX R12, R40, R20, R38, PT ;  /* 0x00000014280c7246 */ /* 0x000fc60003800126 */
[----:B------:R-:W5:Y:S01]  /*4950*/  LDS R3, [R2+0x3c44] ;  /* 0x003c440002037984 */ /* 0x000f620000000800 */
[C---:B------:R-:W-:Y:S02]  /*4960*/  VIADDMNMX R45, R37.reuse, R24, R45, PT ;  /* 0x00000018252d7246 */ /* 0x040fe4000380012d */
[C---:B----4-:R-:W-:Y:S01]  /*4970*/  VIADDMNMX R40, R32.reuse, R13, R28, PT ;  /* 0x0000000d20287246 */ /* 0x050fe2000380011c */
[----:B------:R-:W-:Y:S01]  /*4980*/  LDS R24, [R2+0x3c90] ;  /* 0x003c900002187984 */ /* 0x000fe20000000800 */
[-C--:B------:R-:W-:Y:S02]  /*4990*/  VIADDMNMX R37, R37, R20.reuse, R42, PT ;  /* 0x0000001425257246 */ /* 0x080fe4000380012a */
[----:B------:R-:W-:Y:S01]  /*49a0*/  VIADDMNMX R35, R53, R20, R35, PT ;  /* 0x0000001435237246 */ /* 0x000fe20003800123 */
[----:B------:R-:W4:Y:S04]  /*49b0*/  LDS R28, [R2+0x3cdc] ;  /* 0x003cdc00021c7984 */ /* 0x000f280000000800 */
[----:B------:R-:W4:Y:S01]  /*49c0*/  LDS R20, [R2+0x3d28] ;  /* 0x003d280002147984 */ /* 0x000f220000000800 */
[----:B------:R-:W-:-:S02]  /*49d0*/  VIADDMNMX R50, R32, R25, R50, PT ;  /* 0x0000001920327246 */ /* 0x000fc40003800132 */
[C---:B--2---:R-:W-:Y:S01]  /*49e0*/  VIADDMNMX R45, R18.reuse, R25, R45, PT ;  /* 0x00000019122d7246 */ /* 0x044fe2000380012d */
[----:B------:R-:W-:Y:S01]  /*49f0*/  LDS R53, [R2+0x3e58] ;  /* 0x003e580002357984 */ /* 0x000fe20000000800 */
[C---:B------:R-:W-:Y:S02]  /*4a00*/  VIADDMNMX R43, R18.reuse, R29, R43, PT ;  /* 0x0000001d122b7246 */ /* 0x040fe4000380012b */
[----:B------:R-:W-:Y:S01]  /*4a10*/  VIADDMNMX R19, R18, R13, R19, PT ;  /* 0x0000000d12137246 */ /* 0x000fe20003800113 */
[----:B------:R-:W-:Y:S01]  /*4a20*/  LDS R42, [R2+0x3ef0] ;  /* 0x003ef000022a7984 */ /* 0x000fe20000000800 */
[----:B------:R-:W-:Y:S02]  /*4a30*/  VIADDMNMX R46, R36, R25, R46, PT ;  /* 0x00000019242e7246 */ /* 0x000fe4000380012e */
[----:B------:R-:W-:Y:S02]  /*4a40*/  VIADDMNMX R44, R32, R29, R44, PT ;  /* 0x0000001d202c7246 */ /* 0x000fe4000380012c */
[----:B------:R-:W-:-:S02]  /*4a50*/  VIADDMNMX R18, R18, R21, R37, PT ;  /* 0x0000001512127246 */ /* 0x000fc40003800125 */
[----:B0-----:R-:W-:Y:S02]  /*4a60*/  VIADDMNMX R16, R34, R25, R16, PT ;  /* 0x0000001922107246 */ /* 0x001fe40003800110 */
[----:B------:R-:W-:Y:S02]  /*4a70*/  VIADDMNMX R32, R32, R21, R39, PT ;  /* 0x0000001520207246 */ /* 0x000fe40003800127 */
[C---:B------:R-:W-:Y:S02]  /*4a80*/  VIADDMNMX R47, R36.reuse, R29, R47, PT ;  /* 0x0000001d242f7246 */ /* 0x040fe4000380012f */
[C---:B------:R-:W-:Y:S02]  /*4a90*/  VIADDMNMX R48, R36.reuse, R13, R48, PT ;  /* 0x0000000d24307246 */ /* 0x040fe40003800130 */
[----:B------:R-:W-:Y:S02]  /*4aa0*/  VIADDMNMX R12, R36, R21, R12, PT ;  /* 0x00000015240c7246 */ /* 0x000fe4000380010c */
[C---:B------:R-:W-:Y:S01]  /*4ab0*/  VIADDMNMX R51, R34.reuse, R29, R51, PT ;  /* 0x0000001d22337246 */ /* 0x040fe20003800133 */
[----:B------:R-:W-:Y:S01]  /*4ac0*/  LDS.128 R36, [R0+0x1760] ;  /* 0x0017600000247984 */ /* 0x000fe20000000c00 */
[----:B------:R-:W-:-:S02]  /*4ad0*/  VIADDMNMX R21, R34, R21, R35, PT ;  /* 0x0000001522157246 */ /* 0x000fc40003800123 */
[-C--:B---3--:R-:W-:Y:S02]  /*4ae0*/  VIADDMNMX R50, R33, R26.reuse, R50, PT ;  /* 0x0000001a21327246 */ /* 0x088fe40003800132 */
[-C--:B-1----:R-:W-:Y:S02]  /*4af0*/  VIADDMNMX R45, R17, R26.reuse, R45, PT ;  /* 0x0000001a112d7246 */ /* 0x082fe4000380012d */
[----:B------:R-:W-:Y:S02]  /*4b00*/  VIADDMNMX R46, R41, R26, R46, PT ;  /* 0x0000001a292e7246 */ /* 0x000fe4000380012e */
[----:B------:R-:W-:Y:S02]  /*4b10*/  VIADDMNMX R49, R34, R13, R49, PT ;  /* 0x0000000d22317246 */ /* 0x000fe40003800131 */
[C---:B------:R-:W-:Y:S02]  /*4b20*/  VIADDMNMX R43, R17.reuse, R30, R43, PT ;  /* 0x0000001e112b7246 */ /* 0x040fe4000380012b */
[----:B------:R-:W-:-:S02]  /*4b30*/  VIADDMNMX R29, R17, R14, R19, PT ;  /* 0x0000000e111d7246 */ /* 0x000fc40003800113 */
[----:B------:R-:W-:Y:S02]  /*4b40*/  VIADDMNMX R25, R17, R22, R18, PT ;  /* 0x0000001611197246 */ /* 0x000fe40003800112 */
[----:B-----5:R-:W-:Y:S02]  /*4b50*/  VIADDMNMX R26, R3, R26, R16, PT ;  /* 0x0000001a031a7246 */ /* 0x020fe40003800110 */
[C---:B------:R-:W-:Y:S01]  /*4b60*/  VIADDMNMX R44, R33.reuse, R30, R44, PT ;  /* 0x0000001e212c7246 */ /* 0x040fe2000380012c */
[----:B------:R-:W-:Y:S01]  /*4b70*/  LDS.128 R16, [R0+0xd0] ;  /* 0x0000d00000107984 */ /* 0x000fe20000000c00 */
[C---:B------:R-:W-:Y:S02]  /*4b80*/  VIADDMNMX R40, R33.reuse, R14, R40, PT ;  /* 0x0000000e21287246 */ /* 0x040fe40003800128 */
[----:B------:R-:W-:Y:S02]  /*4b90*/  VIADDMNMX R13, R33, R22, R32, PT ;  /* 0x00000016210d7246 */ /* 0x000fe40003800120 */
[C---:B------:R-:W-:Y:S01]  /*4ba0*/  VIADDMNMX R47, R41.reuse, R30, R47, PT ;  /* 0x0000001e292f7246 */ /* 0x040fe2000380012f */
[----:B------:R-:W0:Y:S01]  /*4bb0*/  LDS.128 R32, [R0+0x2df0] ;  /* 0x002df00000207984 */ /* 0x000e220000000c00 */
[----:B------:R-:W-:-:S02]  /*4bc0*/  VIADDMNMX R48, R41, R14, R48, PT ;  /* 0x0000000e29307246 */ /* 0x000fc40003800130 */
[----:B------:R-:W-:Y:S02]  /*4bd0*/  VIADDMNMX R41, R41, R22, R12, PT ;  /* 0x0000001629297246 */ /* 0x000fe4000380010c */
[C---:B------:R-:W-:Y:S01]  /*4be0*/  VIADDMNMX R51, R3.reuse, R30, R51, PT ;  /* 0x0000001e03337246 */ /* 0x040fe20003800133 */
[----:B------:R-:W1:Y:S01]  /*4bf0*/  LDS R12, [R2+0x3e0c] ;  /* 0x003e0c00020c7984 */ /* 0x000e620000000800 */
[C---:B------:R-:W-:Y:S02]  /*4c00*/  VIADDMNMX R49, R3.reuse, R14, R49, PT ;  /* 0x0000000e03317246 */ /* 0x040fe40003800131 */
[----:B------:R-:W-:Y:S01]  /*4c10*/  VIADDMNMX R22, R3, R22, R21, PT ;  /* 0x0000001603167246 */ /* 0x000fe20003800115 */
[----:B------:R-:W-:Y:S01]  /*4c20*/  LDS R14, [R2+0x3fd4] ;  /* 0x003fd400020e7984 */ /* 0x000fe20000000800 */
[C---:B----4-:R-:W-:Y:S02]  /*4c30*/  VIADDMNMX R45, R28.reuse, R27, R45, PT ;  /* 0x0000001b1c2d7246 */ /* 0x050fe4000380012d */
[C---:B------:R-:W-:Y:S01]  /*4c40*/  VIADDMNMX R43, R28.reuse, R31, R43, PT ;  /* 0x0000001f1c2b7246 */ /* 0x040fe2000380012b */
[----:B------:R-:W2:Y:S01]  /*4c50*/  LDS R3, [R2+0x3dc0] ;  /* 0x003dc00002037984 */ /* 0x000ea20000000800 */
[----:B------:R-:W-:-:S02]  /*4c60*/  VIADDMNMX R29, R28, R15, R29, PT ;  /* 0x0000000f1c1d7246 */ /* 0x000fc4000380011d */
[C---:B------:R-:W-:Y:S01]  /*4c70*/  VIADDMNMX R50, R24.reuse, R27, R50, PT ;  /* 0x0000001b18327246 */ /* 0x040fe20003800132 */
[----:B------:R-:W3:Y:S01]  /*4c80*/  LDS R21, [R2+0x3ea4] ;  /* 0x003ea40002157984 */ /* 0x000ee20000000800 */
[C---:B------:R-:W-:Y:S02]  /*4c90*/  VIADDMNMX R44, R24.reuse, R31, R44, PT ;  /* 0x0000001f182c7246 */ /* 0x040fe4000380012c */
[C---:B------:R-:W-:Y:S02]  /*4ca0*/  VIADDMNMX R40, R24.reuse, R15, R40, PT ;  /* 0x0000000f18287246 */ /* 0x040fe40003800128 */
[-C--:B------:R-:W-:Y:S02]  /*4cb0*/  VIADDMNMX R13, R24, R23.reuse, R13, PT ;  /* 0x00000017180d7246 */ /* 0x080fe4000380010d */
[----:B------:R-:W-:Y:S02]  /*4cc0*/  VIADDMNMX R28, R28, R23, R25, PT ;  /* 0x000000171c1c7246 */ /* 0x000fe40003800119 */
[----:B------:R-:W-:-:S02]  /*4cd0*/  VIADDMNMX R46, R20, R27, R46, PT ;  /* 0x0000001b142e7246 */ /* 0x000fc4000380012e */
[----:B------:R-:W-:Y:S02]  /*4ce0*/  VIADDMNMX R30, R52, R27, R26, PT ;  /* 0x0000001b341e7246 */ /* 0x000fe4000380011a */
[----:B------:R-:W4:Y:S01]  /*4cf0*/  LDS.128 R24, [R0+0x4480] ;  /* 0x0044800000187984 */ /* 0x000f220000000c00 */
[C---:B------:R-:W-:Y:S02]  /*4d00*/  VIADDMNMX R47, R20.reuse, R31, R47, PT ;  /* 0x0000001f142f7246 */ /* 0x040fe4000380012f */
[C---:B------:R-:W-:Y:S02]  /*4d10*/  VIADDMNMX R48, R20.reuse, R15, R48, PT ;  /* 0x0000000f14307246 */ /* 0x040fe40003800130 */
[----:B------:R-:W-:Y:S02]  /*4d20*/  VIADDMNMX R41, R20, R23, R41, PT ;  /* 0x0000001714297246 */ /* 0x000fe40003800129 */
[----:B------:R-:W5:Y:S01]  /*4d30*/  LDS R20, [R2+0x3f88] ;  /* 0x003f880002147984 */ /* 0x000f620000000800 */
[----:B------:R-:W-:-:S02]  /*4d40*/  VIADDMNMX R51, R52, R31, R51, PT ;  /* 0x0000001f34337246 */ /* 0x000fc40003800133 */
[C---:B------:R-:W-:Y:S02]  /*4d50*/  VIADDMNMX R49, R52.reuse, R15, R49, PT ;  /* 0x0000000f34317246 */ /* 0x040fe40003800131 */
[----:B------:R-:W-:Y:S01]  /*4d60*/  VIADDMNMX R52, R52, R23, R22, PT ;  /* 0x0000001734347246 */ /* 0x000fe20003800116 */
[----:B------:R-:W-:Y:S01]  /*4d70*/  LDS R15, [R2+0x40b8] ;  /* 0x0040b800020f7984 */ /* 0x000fe20000000800 */
[----:B0-----:R-:W-:-:S03]  /*4d80*/  VIADDMNMX R48, R53, R32, R48, PT ;  /* 0x0000002035307246 */ /* 0x001fc60003800130 */
[----:B------:R-:W0:Y:S01]  /*4d90*/  LDS R22, [R2+0x3f3c] ;  /* 0x003f3c0002167984 */ /* 0x000e220000000800 */
[C---:B-1----:R-:W-:Y:S02]  /*4da0*/  VIADDMNMX R23, R12.reuse, R32, R29, PT ;  /* 0x000000200c177246 */ /* 0x042fe4000380011d */
[----:B------:R-:W-:Y:S01]  /*4db0*/  VIADDMNMX R45, R12, R16, R45, PT ;  /* 0x000000100c2d7246 */ /* 0x000fe2000380012d */
[----:B------:R-:W1:Y:S01]  /*4dc0*/  LDS R29, [R2+0x4020] ;  /* 0x00402000021d7984 */ /* 0x000e620000000800 */
[C---:B--2---:R-:W-:Y:S02]  /*4dd0*/  VIADDMNMX R40, R3.reuse, R32, R40, PT ;  /* 0x0000002003287246 */ /* 0x044fe40003800128 */
[----:B------:R-:W-:Y:S02]  /*4de0*/  VIADDMNMX R50, R3, R16, R50, PT ;  /* 0x0000001003327246 */ /* 0x000fe40003800132 */
[----:B---3--:R-:W-:Y:S02]  /*4df0*/  VIADDMNMX R49, R21, R32, R49, PT ;  /* 0x0000002015317246 */ /* 0x008fe40003800131 */
[----:B------:R-:W-:-:S02]  /*4e00*/  VIADDMNMX R44, R3, R36, R44, PT ;  /* 0x00000024032c7246 */ /* 0x000fc4000380012c */
[-C--:B------:R-:W-:Y:S02]  /*4e10*/  VIADDMNMX R46, R53, R16.reuse, R46, PT ;  /* 0x00000010352e7246 */ /* 0x080fe4000380012e */
[----:B------:R-:W-:Y:S02]  /*4e20*/  VIADDMNMX R30, R21, R16, R30, PT ;  /* 0x00000010151e7246 */ /* 0x000fe4000380011e */
[----:B------:R-:W-:Y:S02]  /*4e30*/  VIADDMNMX R47, R53, R36, R47, PT ;  /* 0x00000024352f7246 */ /* 0x000fe4000380012f */
[-C--:B----4-:R-:W-:Y:S02]  /*4e40*/  VIADDMNMX R32, R3, R24.reuse, R13, PT ;  /* 0x0000001803207246 */ /* 0x090fe4000380010d */
[----:B------:R-:W2:Y:S01]  /*4e50*/  LDS R13, [R2+0x406c] ;  /* 0x00406c00020d7984 */ /* 0x000ea20000000800 */
[----:B------:R-:W-:-:S03]  /*4e60*/  VIADDMNMX R16, R53, R24, R41, PT ;  /* 0x0000001835107246 */ /* 0x000fc60003800129 */
[----:B------:R-:W3:Y:S01]  /*4e70*/  LDS R3, [R2+0x4104] ;  /* 0x0041040002037984 */ /* 0x000ee20000000800 */
[CC--:B------:R-:W-:Y:S02]  /*4e80*/  VIADDMNMX R51, R21.reuse, R36.reuse, R51, PT ;  /* 0x0000002415337246 */ /* 0x0c0fe40003800133 */
[C---:B------:R-:W-:Y:S01]  /*4e90*/  VIADDMNMX R43, R12.reuse, R36, R43, PT ;  /* 0x000000240c2b7246 */ /* 0x040fe2000380012b */
[----:B------:R-:W-:Y:S01]  /*4ea0*/  LDS R53, [R2+0x4318] ;  /* 0x0043180002357984 */ /* 0x000fe20000000800 */
[-C--:B------:R-:W-:Y:S02]  /*4eb0*/  VIADDMNMX R31, R12, R24.reuse, R28, PT ;  /* 0x000000180c1f7246 */ /* 0x080fe4000380011c */
[----:B------:R-:W-:Y:S01]  /*4ec0*/  VIADDMNMX R21, R21, R24, R52, PT ;  /* 0x0000001815157246 */ /* 0x000fe20003800134 */
[----:B------:R-:W4:Y:S01]  /*4ed0*/  LDS R36, [R2+0x419c] ;  /* 0x00419c0002247984 */ /* 0x000f220000000800 */
[C---:B-----5:R-:W-:Y:S02]  /*4ee0*/  VIADDMNMX R46, R20.reuse, R17, R46, PT ;  /* 0x00000011142e7246 */ /* 0x060fe4000380012e */
[C---:B------:R-:W-:Y:S01]  /*4ef0*/  VIADDMNMX R47, R20.reuse, R37, R47, PT ;  /* 0x00000025142f7246 */ /* 0x040fe2000380012f */
[----:B------:R-:W5:Y:S01]  /*4f00*/  LDS R12, [R2+0x4150] ;  /* 0x00415000020c7984 */ /* 0x000f620000000800 */
[----:B------:R-:W-:-:S02]  /*4f10*/  VIADDMNMX R48, R20, R33, R48, PT ;  /* 0x0000002114307246 */ /* 0x000fc40003800130 */
[-C--:B------:R-:W-:Y:S01]  /*4f20*/  VIADDMNMX R24, R42, R25.reuse, R32, PT ;  /* 0x000000192a187246 */ /* 0x080fe20003800120 */
[----:B------:R-:W-:Y:S01]  /*4f30*/  LDS R41, [R2+0x4364] ;  /* 0x0043640002297984 */ /* 0x000fe20000000800 */
[----:B------:R-:W-:-:S03]  /*4f40*/  VIADDMNMX R20, R20, R25, R16, PT ;  /* 0x0000001914147246 */ /* 0x000fc60003800110 */
[----:B------:R-:W5:Y:S04]  /*4f50*/  LDS R16, [R2+0x41e8] ;  /* 0x0041e80002107984 */ /* 0x000f680000000800 */
[----:B------:R-:W5:Y:S01]  /*4f60*/  LDS R32, [R2+0x4234] ;  /* 0x0042340002207984 */ /* 0x000f620000000800 */
[C---:B0-----:R-:W-:Y:S02]  /*4f70*/  VIADDMNMX R45, R22.reuse, R17, R45, PT ;  /* 0x00000011162d7246 */ /* 0x041fe4000380012d */
[C---:B------:R-:W-:Y:S01]  /*4f80*/  VIADDMNMX R43, R22.reuse, R37, R43, PT ;  /* 0x00000025162b7246 */ /* 0x040fe2000380012b */
[----:B------:R-:W-:Y:S01]  /*4f90*/  LDS R52, [R2+0x4bb4] ;  /* 0x004bb40002347984 */ /* 0x000fe20000000800 */
[----:B------:R-:W-:Y:S02]  /*4fa0*/  VIADDMNMX R23, R22, R33, R23, PT ;  /* 0x0000002116177246 */ /* 0x000fe40003800117 */
[----:B------:R-:W-:-:S02]  /*4fb0*/  VIADDMNMX R50, R42, R17, R50, PT ;  /* 0x000000112a327246 */ /* 0x000fc40003800132 */
[----:B------:R-:W-:Y:S02]  /*4fc0*/  VIADDMNMX R28, R42, R37, R44, PT ;  /* 0x000000252a1c7246 */ /* 0x000fe4000380012c */
[----:B------:R-:W-:Y:S02]  /*4fd0*/  VIADDMNMX R22, R22, R25, R31, PT ;  /* 0x0000001916167246 */ /* 0x000fe4000380011f */
[C---:B------:R-:W-:Y:S02]  /*4fe0*/  VIADDMNMX R51, R14.reuse, R37, R51, PT ;  /* 0x000000250e337246 */ /* 0x040fe40003800133 */
[C---:B------:R-:W-:Y:S02]  /*4ff0*/  VIADDMNMX R21, R14.reuse, R25, R21, PT ;  /* 0x000000190e157246 */ /* 0x040fe40003800115 */
[C---:B------:R-:W-:Y:S02]  /*5000*/  VIADDMNMX R17, R14.reuse, R17, R30, PT ;  /* 0x000000110e117246 */ /* 0x040fe4000380011e */
[----:B------:R-:W-:-:S02]  /*5010*/  VIADDMNMX R49, R14, R33, R49, PT ;  /* 0x000000210e317246 */ /* 0x000fc40003800131 */
[----:B------:R-:W-:Y:S02]  /*5020*/  VIADDMNMX R40, R42, R33, R40, PT ;  /* 0x000000212a287246 */ /* 0x000fe40003800128 */
[C---:B-1----:R-:W-:Y:S02]  /*5030*/  VIADDMNMX R50, R29.reuse, R18, R50, PT ;  /* 0x000000121d327246 */ /* 0x042fe40003800132 */
[----:B------:R-:W-:Y:S02]  /*5040*/  VIADDMNMX R14, R29, R38, R28, PT ;  /* 0x000000261d0e7246 */ /* 0x000fe4000380011c */
[C---:B--2---:R-:W-:Y:S02]  /*5050*/  VIADDMNMX R45, R13.reuse, R18, R45, PT ;  /* 0x000000120d2d7246 */ /* 0x044fe4000380012d */
[C---:B------:R-:W-:Y:S02]  /*5060*/  VIADDMNMX R43, R13.reuse, R38, R43, PT ;  /* 0x000000260d2b7246 */ /* 0x040fe4000380012b */
[----:B------:R-:W-:-:S02]  /*5070*/  VIADDMNMX R33, R13, R34, R23, PT ;  /* 0x000000220d217246 */ /* 0x000fc40003800117 */
[C---:B------:R-:W-:Y:S02]  /*5080*/  VIADDMNMX R46, R15.reuse, R18, R46, PT ;  /* 0x000000120f2e7246 */ /* 0x040fe4000380012e */
[-C--:B------:R-:W-:Y:S02]  /*5090*/  VIADDMNMX R47, R15, R38.reuse, R47, PT ;  /* 0x000000260f2f7246 */ /* 0x080fe4000380012f */
[----:B---3--:R-:W-:Y:S02]  /*50a0*/  VIADDMNMX R51, R3, R38, R51, PT ;  /* 0x0000002603337246 */ /* 0x008fe40003800133 */
[-C--:B------:R-:W-:Y:S02]  /*50b0*/  VIADDMNMX R25, R29, R26.reuse, R24, PT ;  /* 0x0000001a1d197246 */ /* 0x080fe40003800118 */
[-C--:B------:R-:W-:Y:S01]  /*50c0*/  VIADDMNMX R13, R13, R26.reuse, R22, PT ;  /* 0x0000001a0d0d7246 */ /* 0x080fe20003800116 */
[----:B------:R-:W-:Y:S01]  /*50d0*/  LDS R24, [R2+0x42cc] ;  /* 0x0042cc0002187984 */ /* 0x000fe20000000800 */
[----:B------:R-:W-:-:S02]  /*50e0*/  VIADDMNMX R37, R15, R26, R20, PT ;  /* 0x0000001a0f257246 */ /* 0x000fc40003800114 */
[C---:B------:R-:W-:Y:S02]  /*50f0*/  VIADDMNMX R18, R3.reuse, R18, R17, PT ;  /* 0x0000001203127246 */ /* 0x040fe40003800111 */
[C---:B------:R-:W-:Y:S02]  /*5100*/  VIADDMNMX R49, R3.reuse, R34, R49, PT ;  /* 0x0000002203317246 */ /* 0x040fe40003800131 */
[----:B------:R-:W-:Y:S02]  /*5110*/  VIADDMNMX R38, R3, R26, R21, PT ;  /* 0x0000001a03267246 */ /* 0x000fe40003800115 */
[-C--:B------:R-:W-:Y:S01]  /*5120*/  VIADDMNMX R40, R29, R34.reuse, R40, PT ;  /* 0x000000221d287246 */ /* 0x080fe20003800128 */
[----:B------:R-:W-:Y:S01]  /*5130*/  LDS R3, [R2+0x4280] ;  /* 0x0042800002037984 */ /* 0x000fe20000000800 */
[----:B------:R-:W-:-:S03]  /*5140*/  VIADDMNMX R48, R15, R34, R48, PT ;  /* 0x000000220f307246 */ /* 0x000fc60003800130 */
[----:B------:R-:W0:Y:S01]  /*5150*/  LDS.128 R20, [R0+0xe0] ;  /* 0x0000e00000147984 */ /* 0x000e220000000c00 */
[----:B----4-:R-:W-:-:S03]  /*5160*/  VIADDMNMX R45, R36, R19, R45, PT ;  /* 0x00000013242d7246 */ /* 0x010fc6000380012d */
[----:B------:R-:W1:Y:S01]  /*5170*/  LDS.128 R28, [R0+0x1770] ;  /* 0x00177000001c7984 */ /* 0x000e620000000c00 */
[C---:B------:R-:W-:Y:S02]  /*5180*/  VIADDMNMX R43, R36.reuse, R39, R43, PT ;  /* 0x00000027242b7246 */ /* 0x040fe4000380012b */
[----:B------:R-:W-:Y:S02]  /*5190*/  VIADDMNMX R33, R36, R35, R33, PT ;  /* 0x0000002324217246 */ /* 0x000fe40003800121 */
[C---:B-----5:R-:W-:Y:S02]  /*51a0*/  VIADDMNMX R50, R12.reuse, R19, R50, PT ;  /* 0x000000130c327246 */ /* 0x060fe40003800132 */
[C---:B------:R-:W-:Y:S02]  /*51b0*/  VIADDMNMX R26, R12.reuse, R39, R14, PT ;  /* 0x000000270c1a7246 */ /* 0x040fe4000380010e */
[C---:B------:R-:W-:Y:S02]  /*51c0*/  VIADDMNMX R40, R12.reuse, R35, R40, PT ;  /* 0x000000230c287246 */ /* 0x040fe40003800128 */
[----:B------:R-:W-:-:S02]  /*51d0*/  VIADDMNMX R25, R12, R27, R25, PT ;  /* 0x0000001b0c197246 */ /* 0x000fc40003800119 */
[----:B------:R-:W-:Y:S02]  /*51e0*/  VIADDMNMX R36, R36, R27, R13, PT ;  /* 0x0000001b24247246 */ /* 0x000fe4000380010d */
[C---:B------:R-:W-:Y:S01]  /*51f0*/  VIADDMNMX R46, R16.reuse, R19, R46, PT ;  /* 0x00000013102e7246 */ /* 0x040fe2000380012e */
[----:B------:R-:W2:Y:S01]  /*5200*/  LDS.128 R12, [R0+0x2e00] ;  /* 0x002e0000000c7984 */ /* 0x000ea20000000c00 */
[C---:B------:R-:W-:Y:S02]  /*5210*/  VIADDMNMX R47, R16.reuse, R39, R47, PT ;  /* 0x00000027102f7246 */ /* 0x040fe4000380012f */
[C---:B------:R-:W-:Y:S02]  /*5220*/  VIADDMNMX R48, R16.reuse, R35, R48, PT ;  /* 0x0000002310307246 */ /* 0x040fe40003800130 */
[----:B------:R-:W-:Y:S02]  /*5230*/  VIADDMNMX R37, R16, R27, R37, PT ;  /* 0x0000001b10257246 */ /* 0x000fe40003800125 */
[----:B------:R-:W-:-:S02]  /*5240*/  VIADDMNMX R34, R32, R19, R18, PT ;  /* 0x0000001320227246 */ /* 0x000fc40003800112 */
[----:B------:R-:W3:Y:S01]  /*5250*/  LDS.128 R16, [R0+0x4490] ;  /* 0x0044900000107984 */ /* 0x000ee20000000c00 */
[C---:B------:R-:W-:Y:S02]  /*5260*/  VIADDMNMX R51, R32.reuse, R39, R51, PT ;  /* 0x0000002720337246 */ /* 0x040fe40003800133 */
[C---:B------:R-:W-:Y:S02]  /*5270*/  VIADDMNMX R49, R32.reuse, R35, R49, PT ;  /* 0x0000002320317246 */ /* 0x040fe40003800131 */
[----:B------:R-:W-:Y:S02]  /*5280*/  VIADDMNMX R38, R32, R27, R38, PT ;  /* 0x0000001b20267246 */ /* 0x000fe40003800126 */
[----:B------:R-:W4:Y:S01]  /*5290*/  LDS R32, [R2+0x43b0] ;  /* 0x0043b00002207984 */ /* 0x000f220000000800 */
[-C--:B0-----:R-:W-:Y:S02]  /*52a0*/  VIADDMNMX R50, R3, R20.reuse, R50, PT ;  /* 0x0000001403327246 */ /* 0x081fe40003800132 */
[----:B------:R-:W-:-:S02]  /*52b0*/  VIADDMNMX R42, R24, R20, R45, PT ;  /* 0x00000014182a7246 */ /* 0x000fc4000380012d */
[-C--:B------:R-:W-:Y:S01]  /*52c0*/  VIADDMNMX R46, R53, R20.reuse, R46, PT ;  /* 0x00000014352e7246 */ /* 0x080fe2000380012e */
[----:B------:R-:W-:Y:S01]  /*52d0*/  LDS R45, [R2+0x44e0] ;  /* 0x0044e000022d7984 */ /* 0x000fe20000000800 */
[----:B------:R-:W-:Y:S02]  /*52e0*/  VIADDMNMX R27, R41, R20, R34, PT ;  /* 0x00000014291b7246 */ /* 0x000fe40003800122 */
[-C--:B-1----:R-:W-:Y:S01]  /*52f0*/  VIADDMNMX R35, R3, R28.reuse, R26, PT ;  /* 0x0000001c03237246 */ /* 0x082fe2000380011a */
[----:B------:R-:W0:Y:S01]  /*5300*/  LDS R20, [R2+0x43fc] ;  /* 0x0043fc0002147984 */ /* 0x000e220000000800 */
[----:B------:R-:W-:-:S03]  /*5310*/  VIADDMNMX R43, R24, R28, R43, PT ;  /* 0x0000001c182b7246 */ /* 0x000fc6000380012b */
[----:B------:R-:W1:Y:S01]  /*5320*/  LDS R26, [R2+0x4448] ;  /* 0x00444800021a7984 */ /* 0x000e620000000800 */
[-C--:B------:R-:W-:Y:S02]  /*5330*/  VIADDMNMX R47, R53, R28.reuse, R47, PT ;  /* 0x0000001c352f7246 */ /* 0x080fe4000380012f */
[----:B------:R-:W-:Y:S01]  /*5340*/  VIADDMNMX R51, R41, R28, R51, PT ;  /* 0x0000001c29337246 */ /* 0x000fe20003800133 */
[----:B------:R-:W5:Y:S01]  /*5350*/  LDS R34, [R2+0x4494] ;  /* 0x0044940002227984 */ /* 0x000f620000000800 */
[-C--:B--2---:R-:W-:Y:S02]  /*5360*/  VIADDMNMX R44, R24, R12.reuse, R33, PT ;  /* 0x0000000c182c7246 */ /* 0x084fe40003800121 */
[C---:B------:R-:W-:Y:S01]  /*5370*/  VIADDMNMX R40, R3.reuse, R12, R40, PT ;  /* 0x0000000c03287246 */ /* 0x040fe20003800128 */
[----:B------:R-:W2:Y:S01]  /*5380*/  LDS R33, [R2+0x452c] ;  /* 0x00452c0002217984 */ /* 0x000ea20000000800 */
[----:B---3--:R-:W-:-:S03]  /*5390*/  VIADDMNMX R28, R3, R16, R25, PT ;  /* 0x00000010031c7246 */ /* 0x008fc60003800119 */
[----:B------:R-:W3:Y:S04]  /*53a0*/  LDS R25, [R2+0x4578] ;  /* 0x0045780002197984 */ /* 0x000ee80000000800 */
[----:B------:R-:W3:Y:S01]  /*53b0*/  LDS R3, [R2+0x45c4] ;  /* 0x0045c40002037984 */ /* 0x000ee20000000800 */
[-C--:B------:R-:W-:Y:S02]  /*53c0*/  VIADDMNMX R48, R53, R12.reuse, R48, PT ;  /* 0x0000000c35307246 */ /* 0x080fe40003800130 */
[----:B------:R-:W-:Y:S02]  /*53d0*/  VIADDMNMX R49, R41, R12, R49, PT ;  /* 0x0000000c29317246 */ /* 0x000fe40003800131 */
[-C--:B------:R-:W-:Y:S02]  /*53e0*/  VIADDMNMX R12, R24, R16.reuse, R36, PT ;  /* 0x00000010180c7246 */ /* 0x080fe40003800124 */
[----:B------:R-:W3:Y:S01]  /*53f0*/  LDS R24, [R2+0x4610] ;  /* 0x0046100002187984 */ /* 0x000ee20000000800 */
[----:B------:R-:W-:-:S02]  /*5400*/  VIADDMNMX R37, R53, R16, R37, PT ;  /* 0x0000001035257246 */ /* 0x000fc40003800125 */
[----:B------:R-:W-:Y:S02]  /*5410*/  VIADDMNMX R36, R41, R16, R38, PT ;  /* 0x0000001029247246 */ /* 0x000fe40003800126 */
[C---:B----4-:R-:W-:Y:S01]  /*5420*/  VIADDMNMX R50, R32.reuse, R21, R50, PT ;  /* 0x0000001520327246 */ /* 0x050fe20003800132 */
[----:B------:R-:W-:Y:S01]  /*5430*/  LDS R16, [R2+0x46f4] ;  /* 0x0046f40002107984 */ /* 0x000fe20000000800 */
[C---:B------:R-:W-:Y:S02]  /*5440*/  VIADDMNMX R35, R32.reuse, R29, R35, PT ;  /* 0x0000001d20237246 */ /* 0x040fe40003800123 */
[C---:B------:R-:W-:Y:S01]  /*5450*/  VIADDMNMX R40, R32.reuse, R13, R40, PT ;  /* 0x0000000d20287246 */ /* 0x040fe20003800128 */
[----:B------:R-:W-:Y:S01]  /*5460*/  LDS R41, [R2+0x47d8] ;  /* 0x0047d80002297984 */ /* 0x000fe20000000800 */
[----:B------:R-:W-:Y:S02]  /*5470*/  VIADDMNMX R32, R32, R17, R28, PT ;  /* 0x0000001120207246 */ /* 0x000fe4000380011c */
[C---:B0-----:R-:W-:Y:S01]  /*5480*/  VIADDMNMX R42, R20.reuse, R21, R42, PT ;  /* 0x00000015142a7246 */ /* 0x041fe2000380012a */
[----:B------:R-:W0:Y:S01]  /*5490*/  LDS R28, [R2+0x465c] ;  /* 0x00465c00021c7984 */ /* 0x000e220000000800 */
[----:B------:R-:W-:-:S02]  /*54a0*/  VIADDMNMX R43, R20, R29, R43, PT ;  /* 0x0000001d142b7246 */ /* 0x000fc4000380012b */
[C---:B------:R-:W-:Y:S02]  /*54b0*/  VIADDMNMX R44, R20.reuse, R13, R44, PT ;  /* 0x0000000d142c7246 */ /* 0x040fe4000380012c */
[----:B------:R-:W-:Y:S02]  /*54c0*/  VIADDMNMX R20, R20, R17, R12, PT ;  /* 0x0000001114147246 */ /* 0x000fe4000380010c */
[C---:B-1----:R-:W-:Y:S01]  /*54d0*/  VIADDMNMX R46, R26.reuse, R21, R46, PT ;  /* 0x000000151a2e7246 */ /* 0x042fe2000380012e */
[----:B------:R-:W1:Y:S01]  /*54e0*/  LDS R12, [R2+0x46a8] ;  /* 0x0046a800020c7984 */ /* 0x000e620000000800 */
        /* <DEDUP_REMOVED lines=8> */
[C---:B------:R-:W-:Y:S02]  /*5570*/  VIADDMNMX R50, R45.reuse, R22, R50, PT ;  /* 0x000000162d327246 */ /* 0x040fe40003800132 */
[C---:B------:R-:W-:Y:S01]  /*5580*/  VIADDMNMX R21, R45.reuse, R30, R35, PT ;  /* 0x0000001e2d157246 */ /* 0x040fe20003800123 */
[----:B------:R-:W4:Y:S01]  /*5590*/  LDS.128 R36, [R0+0xf0] ;  /* 0x0000f00000247984 */ /* 0x000f220000000c00 */
[----:B------:R-:W-:-:S02]  /*55a0*/  VIADDMNMX R40, R45, R14, R40, PT ;  /* 0x0000000e2d287246 */ /* 0x000fc40003800128 */
[----:B------:R-:W-:Y:S02]  /*55b0*/  VIADDMNMX R45, R45, R18, R32, PT ;  /* 0x000000122d2d7246 */ /* 0x000fe40003800120 */
[C---:B--2---:R-:W-:Y:S02]  /*55c0*/  VIADDMNMX R42, R33.reuse, R22, R42, PT ;  /* 0x00000016212a7246 */ /* 0x044fe4000380012a */
[----:B------:R-:W-:Y:S02]  /*55d0*/  VIADDMNMX R20, R33, R18, R20, PT ;  /* 0x0000001221147246 */ /* 0x000fe40003800114 */
[C---:B---3--:R-:W-:Y:S02]  /*55e0*/  VIADDMNMX R46, R25.reuse, R22, R46, PT ;  /* 0x00000016192e7246 */ /* 0x048fe4000380012e */
[----:B------:R-:W-:Y:S02]  /*55f0*/  VIADDMNMX R29, R25, R18, R26, PT ;  /* 0x00000012191d7246 */ /* 0x000fe4000380011a */
[----:B------:R-:W-:-:S02]  /*5600*/  VIADDMNMX R22, R3, R22, R27, PT ;  /* 0x0000001603167246 */ /* 0x000fc4000380011b */
[C---:B------:R-:W-:Y:S02]  /*5610*/  VIADDMNMX R51, R3.reuse, R30, R51, PT ;  /* 0x0000001e03337246 */ /* 0x040fe40003800133 */
[C---:B------:R-:W-:Y:S02]  /*5620*/  VIADDMNMX R49, R3.reuse, R14, R49, PT ;  /* 0x0000000e03317246 */ /* 0x040fe40003800131 */
[----:B------:R-:W-:Y:S02]  /*5630*/  VIADDMNMX R18, R3, R18, R17, PT ;  /* 0x0000001203127246 */ /* 0x000fe40003800111 */
[----:B------:R-:W2:Y:S04]  /*5640*/  LDS R3, [R2+0x478c] ;  /* 0x00478c0002037984 */ /* 0x000ea80000000800 */
[----:B------:R-:W3:Y:S01]  /*5650*/  LDS R17, [R2+0x4824] ;  /* 0x0048240002117984 */ /* 0x000ee20000000800 */
[----:B------:R-:W-:-:S02]  /*5660*/  VIADDMNMX R43, R33, R30, R43, PT ;  /* 0x0000001e212b7246 */ /* 0x000fc4000380012b */
[----:B------:R-:W-:Y:S02]  /*5670*/  VIADDMNMX R47, R25, R30, R47, PT ;  /* 0x0000001e192f7246 */ /* 0x000fe4000380012f */
[-C--:B------:R-:W-:Y:S02]  /*5680*/  VIADDMNMX R44, R33, R14.reuse, R44, PT ;  /* 0x0000000e212c7246 */ /* 0x080fe4000380012c */
[----:B------:R-:W-:Y:S01]  /*5690*/  VIADDMNMX R48, R25, R14, R48, PT ;  /* 0x0000000e19307246 */ /* 0x000fe20003800130 */
[----:B------:R-:W5:Y:S01]  /*56a0*/  LDS.128 R32, [R0+0x2e10] ;  /* 0x002e100000207984 */ /* 0x000f620000000c00 */
[C---:B------:R-:W-:Y:S02]  /*56b0*/  VIADDMNMX R50, R24.reuse, R23, R50, PT ;  /* 0x0000001718327246 */ /* 0x040fe40003800132 */
[C---:B------:R-:W-:Y:S02]  /*56c0*/  VIADDMNMX R30, R24.reuse, R31, R21, PT ;  /* 0x0000001f181e7246 */ /* 0x040fe40003800115 */
[----:B------:R-:W-:-:S02]  /*56d0*/  VIADDMNMX R40, R24, R15, R40, PT ;  /* 0x0000000f18287246 */ /* 0x000fc40003800128 */
[----:B------:R-:W-:Y:S02]  /*56e0*/  VIADDMNMX R45, R24, R19, R45, PT ;  /* 0x00000013182d7246 */ /* 0x000fe4000380012d */
[----:B------:R-:W5:Y:S01]  /*56f0*/  LDS.128 R24, [R0+0x1780] ;  /* 0x0017800000187984 */ /* 0x000f620000000c00 */
[C---:B0-----:R-:W-:Y:S02]  /*5700*/  VIADDMNMX R42, R28.reuse, R23, R42, PT ;  /* 0x000000171c2a7246 */ /* 0x041fe4000380012a */
[C---:B------:R-:W-:Y:S02]  /*5710*/  VIADDMNMX R43, R28.reuse, R31, R43, PT ;  /* 0x0000001f1c2b7246 */ /* 0x040fe4000380012b */
[C---:B------:R-:W-:Y:S02]  /*5720*/  VIADDMNMX R44, R28.reuse, R15, R44, PT ;  /* 0x0000000f1c2c7246 */ /* 0x040fe4000380012c */
[----:B------:R-:W-:Y:S02]  /*5730*/  VIADDMNMX R28, R28, R19, R20, PT ;  /* 0x000000131c1c7246 */ /* 0x000fe40003800114 */
[----:B-1----:R-:W-:-:S02]  /*5740*/  VIADDMNMX R46, R12, R23, R46, PT ;  /* 0x000000170c2e7246 */ /* 0x002fc4000380012e */
[----:B------:R-:W-:Y:S02]  /*5750*/  VIADDMNMX R14, R16, R23, R22, PT ;  /* 0x00000017100e7246 */ /* 0x000fe40003800116 */
[----:B------:R-:W0:Y:S01]  /*5760*/  LDS.128 R20, [R0+0x44a0] ;  /* 0x0044a00000147984 */ /* 0x000e220000000c00 */
[C---:B------:R-:W-:Y:S02]  /*5770*/  VIADDMNMX R48, R12.reuse, R15, R48, PT ;  /* 0x0000000f0c307246 */ /* 0x040fe40003800130 */
[-C--:B----4-:R-:W-:Y:S02]  /*5780*/  VIADDMNMX R50, R13, R36.reuse, R50, PT ;  /* 0x000000240d327246 */ /* 0x090fe40003800132 */
[-C--:B------:R-:W-:Y:S02]  /*5790*/  VIADDMNMX R46, R41, R36.reuse, R46, PT ;  /* 0x00000024292e7246 */ /* 0x080fe4000380012e */
[----:B--2---:R-:W-:Y:S02]  /*57a0*/  VIADDMNMX R42, R3, R36, R42, PT ;  /* 0x00000024032a7246 */ /* 0x004fe4000380012a */
[----:B------:R-:W-:-:S02]  /*57b0*/  VIADDMNMX R47, R12, R31, R47, PT ;  /* 0x0000001f0c2f7246 */ /* 0x000fc4000380012f */
[----:B------:R-:W-:Y:S02]  /*57c0*/  VIADDMNMX R29, R12, R19, R29, PT ;  /* 0x000000130c1d7246 */ /* 0x000fe4000380011d */
[C---:B------:R-:W-:Y:S02]  /*57d0*/  VIADDMNMX R15, R16.reuse, R15, R49, PT ;  /* 0x0000000f100f7246 */ /* 0x040fe40003800131 */
[----:B---3--:R-:W-:Y:S02]  /*57e0*/  VIADDMNMX R36, R17, R36, R14, PT ;  /* 0x0000002411247246 */ /* 0x008fe4000380010e */
[C---:B------:R-:W-:Y:S01]  /*57f0*/  VIADDMNMX R12, R16.reuse, R31, R51, PT ;  /* 0x0000001f100c7246 */ /* 0x040fe20003800133 */
[----:B------:R-:W1:Y:S01]  /*5800*/  LDS R14, [R2+0x48bc] ;  /* 0x0048bc00020e7984 */ /* 0x000e620000000800 */
[----:B------:R-:W-:-:S03]  /*5810*/  VIADDMNMX R49, R16, R19, R18, PT ;  /* 0x0000001310317246 */ /* 0x000fc60003800112 */
[----:B------:R-:W2:Y:S01]  /*5820*/  LDS R16, [R2+0x4870] ;  /* 0x0048700002107984 */ /* 0x000ea20000000800 */
[----:B-----5:R-:W-:-:S03]  /*5830*/  VIADDMNMX R40, R13, R32, R40, PT ;  /* 0x000000200d287246 */ /* 0x020fc60003800128 */
[----:B------:R-:W-:Y:S01]  /*5840*/  LDS R18, [R2+0x4954] ;  /* 0x0049540002127984 */ /* 0x000fe20000000800 */
[-C--:B------:R-:W-:Y:S02]  /*5850*/  VIADDMNMX R30, R13, R24.reuse, R30, PT ;  /* 0x000000180d1e7246 */ /* 0x080fe4000380011e */
[-C--:B------:R-:W-:Y:S01]  /*5860*/  VIADDMNMX R43, R3, R24.reuse, R43, PT ;  /* 0x00000018032b7246 */ /* 0x080fe2000380012b */
[----:B------:R-:W-:Y:S01]  /*5870*/  LDS R51, [R2+0x4c4c] ;  /* 0x004c4c0002337984 */ /* 0x000fe20000000800 */
[-C--:B------:R-:W-:Y:S02]  /*5880*/  VIADDMNMX R47, R41, R24.reuse, R47, PT ;  /* 0x00000018292f7246 */ /* 0x080fe4000380012f */
[----:B------:R-:W-:Y:S02]  /*5890*/  VIADDMNMX R12, R17, R24, R12, PT ;  /* 0x00000018110c7246 */ /* 0x000fe4000380010c */
[----:B------:R-:W3:Y:S01]  /*58a0*/  LDS R24, [R2+0x4908] ;  /* 0x0049080002187984 */ /* 0x000ee20000000800 */
[----:B------:R-:W-:-:S02]  /*58b0*/  VIADDMNMX R44, R3, R32, R44, PT ;  /* 0x00000020032c7246 */ /* 0x000fc4000380012c */
[-C--:B------:R-:W-:Y:S02]  /*58c0*/  VIADDMNMX R48, R41, R32.reuse, R48, PT ;  /* 0x0000002029307246 */ /* 0x080fe40003800130 */
[----:B------:R-:W-:Y:S02]  /*58d0*/  VIADDMNMX R32, R17, R32, R15, PT ;  /* 0x0000002011207246 */ /* 0x000fe4000380010f */
[-C--:B0-----:R-:W-:Y:S01]  /*58e0*/  VIADDMNMX R31, R13, R20.reuse, R45, PT ;  /* 0x000000140d1f7246 */ /* 0x081fe2000380012d */
[----:B------:R-:W-:Y:S01]  /*58f0*/  LDS R15, [R2+0x49ec] ;  /* 0x0049ec00020f7984 */ /* 0x000fe20000000800 */
[----:B------:R-:W-:-:S03]  /*5900*/  VIADDMNMX R28, R3, R20, R28, PT ;  /* 0x00000014031c7246 */ /* 0x000fc6000380011c */
[----:B------:R-:W0:Y:S04]  /*5910*/  LDS R45, [R2+0x49a0] ;  /* 0x0049a000022d7984 */ /* 0x000e280000000800 */
[----:B------:R-:W4:Y:S04]  /*5920*/  LDS R13, [R2+0x4a38] ;  /* 0x004a3800020d7984 */ /* 0x000f280000000800 */
[----:B------:R-:W5:Y:S01]  /*5930*/  LDS R3, [R2+0x4a84] ;  /* 0x004a840002037984 */ /* 0x000f620000000800 */
[-C--:B------:R-:W-:Y:S02]  /*5940*/  VIADDMNMX R19, R41, R20.reuse, R29, PT ;  /* 0x0000001429137246 */ /* 0x080fe4000380011d */
[----:B------:R-:W-:Y:S01]  /*5950*/  VIADDMNMX R17, R17, R20, R49, PT ;  /* 0x0000001411117246 */ /* 0x000fe20003800131 */
[----:B------:R-:W-:Y:S01]  /*5960*/  LDS R41, [R2+0x4e60] ;  /* 0x004e600002297984 */ /* 0x000fe20000000800 */
[----:B-1----:R-:W-:-:S02]  /*5970*/  VIADDMNMX R42, R14, R37, R42, PT ;  /* 0x000000250e2a7246 */ /* 0x002fc4000380012a */
[C---:B------:R-:W-:Y:S01]  /*5980*/  VIADDMNMX R43, R14.reuse, R25, R43, PT ;  /* 0x000000190e2b7246 */ /* 0x040fe2000380012b */
[----:B------:R-:W1:Y:S01]  /*5990*/  LDS R20, [R2+0x4b68] ;  /* 0x004b680002147984 */ /* 0x000e620000000800 */
[----:B------:R-:W-:Y:S02]  /*59a0*/  VIADDMNMX R44, R14, R33, R44, PT ;  /* 0x000000210e2c7246 */ /* 0x000fe4000380012c */
[----:B--2---:R-:W-:Y:S01]  /*59b0*/  VIADDMNMX R29, R16, R25, R30, PT ;  /* 0x00000019101d7246 */ /* 0x004fe2000380011e */
[----:B------:R-:W-:Y:S01]  /*59c0*/  LDS R49, [R2+0x4ef8] ;  /* 0x004ef80002317984 */ /* 0x000fe20000000800 */
[----:B------:R-:W-:-:S03]  /*59d0*/  VIADDMNMX R14, R14, R21, R28, PT ;  /* 0x000000150e0e7246 */ /* 0x000fc6000380011c */
[----:B------:R-:W2:Y:S04]  /*59e0*/  LDS R30, [R2+0x4ad0] ;  /* 0x004ad000021e7984 */ /* 0x000ea80000000800 */
[----:B------:R-:W2:Y:S01]  /*59f0*/  LDS R28, [R2+0x4b1c] ;  /* 0x004b1c00021c7984 */ /* 0x000ea20000000800 */
[C---:B------:R-:W-:Y:S02]  /*5a00*/  VIADDMNMX R50, R16.reuse, R37, R50, PT ;  /* 0x0000002510327246 */ /* 0x040fe40003800132 */
[----:B------:R-:W-:Y:S02]  /*5a10*/  VIADDMNMX R40, R16, R33, R40, PT ;  /* 0x0000002110287246 */ /* 0x000fe40003800128 */
[----:B---3--:R-:W-:Y:S02]  /*5a20*/  VIADDMNMX R47, R24, R25, R47, PT ;  /* 0x00000019182f7246 */ /* 0x008fe4000380012f */
[----:B------:R-:W-:-:S02]  /*5a30*/  VIADDMNMX R16, R16, R21, R31, PT ;  /* 0x0000001510107246 */ /* 0x000fc4000380011f */
[----:B------:R-:W-:Y:S02]  /*5a40*/  VIADDMNMX R25, R18, R25, R12, PT ;  /* 0x0000001912197246 */ /* 0x000fe4000380010c */
[C---:B------:R-:W-:Y:S02]  /*5a50*/  VIADDMNMX R46, R24.reuse, R37, R46, PT ;  /* 0x00000025182e7246 */ /* 0x040fe4000380012e */
[-C--:B------:R-:W-:Y:S02]  /*5a60*/  VIADDMNMX R48, R24, R33.reuse, R48, PT ;  /* 0x0000002118307246 */ /* 0x080fe40003800130 */
[----:B------:R-:W-:Y:S02]  /*5a70*/  VIADDMNMX R12, R18, R33, R32, PT ;  /* 0x00000021120c7246 */ /* 0x000fe40003800120 */
[----:B------:R-:W-:Y:S02]  /*5a80*/  VIADDMNMX R24, R24, R21, R19, PT ;  /* 0x0000001518187246 */ /* 0x000fe40003800113 */
[----:B------:R-:W-:-:S02]  /*5a90*/  VIADDMNMX R37, R18, R37, R36, PT ;  /* 0x0000002512257246 */ /* 0x000fc40003800124 */
[C---:B0-----:R-:W-:Y:S02]  /*5aa0*/  VIADDMNMX R50, R45.reuse, R38, R50, PT ;  /* 0x000000262d327246 */ /* 0x041fe40003800132 */
[C---:B------:R-:W-:Y:S02]  /*5ab0*/  VIADDMNMX R29, R45.reuse, R26, R29, PT ;  /* 0x0000001a2d1d7246 */ /* 0x040fe4000380011d */
[----:B------:R-:W-:Y:S02]  /*5ac0*/  VIADDMNMX R40, R45, R34, R40, PT ;  /* 0x000000222d287246 */ /* 0x000fe40003800128 */
[-C--:B------:R-:W-:Y:S02]  /*5ad0*/  VIADDMNMX R43, R15, R26.reuse, R43, PT ;  /* 0x0000001a0f2b7246 */ /* 0x080fe4000380012b */
[----:B----4-:R-:W-:Y:S02]  /*5ae0*/  VIADDMNMX R47, R13, R26, R47, PT ;  /* 0x0000001a0d2f7246 */ /* 0x010fe4000380012f */
[----:B------:R-:W-:-:S02]  /*5af0*/  VIADDMNMX R32, R18, R21, R17, PT ;  /* 0x0000001512207246 */ /* 0x000fc40003800111 */
[----:B------:R-:W-:Y:S01]  /*5b00*/  VIADDMNMX R45, R45, R22, R16, PT ;  /* 0x000000162d2d7246 */ /* 0x000fe20003800110 */
[----:B------:R-:W-:Y:S01]  /*5b10*/  LDS R21, [R2+0x4c00] ;  /* 0x004c000002157984 */ /* 0x000fe20000000800 */
[-C--:B------:R-:W-:Y:S02]  /*5b20*/  VIADDMNMX R44, R15, R34.reuse, R44, PT ;  /* 0x000000220f2c7246 */ /* 0x080fe4000380012c */
[----:B------:R-:W-:Y:S01]  /*5b30*/  VIADDMNMX R48, R13, R34, R48, PT ;  /* 0x000000220d307246 */ /* 0x000fe20003800130 */
[----:B------:R-:W-:Y:S01]  /*5b40*/  LDS.128 R16, [R0+0x100] ;  /* 0x0001000000107984 */ /* 0x000fe20000000c00 */
[----:B-----5:R-:W-:Y:S02]  /*5b50*/  VIADDMNMX R26, R3, R26, R25, PT ;  /* 0x0000001a031a7246 */ /* 0x020fe40003800119 */
[C---:B------:R-:W-:Y:S01]  /*5b60*/  VIADDMNMX R42, R15.reuse, R38, R42, PT ;  /* 0x000000260f2a7246 */ /* 0x040fe2000380012a */
[----:B------:R-:W0:Y:S01]  /*5b70*/  LDS R25, [R2+0x4ce4] ;  /* 0x004ce40002197984 */ /* 0x000e220000000800 */
[----:B------:R-:W-:-:S02]  /*5b80*/  VIADDMNMX R33, R15, R22, R14, PT ;  /* 0x000000160f217246 */ /* 0x000fc4000380010e */
[C---:B------:R-:W-:Y:S02]  /*5b90*/  VIADDMNMX R46, R13.reuse, R38, R46, PT ;  /* 0x000000260d2e7246 */ /* 0x040fe4000380012e */
[----:B------:R-:W-:Y:S02]  /*5ba0*/  VIADDMNMX R24, R13, R22, R24, PT ;  /* 0x000000160d187246 */ /* 0x000fe40003800118 */
[C---:B------:R-:W-:Y:S02]  /*5bb0*/  VIADDMNMX R34, R3.reuse, R34, R12, PT ;  /* 0x0000002203227246 */ /* 0x040fe4000380010c */
[----:B------:R-:W-:Y:S01]  /*5bc0*/  VIADDMNMX R38, R3, R38, R37, PT ;  /* 0x0000002603267246 */ /* 0x000fe20003800125 */
[----:B------:R-:W3:Y:S01]  /*5bd0*/  LDS.128 R12, [R0+0x1790] ;  /* 0x00179000000c7984 */ /* 0x000ee20000000c00 */
[C---:B-1----:R-:W-:Y:S02]  /*5be0*/  VIADDMNMX R46, R20.reuse, R39, R46, PT ;  /* 0x00000027142e7246 */ /* 0x042fe4000380012e */
[----:B------:R-:W-:-:S02]  /*5bf0*/  VIADDMNMX R47, R20, R27, R47, PT ;  /* 0x0000001b142f7246 */ /* 0x000fc4000380012f */
[C---:B------:R-:W-:Y:S02]  /*5c00*/  VIADDMNMX R48, R20.reuse, R35, R48, PT ;  /* 0x0000002314307246 */ /* 0x040fe40003800130 */
[----:B------:R-:W-:Y:S02]  /*5c10*/  VIADDMNMX R32, R3, R22, R32, PT ;  /* 0x0000001603207246 */ /* 0x000fe40003800120 */
[----:B------:R-:W-:Y:S01]  /*5c20*/  VIADDMNMX R20, R20, R23, R24, PT ;  /* 0x0000001714147246 */ /* 0x000fe20003800118 */
[----:B------:R-:W1:Y:S01]  /*5c30*/  LDS R3, [R2+0x4c98] ;  /* 0x004c980002037984 */ /* 0x000e620000000800 */
[-C--:B--2---:R-:W-:Y:S02]  /*5c40*/  VIADDMNMX R50, R30, R39.reuse, R50, PT ;  /* 0x000000271e327246 */ /* 0x084fe40003800132 */
[-C--:B------:R-:W-:Y:S02]  /*5c50*/  VIADDMNMX R42, R28, R39.reuse, R42, PT ;  /* 0x000000271c2a7246 */ /* 0x080fe4000380012a */
[----:B------:R-:W-:-:S02]  /*5c60*/  VIADDMNMX R24, R52, R39, R38, PT ;  /* 0x0000002734187246 */ /* 0x000fc40003800126 */
[C---:B------:R-:W-:Y:S01]  /*5c70*/  VIADDMNMX R22, R30.reuse, R27, R29, PT ;  /* 0x0000001b1e167246 */ /* 0x040fe2000380011d */
[----:B------:R-:W2:Y:S01]  /*5c80*/  LDS.128 R36, [R0+0x44b0] ;  /* 0x0044b00000247984 */ /* 0x000ea20000000c00 */
[C---:B------:R-:W-:Y:S02]  /*5c90*/  VIADDMNMX R40, R30.reuse, R35, R40, PT ;  /* 0x000000231e287246 */ /* 0x040fe40003800128 */
[----:B------:R-:W-:Y:S02]  /*5ca0*/  VIADDMNMX R45, R30, R23, R45, PT ;  /* 0x000000171e2d7246 */ /* 0x000fe4000380012d */
[C---:B------:R-:W-:Y:S02]  /*5cb0*/  VIADDMNMX R43, R28.reuse, R27, R43, PT ;  /* 0x0000001b1c2b7246 */ /* 0x040fe4000380012b */
[C---:B------:R-:W-:Y:S02]  /*5cc0*/  VIADDMNMX R44, R28.reuse, R35, R44, PT ;  /* 0x000000231c2c7246 */ /* 0x040fe4000380012c */
[----:B------:R-:W-:-:S02]  /*5cd0*/  VIADDMNMX R33, R28, R23, R33, PT ;  /* 0x000000171c217246 */ /* 0x000fc40003800121 */
[----:B------:R-:W4:Y:S01]  /*5ce0*/  LDS.128 R28, [R0+0x2e20] ;  /* 0x002e2000001c7984 */ /* 0x000f220000000c00 */
[C---:B------:R-:W-:Y:S02]  /*5cf0*/  VIADDMNMX R26, R52.reuse, R27, R26, PT ;  /* 0x0000001b341a7246 */ /* 0x040fe4000380011a */
[C---:B------:R-:W-:Y:S02]  /*5d00*/  VIADDMNMX R27, R52.reuse, R35, R34, PT ;  /* 0x00000023341b7246 */ /* 0x040fe40003800122 */
[----:B------:R-:W-:Y:S01]  /*5d10*/  VIADDMNMX R52, R52, R23, R32, PT ;  /* 0x0000001734347246 */ /* 0x000fe20003800120 */
[----:B------:R-:W5:Y:S01]  /*5d20*/  LDS R34, [R2+0x4d30] ;  /* 0x004d300002227984 */ /* 0x000f620000000800 */
[----:B0-----:R-:W-:-:S03]  /*5d30*/  VIADDMNMX R23, R25, R16, R24, PT ;  /* 0x0000001019177246 */ /* 0x001fc60003800118 */
[----:B------:R-:W0:Y:S01]  /*5d40*/  LDS R24, [R2+0x4d7c] ;  /* 0x004d7c0002187984 */ /* 0x000e220000000800 */
[----:B---3--:R-:W-:-:S03]  /*5d50*/  VIADDMNMX R35, R21, R12, R22, PT ;  /* 0x0000000c15237246 */ /* 0x008fc60003800116 */
[----:B------:R-:W3:Y:S04]  /*5d60*/  LDS R32, [R2+0x4dc8] ;  /* 0x004dc80002207984 */ /* 0x000ee80000000800 */
[----:B------:R-:W3:Y:S01]  /*5d70*/  LDS R22, [R2+0x4e14] ;  /* 0x004e140002167984 */ /* 0x000ee20000000800 */
[-C--:B------:R-:W-:Y:S02]  /*5d80*/  VIADDMNMX R50, R21, R16.reuse, R50, PT ;  /* 0x0000001015327246 */ /* 0x080fe40003800132 */
[-C--:B------:R-:W-:Y:S02]  /*5d90*/  VIADDMNMX R42, R51, R16.reuse, R42, PT ;  /* 0x00000010332a7246 */ /* 0x080fe4000380012a */
[----:B-1----:R-:W-:Y:S02]  /*5da0*/  VIADDMNMX R46, R3, R16, R46, PT ;  /* 0x00000010032e7246 */ /* 0x002fe4000380012e */
[----:B--2---:R-:W-:-:S02]  /*5db0*/  VIADDMNMX R16, R21, R36, R45, PT ;  /* 0x0000002415107246 */ /* 0x004fc4000380012d */
[----:B------:R-:W1:Y:S01]  /*5dc0*/  LDS R45, [R2+0x4eac] ;  /* 0x004eac00022d7984 */ /* 0x000e620000000800 */
[----:B----4-:R-:W-:-:S03]  /*5dd0*/  VIADDMNMX R40, R21, R28, R40, PT ;  /* 0x0000001c15287246 */ /* 0x010fc60003800128 */
[----:B------:R-:W2:Y:S01]  /*5de0*/  LDS R21, [R2+0x4f44] ;  /* 0x004f440002157984 */ /* 0x000ea20000000800 */
[-C--:B------:R-:W-:Y:S02]  /*5df0*/  VIADDMNMX R44, R51, R28.reuse, R44, PT ;  /* 0x0000001c332c7246 */ /* 0x080fe4000380012c */
[C---:B------:R-:W-:Y:S02]  /*5e00*/  VIADDMNMX R48, R3.reuse, R28, R48, PT ;  /* 0x0000001c03307246 */ /* 0x040fe40003800130 */
[----:B------:R-:W-:Y:S02]  /*5e10*/  VIADDMNMX R47, R3, R12, R47, PT ;  /* 0x0000000c032f7246 */ /* 0x000fe4000380012f */
[----:B------:R-:W-:Y:S02]  /*5e20*/  VIADDMNMX R28, R25, R28, R27, PT ;  /* 0x0000001c191c7246 */ /* 0x000fe4000380011b */
[-C--:B------:R-:W-:Y:S02]  /*5e30*/  VIADDMNMX R27, R51, R36.reuse, R33, PT ;  /* 0x00000024331b7246 */ /* 0x080fe40003800121 */
[----:B------:R-:W-:-:S02]  /*5e40*/  VIADDMNMX R3, R3, R36, R20, PT ;  /* 0x0000002403037246 */ /* 0x000fc40003800114 */
[-C--:B------:R-:W-:Y:S02]  /*5e50*/  VIADDMNMX R43, R51, R12.reuse, R43, PT ;  /* 0x0000000c332b7246 */ /* 0x080fe4000380012b */
[C---:B------:R-:W-:Y:S02]  /*5e60*/  VIADDMNMX R26, R25.reuse, R12, R26, PT ;  /* 0x0000000c191a7246 */ /* 0x040fe4000380011a */
[----:B------:R-:W-:Y:S01]  /*5e70*/  VIADDMNMX R36, R25, R36, R52, PT ;  /* 0x0000002419247246 */ /* 0x000fe20003800134 */
[----:B------:R-:W4:Y:S01]  /*5e80*/  LDS R12, [R2+0x4f90] ;  /* 0x004f9000020c7984 */ /* 0x000f220000000800 */
[C---:B-----5:R-:W-:Y:S02]  /*5e90*/  VIADDMNMX R20, R34.reuse, R17, R50, PT ;  /* 0x0000001122147246 */ /* 0x060fe40003800132 */
[C---:B------:R-:W-:Y:S01]  /*5ea0*/  VIADDMNMX R25, R34.reuse, R13, R35, PT ;  /* 0x0000000d22197246 */ /* 0x040fe20003800123 */
[----:B------:R-:W-:Y:S01]  /*5eb0*/  LDS R52, [R2+0x56b0] ;  /* 0x0056b00002347984 */ /* 0x000fe20000000800 */
[----:B------:R-:W-:-:S02]  /*5ec0*/  VIADDMNMX R40, R34, R29, R40, PT ;  /* 0x0000001d22287246 */ /* 0x000fc40003800128 */
[----:B------:R-:W-:Y:S02]  /*5ed0*/  VIADDMNMX R16, R34, R37, R16, PT ;  /* 0x0000002522107246 */ /* 0x000fe40003800110 */
[-C--:B0-----:R-:W-:Y:S02]  /*5ee0*/  VIADDMNMX R42, R24, R17.reuse, R42, PT ;  /* 0x00000011182a7246 */ /* 0x081fe4000380012a */
[-C--:B---3--:R-:W-:Y:S02]  /*5ef0*/  VIADDMNMX R46, R32, R17.reuse, R46, PT ;  /* 0x00000011202e7246 */ /* 0x088fe4000380012e */
[----:B------:R-:W-:Y:S02]  /*5f00*/  VIADDMNMX R17, R22, R17, R23, PT ;  /* 0x0000001116117246 */ /* 0x000fe40003800117 */
[C---:B------:R-:W-:Y:S02]  /*5f10*/  VIADDMNMX R43, R24.reuse, R13, R43, PT ;  /* 0x0000000d182b7246 */ /* 0x040fe4000380012b */
[----:B------:R-:W-:-:S02]  /*5f20*/  VIADDMNMX R44, R24, R29, R44, PT ;  /* 0x0000001d182c7246 */ /* 0x000fc4000380012c */
[C---:B------:R-:W-:Y:S02]  /*5f30*/  VIADDMNMX R47, R32.reuse, R13, R47, PT ;  /* 0x0000000d202f7246 */ /* 0x040fe4000380012f */
[----:B------:R-:W-:Y:S02]  /*5f40*/  VIADDMNMX R48, R32, R29, R48, PT ;  /* 0x0000001d20307246 */ /* 0x000fe40003800130 */
[----:B------:R-:W-:Y:S02]  /*5f50*/  VIADDMNMX R23, R22, R13, R26, PT ;  /* 0x0000000d16177246 */ /* 0x000fe4000380011a */
[----:B------:R-:W-:Y:S02]  /*5f60*/  VIADDMNMX R3, R32, R37, R3, PT ;  /* 0x0000002520037246 */ /* 0x000fe40003800103 */
[----:B------:R-:W-:Y:S01]  /*5f70*/  VIADDMNMX R29, R22, R29, R28, PT ;  /* 0x0000001d161d7246 */ /* 0x000fe2000380011c */
[----:B------:R-:W-:Y:S01]  /*5f80*/  LDS.128 R32, [R0+0x110] ;  /* 0x0001100000207984 */ /* 0x000fe20000000c00 */
[----:B------:R-:W-:-:S02]  /*5f90*/  VIADDMNMX R20, R41, R18, R20, PT ;  /* 0x0000001229147246 */ /* 0x000fc40003800114 */
[C---:B------:R-:W-:Y:S01]  /*5fa0*/  VIADDMNMX R13, R41.reuse, R14, R25, PT ;  /* 0x0000000e290d7246 */ /* 0x040fe20003800119 */
[----:B------:R-:W0:Y:S01]  /*5fb0*/  LDS R28, [R2+0x4fdc] ;  /* 0x004fdc00021c7984 */ /* 0x000e220000000800 */
[C---:B------:R-:W-:Y:S02]  /*5fc0*/  VIADDMNMX R40, R41.reuse, R30, R40, PT ;  /* 0x0000001e29287246 */ /* 0x040fe40003800128 */
[----:B------:R-:W-:Y:S02]  /*5fd0*/  VIADDMNMX R22, R22, R37, R36, PT ;  /* 0x0000002516167246 */ /* 0x000fe40003800124 */
[----:B------:R-:W-:Y:S01]  /*5fe0*/  VIADDMNMX R41, R41, R38, R16, PT ;  /* 0x0000002629297246 */ /* 0x000fe20003800110 */
[----:B------:R-:W3:Y:S01]  /*5ff0*/  LDS R36, [R2+0x5028] ;  /* 0x0050280002247984 */ /* 0x000ee20000000800 */
[----:B-1----:R-:W-:-:S03]  /*6000*/  VIADDMNMX R42, R45, R18, R42, PT ;  /* 0x000000122d2a7246 */ /* 0x002fc6000380012a */
[----:B------:R-:W1:Y:S01]  /*6010*/  LDS R16, [R2+0x5074] ;  /* 0x0050740002107984 */ /* 0x000e620000000800 */
[----:B------:R-:W-:Y:S02]  /*6020*/  VIADDMNMX R44, R45, R30, R44, PT ;  /* 0x0000001e2d2c7246 */ /* 0x000fe4000380012c */
[C---:B------:R-:W-:Y:S02]  /*6030*/  VIADDMNMX R46, R49.reuse, R18, R46, PT ;  /* 0x00000012312e7246 */ /* 0x040fe4000380012e */
[C---:B------:R-:W-:Y:S02]  /*6040*/  VIADDMNMX R47, R49.reuse, R14, R47, PT ;  /* 0x0000000e312f7246 */ /* 0x040fe4000380012f */
[C---:B------:R-:W-:Y:S02]  /*6050*/  VIADDMNMX R48, R49.reuse, R30, R48, PT ;  /* 0x0000001e31307246 */ /* 0x040fe40003800130 */
[----:B------:R-:W-:Y:S02]  /*6060*/  VIADDMNMX R49, R49, R38, R3, PT ;  /* 0x0000002631317246 */ /* 0x000fe40003800103 */
[C---:B--2---:R-:W-:Y:S01]  /*6070*/  VIADDMNMX R18, R21.reuse, R18, R17, PT ;  /* 0x0000001215127246 */ /* 0x044fe20003800111 */
[----:B------:R-:W2:Y:S01]  /*6080*/  LDS R3, [R2+0x50c0] ;  /* 0x0050c00002037984 */ /* 0x000ea20000000800 */
[----:B------:R-:W-:-:S02]  /*6090*/  VIADDMNMX R30, R21, R30, R29, PT ;  /* 0x0000001e151e7246 */ /* 0x000fc4000380011d */
[----:B------:R-:W-:Y:S01]  /*60a0*/  VIADDMNMX R24, R24, R37, R27, PT ;  /* 0x0000002518187246 */ /* 0x000fe2000380011b */
[----:B------:R-:W5:Y:S04]  /*60b0*/  LDS R17, [R2+0x510c] ;  /* 0x00510c0002117984 */ /* 0x000f680000000800 */
[----:B------:R-:W5:Y:S04]  /*60c0*/  LDS R29, [R2+0x5158] ;  /* 0x00515800021d7984 */ /* 0x000f680000000800 */
[----:B------:R-:W5:Y:S01]  /*60d0*/  LDS R37, [R2+0x51a4] ;  /* 0x0051a40002257984 */ /* 0x000f620000000800 */
[----:B------:R-:W-:-:S02]  /*60e0*/  VIADDMNMX R43, R45, R14, R43, PT ;  /* 0x0000000e2d2b7246 */ /* 0x000fc4000380012b */
[----:B------:R-:W-:Y:S02]  /*60f0*/  VIADDMNMX R45, R45, R38, R24, PT ;  /* 0x000000262d2d7246 */ /* 0x000fe40003800118 */
[C---:B------:R-:W-:Y:S01]  /*6100*/  VIADDMNMX R14, R21.reuse, R14, R23, PT ;  /* 0x0000000e150e7246 */ /* 0x040fe20003800117 */
[----:B------:R-:W-:Y:S01]  /*6110*/  LDS.128 R24, [R0+0x17a0] ;  /* 0x0017a00000187984 */ /* 0x000fe20000000c00 */
[----:B------:R-:W-:Y:S02]  /*6120*/  VIADDMNMX R38, R21, R38, R22, PT ;  /* 0x0000002615267246 */ /* 0x000fe40003800116 */
[-C--:B----4-:R-:W-:Y:S02]  /*6130*/  VIADDMNMX R50, R12, R19.reuse, R20, PT ;  /* 0x000000130c327246 */ /* 0x090fe40003800114 */
[----:B------:R-:W4:Y:S01]  /*6140*/  LDS.128 R20, [R0+0x2e30] ;  /* 0x002e300000147984 */ /* 0x000f220000000c00 */
[-C--:B0-----:R-:W-:Y:S02]  /*6150*/  VIADDMNMX R42, R28, R19.reuse, R42, PT ;  /* 0x000000131c2a7246 */ /* 0x081fe4000380012a */
[----:B---3--:R-:W-:-:S02]  /*6160*/  VIADDMNMX R46, R36, R19, R46, PT ;  /* 0x00000013242e7246 */ /* 0x008fc4000380012e */
[----:B-1----:R-:W-:Y:S02]  /*6170*/  VIADDMNMX R18, R16, R19, R18, PT ;  /* 0x0000001310127246 */ /* 0x002fe40003800112 */
[C---:B------:R-:W-:Y:S02]  /*6180*/  VIADDMNMX R51, R12.reuse, R15, R13, PT ;  /* 0x0000000f0c337246 */ /* 0x040fe4000380010d */
[C---:B------:R-:W-:Y:S02]  /*6190*/  VIADDMNMX R40, R12.reuse, R31, R40, PT ;  /* 0x0000001f0c287246 */ /* 0x040fe40003800128 */
[----:B------:R-:W-:Y:S02]  /*61a0*/  VIADDMNMX R41, R12, R39, R41, PT ;  /* 0x000000270c297246 */ /* 0x000fe40003800129 */
[-C--:B------:R-:W-:Y:S02]  /*61b0*/  VIADDMNMX R43, R28, R15.reuse, R43, PT ;  /* 0x0000000f1c2b7246 */ /* 0x080fe4000380012b */
[----:B------:R-:W-:-:S02]  /*61c0*/  VIADDMNMX R47, R36, R15, R47, PT ;  /* 0x0000000f242f7246 */ /* 0x000fc4000380012f */
[C---:B------:R-:W-:Y:S02]  /*61d0*/  VIADDMNMX R19, R16.reuse, R15, R14, PT ;  /* 0x0000000f10137246 */ /* 0x040fe4000380010e */
[----:B------:R-:W0:Y:S01]  /*61e0*/  LDS.128 R12, [R0+0x44c0] ;  /* 0x0044c000000c7984 */ /* 0x000e220000000c00 */
[-C--:B--2---:R-:W-:Y:S02]  /*61f0*/  VIADDMNMX R50, R3, R32.reuse, R50, PT ;  /* 0x0000002003327246 */ /* 0x084fe40003800132 */
[-C--:B-----5:R-:W-:Y:S02]  /*6200*/  VIADDMNMX R42, R17, R32.reuse, R42, PT ;  /* 0x00000020112a7246 */ /* 0x0a0fe4000380012a */
[C---:B------:R-:W-:Y:S02]  /*6210*/  VIADDMNMX R30, R16.reuse, R31, R30, PT ;  /* 0x0000001f101e7246 */ /* 0x040fe4000380011e */
[----:B------:R-:W-:Y:S02]  /*6220*/  VIADDMNMX R46, R29, R32, R46, PT ;  /* 0x000000201d2e7246 */ /* 0x000fe4000380012e */
[----:B------:R-:W-:-:S02]  /*6230*/  VIADDMNMX R38, R16, R39, R38, PT ;  /* 0x0000002710267246 */ /* 0x000fc40003800126 */
[----:B------:R-:W-:Y:S01]  /*6240*/  VIADDMNMX R32, R37, R32, R18, PT ;  /* 0x0000002025207246 */ /* 0x000fe20003800112 */
[----:B------:R-:W1:Y:S04]  /*6250*/  LDS R16, [R2+0x51f0] ;  /* 0x0051f00002107984 */ /* 0x000e680000000800 */
[----:B------:R-:W2:Y:S01]  /*6260*/  LDS R18, [R2+0x523c] ;  /* 0x00523c0002127984 */ /* 0x000ea20000000800 */
[-C--:B------:R-:W-:Y:S02]  /*6270*/  VIADDMNMX R44, R28, R31.reuse, R44, PT ;  /* 0x0000001f1c2c7246 */ /* 0x080fe4000380012c */
[C---:B------:R-:W-:Y:S02]  /*6280*/  VIADDMNMX R48, R36.reuse, R31, R48, PT ;  /* 0x0000001f24307246 */ /* 0x040fe40003800130 */
[----:B------:R-:W-:Y:S01]  /*6290*/  VIADDMNMX R49, R36, R39, R49, PT ;  /* 0x0000002724317246 */ /* 0x000fe20003800131 */
[----:B------:R-:W-:Y:S01]  /*62a0*/  LDS R31, [R2+0x536c] ;  /* 0x00536c00021f7984 */ /* 0x000fe20000000800 */
[----:B----4-:R-:W-:-:S02]  /*62b0*/  VIADDMNMX R40, R3, R20, R40, PT ;  /* 0x0000001403287246 */ /* 0x010fc40003800128 */
[-C--:B------:R-:W-:Y:S01]  /*62c0*/  VIADDMNMX R44, R17, R20.reuse, R44, PT ;  /* 0x00000014112c7246 */ /* 0x080fe2000380012c */
[----:B------:R-:W3:Y:S01]  /*62d0*/  LDS R36, [R2+0x5288] ;  /* 0x0052880002247984 */ /* 0x000ee20000000800 */
[-C--:B------:R-:W-:Y:S02]  /*62e0*/  VIADDMNMX R48, R29, R20.reuse, R48, PT ;  /* 0x000000141d307246 */ /* 0x080fe40003800130 */
[----:B------:R-:W-:Y:S02]  /*62f0*/  VIADDMNMX R30, R37, R20, R30, PT ;  /* 0x00000014251e7246 */ /* 0x000fe4000380011e */
[----:B------:R-:W4:Y:S01]  /*6300*/  LDS R20, [R2+0x52d4] ;  /* 0x0052d40002147984 */ /* 0x000f220000000800 */
[----:B------:R-:W-:Y:S02]  /*6310*/  VIADDMNMX R45, R28, R39, R45, PT ;  /* 0x000000271c2d7246 */ /* 0x000fe4000380012d */
[-C--:B------:R-:W-:Y:S01]  /*6320*/  VIADDMNMX R51, R3, R24.reuse, R51, PT ;  /* 0x0000001803337246 */ /* 0x080fe20003800133 */
[----:B------:R-:W5:Y:S01]  /*6330*/  LDS R39, [R2+0x5320] ;  /* 0x0053200002277984 */ /* 0x000f620000000800 */
[----:B------:R-:W-:-:S02]  /*6340*/  VIADDMNMX R43, R17, R24, R43, PT ;  /* 0x00000018112b7246 */ /* 0x000fc4000380012b */
[-C--:B------:R-:W-:Y:S02]  /*6350*/  VIADDMNMX R28, R29, R24.reuse, R47, PT ;  /* 0x000000181d1c7246 */ /* 0x080fe4000380012f */
[----:B------:R-:W-:Y:S02]  /*6360*/  VIADDMNMX R24, R37, R24, R19, PT ;  /* 0x0000001825187246 */ /* 0x000fe40003800113 */
[----:B------:R-:W5:Y:S01]  /*6370*/  LDS R19, [R2+0x53b8] ;  /* 0x0053b80002137984 */ /* 0x000f620000000800 */
[----:B0-----:R-:W-:-:S03]  /*6380*/  VIADDMNMX R41, R3, R12, R41, PT ;  /* 0x0000000c03297246 */ /* 0x001fc60003800129 */
[----:B------:R-:W0:Y:S01]  /*6390*/  LDS R3, [R2+0x5404] ;  /* 0x0054040002037984 */ /* 0x000e220000000800 */
[-C--:B------:R-:W-:Y:S02]  /*63a0*/  VIADDMNMX R45, R17, R12.reuse, R45, PT ;  /* 0x0000000c112d7246 */ /* 0x080fe4000380012d */
[-C--:B------:R-:W-:Y:S02]  /*63b0*/  VIADDMNMX R49, R29, R12.reuse, R49, PT ;  /* 0x0000000c1d317246 */ /* 0x080fe40003800131 */
[----:B------:R-:W-:Y:S02]  /*63c0*/  VIADDMNMX R38, R37, R12, R38, PT ;  /* 0x0000000c25267246 */ /* 0x000fe40003800126 */
[----:B------:R-:W0:Y:S01]  /*63d0*/  LDS R12, [R2+0x5450] ;  /* 0x00545000020c7984 */ /* 0x000e220000000800 */
[C---:B-1----:R-:W-:Y:S02]  /*63e0*/  VIADDMNMX R50, R16.reuse, R33, R50, PT ;  /* 0x0000002110327246 */ /* 0x042fe40003800132 */
[----:B------:R-:W-:-:S02]  /*63f0*/  VIADDMNMX R51, R16, R25, R51, PT ;  /* 0x0000001910337246 */ /* 0x000fc40003800133 */
[C---:B------:R-:W-:Y:S02]  /*6400*/  VIADDMNMX R40, R16.reuse, R21, R40, PT ;  /* 0x0000001510287246 */ /* 0x040fe40003800128 */
[----:B------:R-:W-:Y:S02]  /*6410*/  VIADDMNMX R41, R16, R13, R41, PT ;  /* 0x0000000d10297246 */ /* 0x000fe40003800129 */
[C---:B--2---:R-:W-:Y:S01]  /*6420*/  VIADDMNMX R17, R18.reuse, R33, R42, PT ;  /* 0x0000002112117246 */ /* 0x044fe2000380012a */
[----:B------:R-:W1:Y:S04]  /*6430*/  LDS R16, [R2+0x549c] ;  /* 0x00549c0002107984 */ /* 0x000e680000000800 */
[----:B------:R-:W2:Y:S01]  /*6440*/  LDS R42, [R2+0x54e8] ;  /* 0x0054e800022a7984 */ /* 0x000ea20000000800 */
[----:B------:R-:W-:-:S02]  /*6450*/  VIADDMNMX R43, R18, R25, R43, PT ;  /* 0x00000019122b7246 */ /* 0x000fc4000380012b */
[C---:B------:R-:W-:Y:S02]  /*6460*/  VIADDMNMX R44, R18.reuse, R21, R44, PT ;  /* 0x00000015122c7246 */ /* 0x040fe4000380012c */
[----:B------:R-:W-:Y:S02]  /*6470*/  VIADDMNMX R45, R18, R13, R45, PT ;  /* 0x0000000d122d7246 */ /* 0x000fe4000380012d */
[C---:B---3--:R-:W-:Y:S02]  /*6480*/  VIADDMNMX R28, R36.reuse, R25, R28, PT ;  /* 0x00000019241c7246 */ /* 0x048fe4000380011c */
[C---:B------:R-:W-:Y:S02]  /*6490*/  VIADDMNMX R48, R36.reuse, R21, R48, PT ;  /* 0x0000001524307246 */ /* 0x040fe40003800130 */
[----:B------:R-:W-:Y:S02]  /*64a0*/  VIADDMNMX R49, R36, R13, R49, PT ;  /* 0x0000000d24317246 */ /* 0x000fe40003800131 */
[----:B----4-:R-:W-:-:S02]  /*64b0*/  VIADDMNMX R30, R20, R21, R30, PT ;  /* 0x00000015141e7246 */ /* 0x010fc4000380011e */
[-C--:B------:R-:W-:Y:S01]  /*64c0*/  VIADDMNMX R46, R36, R33.reuse, R46, PT ;  /* 0x00000021242e7246 */ /* 0x080fe2000380012e */
[----:B------:R-:W-:Y:S01]  /*64d0*/  LDS R21, [R2+0x5580] ;  /* 0x0055800002157984 */ /* 0x000fe20000000800 */
[C---:B------:R-:W-:Y:S02]  /*64e0*/  VIADDMNMX R32, R20.reuse, R33, R32, PT ;  /* 0x0000002114207246 */ /* 0x040fe40003800120 */
[C---:B------:R-:W-:Y:S01]  /*64f0*/  VIADDMNMX R24, R20.reuse, R25, R24, PT ;  /* 0x0000001914187246 */ /* 0x040fe20003800118 */
[----:B------:R-:W-:Y:S01]  /*6500*/  LDS R33, [R2+0x5664] ;  /* 0x0056640002217984 */ /* 0x000fe20000000800 */
[----:B------:R-:W-:-:S03]  /*6510*/  VIADDMNMX R38, R20, R13, R38, PT ;  /* 0x0000000d14267246 */ /* 0x000fc60003800126 */
[----:B------:R-:W3:Y:S01]  /*6520*/  LDS R20, [R2+0x5534] ;  /* 0x0055340002147984 */ /* 0x000ee20000000800 */
[C---:B-----5:R-:W-:Y:S02]  /*6530*/  VIADDMNMX R50, R39.reuse, R34, R50, PT ;  /* 0x0000002227327246 */ /* 0x060fe40003800132 */
[C---:B------:R-:W-:Y:S01]  /*6540*/  VIADDMNMX R51, R39.reuse, R26, R51, PT ;  /* 0x0000001a27337246 */ /* 0x040fe20003800133 */
[----:B------:R-:W-:Y:S01]  /*6550*/  LDS R25, [R2+0x5618] ;  /* 0x0056180002197984 */ /* 0x000fe20000000800 */
[C---:B------:R-:W-:Y:S02]  /*6560*/  VIADDMNMX R40, R39.reuse, R22, R40, PT ;  /* 0x0000001627287246 */ /* 0x040fe40003800128 */
[----:B------:R-:W-:Y:S02]  /*6570*/  VIADDMNMX R41, R39, R14, R41, PT ;  /* 0x0000000e27297246 */ /* 0x000fe40003800129 */
[C---:B------:R-:W-:Y:S02]  /*6580*/  VIADDMNMX R17, R31.reuse, R34, R17, PT ;  /* 0x000000221f117246 */ /* 0x040fe40003800111 */
[----:B------:R-:W-:-:S02]  /*6590*/  VIADDMNMX R43, R31, R26, R43, PT ;  /* 0x0000001a1f2b7246 */ /* 0x000fc4000380012b */
[C---:B------:R-:W-:Y:S02]  /*65a0*/  VIADDMNMX R44, R31.reuse, R22, R44, PT ;  /* 0x000000161f2c7246 */ /* 0x040fe4000380012c */
[----:B------:R-:W-:Y:S02]  /*65b0*/  VIADDMNMX R45, R31, R14, R45, PT ;  /* 0x0000000e1f2d7246 */ /* 0x000fe4000380012d */
[C---:B------:R-:W-:Y:S02]  /*65c0*/  VIADDMNMX R48, R19.reuse, R22, R48, PT ;  /* 0x0000001613307246 */ /* 0x040fe40003800130 */
[C---:B------:R-:W-:Y:S02]  /*65d0*/  VIADDMNMX R49, R19.reuse, R14, R49, PT ;  /* 0x0000000e13317246 */ /* 0x040fe40003800131 */
[C---:B------:R-:W-:Y:S02]  /*65e0*/  VIADDMNMX R46, R19.reuse, R34, R46, PT ;  /* 0x00000022132e7246 */ /* 0x040fe4000380012e */
[----:B------:R-:W-:-:S02]  /*65f0*/  VIADDMNMX R13, R19, R26, R28, PT ;  /* 0x0000001a130d7246 */ /* 0x000fc4000380011c */
[C---:B0-----:R-:W-:Y:S02]  /*6600*/  VIADDMNMX R32, R3.reuse, R34, R32, PT ;  /* 0x0000002203207246 */ /* 0x041fe40003800120 */
[C---:B------:R-:W-:Y:S02]  /*6610*/  VIADDMNMX R24, R3.reuse, R26, R24, PT ;  /* 0x0000001a03187246 */ /* 0x040fe40003800118 */
[C---:B------:R-:W-:Y:S02]  /*6620*/  VIADDMNMX R22, R3.reuse, R22, R30, PT ;  /* 0x0000001603167246 */ /* 0x040fe4000380011e */
[----:B------:R-:W-:Y:S01]  /*6630*/  VIADDMNMX R14, R3, R14, R38, PT ;  /* 0x0000000e030e7246 */ /* 0x000fe20003800126 */
[----:B------:R-:W0:Y:S01]  /*6640*/  LDS.128 R28, [R0+0x17b0] ;  /* 0x0017b000001c7984 */ /* 0x000e220000000c00 */
[----:B------:R-:W-:-:S03]  /*6650*/  VIADDMNMX R50, R12, R35, R50, PT ;  /* 0x000000230c327246 */ /* 0x000fc60003800132 */
[----:B------:R-:W4:Y:S01]  /*6660*/  LDS R3, [R2+0x55cc] ;  /* 0x0055cc0002037984 */ /* 0x000f220000000800 */
[C---:B------:R-:W-:Y:S02]  /*6670*/  VIADDMNMX R51, R12.reuse, R27, R51, PT ;  /* 0x0000001b0c337246 */ /* 0x040fe40003800133 */
[C---:B------:R-:W-:Y:S01]  /*6680*/  VIADDMNMX R26, R12.reuse, R23, R40, PT ;  /* 0x000000170c1a7246 */ /* 0x040fe20003800128 */
[----:B------:R-:W5:Y:S01]  /*6690*/  LDS.128 R36, [R0+0x120] ;  /* 0x0001200000247984 */ /* 0x000f620000000c00 */
[----:B------:R-:W-:Y:S02]  /*66a0*/  VIADDMNMX R12, R12, R15, R41, PT ;  /* 0x0000000f0c0c7246 */ /* 0x000fe40003800129 */
[C---:B-1----:R-:W-:Y:S02]  /*66b0*/  VIADDMNMX R34, R16.reuse, R35, R17, PT ;  /* 0x0000002310227246 */ /* 0x042fe40003800111 */
[C---:B------:R-:W-:Y:S02]  /*66c0*/  VIADDMNMX R47, R16.reuse, R27, R43, PT ;  /* 0x0000001b102f7246 */ /* 0x040fe4000380012b */
[----:B------:R-:W-:-:S02]  /*66d0*/  VIADDMNMX R44, R16, R23, R44, PT ;  /* 0x00000017102c7246 */ /* 0x000fc4000380012c */
[----:B------:R-:W-:Y:S02]  /*66e0*/  VIADDMNMX R45, R16, R15, R45, PT ;  /* 0x0000000f102d7246 */ /* 0x000fe4000380012d */
[C---:B--2---:R-:W-:Y:S01]  /*66f0*/  VIADDMNMX R46, R42.reuse, R35, R46, PT ;  /* 0x000000232a2e7246 */ /* 0x044fe2000380012e */
[----:B------:R-:W1:Y:S01]  /*6700*/  LDS.128 R16, [R0+0x2e40] ;  /* 0x002e400000107984 */ /* 0x000e620000000c00 */
[C---:B------:R-:W-:Y:S02]  /*6710*/  VIADDMNMX R13, R42.reuse, R27, R13, PT ;  /* 0x0000001b2a0d7246 */ /* 0x040fe4000380010d */
[C---:B------:R-:W-:Y:S02]  /*6720*/  VIADDMNMX R48, R42.reuse, R23, R48, PT ;  /* 0x000000172a307246 */ /* 0x040fe40003800130 */
[----:B------:R-:W-:Y:S02]  /*6730*/  VIADDMNMX R49, R42, R15, R49, PT ;  /* 0x0000000f2a317246 */ /* 0x000fe40003800131 */
[----:B------:R-:W2:Y:S01]  /*6740*/  LDS.128 R40, [R0+0x44d0] ;  /* 0x0044d00000287984 */ /* 0x000ea20000000c00 */
[----:B---3--:R-:W-:-:S02]  /*6750*/  VIADDMNMX R24, R20, R27, R24, PT ;  /* 0x0000001b14187246 */ /* 0x008fc40003800118 */
[C---:B------:R-:W-:Y:S01]  /*6760*/  VIADDMNMX R32, R20.reuse, R35, R32, PT ;  /* 0x0000002314207246 */ /* 0x040fe20003800120 */
[----:B------:R-:W-:Y:S01]  /*6770*/  LDS R0, [R2+0x5748] ;  /* 0x0057480002007984 */ /* 0x000fe20000000800 */
[C---:B------:R-:W-:Y:S02]  /*6780*/  VIADDMNMX R22, R20.reuse, R23, R22, PT ;  /* 0x0000001714167246 */ /* 0x040fe40003800116 */
[----:B------:R-:W-:Y:S01]  /*6790*/  VIADDMNMX R14, R20, R15, R14, PT ;  /* 0x0000000f140e7246 */ /* 0x000fe2000380010e */
[----:B------:R-:W-:Y:S04]  /*67a0*/  LDS R23, [R2+0x58c4] ;  /* 0x0058c40002177984 */ /* 0x000fe80000000800 */
[----:B------:R-:W3:Y:S01]  /*67b0*/  LDS R20, [R2+0x56fc] ;  /* 0x0056fc0002147984 */ /* 0x000ee20000000800 */
[----:B0-----:R-:W-:-:S02]  /*67c0*/  VIADDMNMX R51, R21, R28, R51, PT ;  /* 0x0000001c15337246 */ /* 0x001fc40003800133 */
[-C--:B------:R-:W-:Y:S01]  /*67d0*/  VIADDMNMX R13, R25, R28.reuse, R13, PT ;  /* 0x0000001c190d7246 */ /* 0x080fe2000380010d */
[----:B------:R-:W-:Y:S01]  /*67e0*/  LDS R15, [R2+0x57e0] ;  /* 0x0057e000020f7984 */ /* 0x000fe20000000800 */
[-C--:B----4-:R-:W-:Y:S02]  /*67f0*/  VIADDMNMX R47, R3, R28.reuse, R47, PT ;  /* 0x0000001c032f7246 */ /* 0x090fe4000380012f */
[----:B------:R-:W-:Y:S02]  /*6800*/  VIADDMNMX R24, R33, R28, R24, PT ;  /* 0x0000001c21187246 */ /* 0x000fe40003800118 */
[----:B------:R-:W0:Y:S01]  /*6810*/  LDS R28, [R2+0x5794] ;  /* 0x00579400021c7984 */ /* 0x000e220000000800 */
[-C--:B-----5:R-:W-:Y:S02]  /*6820*/  VIADDMNMX R50, R21, R36.reuse, R50, PT ;  /* 0x0000002415327246 */ /* 0x0a0fe40003800132 */
[-C--:B------:R-:W-:Y:S02]  /*6830*/  VIADDMNMX R34, R3, R36.reuse, R34, PT ;  /* 0x0000002403227246 */ /* 0x080fe40003800122 */
[----:B------:R-:W-:-:S02]  /*6840*/  VIADDMNMX R46, R25, R36, R46, PT ;  /* 0x00000024192e7246 */ /* 0x000fc4000380012e */
[----:B------:R-:W-:Y:S02]  /*6850*/  VIADDMNMX R32, R33, R36, R32, PT ;  /* 0x0000002421207246 */ /* 0x000fe40003800120 */
[-C--:B-1----:R-:W-:Y:S01]  /*6860*/  VIADDMNMX R26, R21, R16.reuse, R26, PT ;  /* 0x00000010151a7246 */ /* 0x082fe2000380011a */
[----:B------:R-:W-:Y:S01]  /*6870*/  LDS R36, [R2+0x595c] ;  /* 0x00595c0002247984 */ /* 0x000fe20000000800 */
[----:B------:R-:W-:Y:S02]  /*6880*/  VIADDMNMX R44, R3, R16, R44, PT ;  /* 0x00000010032c7246 */ /* 0x000fe4000380012c */
[-C--:B--2---:R-:W-:Y:S02]  /*6890*/  VIADDMNMX R12, R21, R40.reuse, R12, PT ;  /* 0x00000028150c7246 */ /* 0x084fe4000380010c */
[----:B------:R-:W1:Y:S01]  /*68a0*/  LDS R21, [R2+0x582c] ;  /* 0x00582c0002157984 */ /* 0x000e620000000800 */
[----:B------:R-:W-:-:S03]  /*68b0*/  VIADDMNMX R45, R3, R40, R45, PT ;  /* 0x00000028032d7246 */ /* 0x000fc6000380012d */
[----:B------:R-:W2:Y:S01]  /*68c0*/  LDS R3, [R2+0x5878] ;  /* 0x0058780002037984 */ /* 0x000ea20000000800 */
[-C--:B------:R-:W-:Y:S02]  /*68d0*/  VIADDMNMX R48, R25, R16.reuse, R48, PT ;  /* 0x0000001019307246 */ /* 0x080fe40003800130 */
[----:B------:R-:W-:Y:S02]  /*68e0*/  VIADDMNMX R22, R33, R16, R22, PT ;  /* 0x0000001021167246 */ /* 0x000fe40003800116 */
[-C--:B------:R-:W-:Y:S01]  /*68f0*/  VIADDMNMX R49, R25, R40.reuse, R49, PT ;  /* 0x0000002819317246 */ /* 0x080fe20003800131 */
[----:B------:R-:W4:Y:S01]  /*6900*/  LDS R16, [R2+0x5910] ;  /* 0x0059100002107984 */ /* 0x000f220000000800 */
[----:B------:R-:W-:Y:S02]  /*6910*/  VIADDMNMX R14, R33, R40, R14, PT ;  /* 0x00000028210e7246 */ /* 0x000fe4000380010e */
[C---:B------:R-:W-:Y:S01]  /*6920*/  VIADDMNMX R50, R52.reuse, R37, R50, PT ;  /* 0x0000002534327246 */ /* 0x040fe20003800132 */
[----:B------:R-:W5:Y:S01]  /*6930*/  LDS R40, [R2+0x59f4] ;  /* 0x0059f40002287984 */ /* 0x000f620000000800 */
[----:B------:R-:W-:-:S02]  /*6940*/  VIADDMNMX R51, R52, R29, R51, PT ;  /* 0x0000001d34337246 */ /* 0x000fc40003800133 */
[C---:B------:R-:W-:Y:S02]  /*6950*/  VIADDMNMX R26, R52.reuse, R17, R26, PT ;  /* 0x00000011341a7246 */ /* 0x040fe4000380011a */
[----:B------:R-:W-:Y:S02]  /*6960*/  VIADDMNMX R12, R52, R41, R12, PT ;  /* 0x00000029340c7246 */ /* 0x000fe4000380010c */
[----:B------:R-:W5:Y:S01]  /*6970*/  LDS R52, [R2+0x59a8] ;  /* 0x0059a80002347984 */ /* 0x000f620000000800 */
[-C--:B---3--:R-:W-:Y:S02]  /*6980*/  VIADDMNMX R34, R20, R37.reuse, R34, PT ;  /* 0x0000002514227246 */ /* 0x088fe40003800122 */
[-C--:B0-----:R-:W-:Y:S02]  /*6990*/  VIADDMNMX R32, R28, R37.reuse, R32, PT ;  /* 0x000000251c207246 */ /* 0x081fe40003800120 */
[----:B------:R-:W-:Y:S02]  /*69a0*/  VIADDMNMX R46, R0, R37, R46, PT ;  /* 0x00000025002e7246 */ /* 0x000fe4000380012e */
[----:B------:R-:W-:-:S02]  /*69b0*/  VIADDMNMX R47, R20, R29, R47, PT ;  /* 0x0000001d142f7246 */ /* 0x000fc4000380012f */
[----:B------:R-:W-:Y:S02]  /*69c0*/  VIADDMNMX R44, R20, R17, R44, PT ;  /* 0x00000011142c7246 */ /* 0x000fe4000380012c */
[-C--:B------:R-:W-:Y:S02]  /*69d0*/  VIADDMNMX R13, R0, R29.reuse, R13, PT ;  /* 0x0000001d000d7246 */ /* 0x080fe4000380010d */
[C---:B------:R-:W-:Y:S02]  /*69e0*/  VIADDMNMX R24, R28.reuse, R29, R24, PT ;  /* 0x0000001d1c187246 */ /* 0x040fe40003800118 */
[-C--:B------:R-:W-:Y:S02]  /*69f0*/  VIADDMNMX R22, R28, R17.reuse, R22, PT ;  /* 0x000000111c167246 */ /* 0x080fe40003800116 */
[C---:B------:R-:W-:Y:S02]  /*6a00*/  VIADDMNMX R48, R0.reuse, R17, R48, PT ;  /* 0x0000001100307246 */ /* 0x040fe40003800130 */
[----:B------:R-:W-:-:S02]  /*6a10*/  VIADDMNMX R49, R0, R41, R49, PT ;  /* 0x0000002900317246 */ /* 0x000fc40003800131 */
[-C--:B------:R-:W-:Y:S02]  /*6a20*/  VIADDMNMX R45, R20, R41.reuse, R45, PT ;  /* 0x00000029142d7246 */ /* 0x080fe4000380012d */
[----:B------:R-:W-:Y:S02]  /*6a30*/  VIADDMNMX R14, R28, R41, R14, PT ;  /* 0x000000291c0e7246 */ /* 0x000fe4000380010e */
[-C--:B------:R-:W-:Y:S02]  /*6a40*/  VIADDMNMX R50, R15, R38.reuse, R50, PT ;  /* 0x000000260f327246 */ /* 0x080fe40003800132 */
[-C--:B-1----:R-:W-:Y:S02]  /*6a50*/  VIADDMNMX R34, R21, R38.reuse, R34, PT ;  /* 0x0000002615227246 */ /* 0x082fe40003800122 */
[-C--:B------:R-:W-:Y:S02]  /*6a60*/  VIADDMNMX R32, R23, R38.reuse, R32, PT ;  /* 0x0000002617207246 */ /* 0x080fe40003800120 */
[----:B--2---:R-:W-:-:S02]  /*6a70*/  VIADDMNMX R46, R3, R38, R46, PT ;  /* 0x00000026032e7246 */ /* 0x004fc4000380012e */
[C---:B------:R-:W-:Y:S02]  /*6a80*/  VIADDMNMX R51, R15.reuse, R30, R51, PT ;  /* 0x0000001e0f337246 */ /* 0x040fe40003800133 */
[----:B------:R-:W-:Y:S02]  /*6a90*/  VIADDMNMX R26, R15, R18, R26, PT ;  /* 0x000000120f1a7246 */ /* 0x000fe4000380011a */
[C---:B------:R-:W-:Y:S02]  /*6aa0*/  VIADDMNMX R47, R21.reuse, R30, R47, PT ;  /* 0x0000001e152f7246 */ /* 0x040fe4000380012f */
[----:B------:R-:W-:Y:S02]  /*6ab0*/  VIADDMNMX R44, R21, R18, R44, PT ;  /* 0x00000012152c7246 */ /* 0x000fe4000380012c */
[-C--:B------:R-:W-:Y:S02]  /*6ac0*/  VIADDMNMX R13, R3, R30.reuse, R13, PT ;  /* 0x0000001e030d7246 */ /* 0x080fe4000380010d */
[----:B------:R-:W-:-:S02]  /*6ad0*/  VIADDMNMX R24, R23, R30, R24, PT ;  /* 0x0000001e17187246 */ /* 0x000fc40003800118 */
[----:B------:R-:W-:Y:S02]  /*6ae0*/  VIADDMNMX R22, R23, R18, R22, PT ;  /* 0x0000001217167246 */ /* 0x000fe40003800116 */
[----:B------:R-:W-:Y:S02]  /*6af0*/  VIADDMNMX R12, R15, R42, R12, PT ;  /* 0x0000002a0f0c7246 */ /* 0x000fe4000380010c */
[C---:B------:R-:W-:Y:S02]  /*6b00*/  VIADDMNMX R48, R3.reuse, R18, R48, PT ;  /* 0x0000001203307246 */ /* 0x040fe40003800130 */
[-C--:B------:R-:W-:Y:S02]  /*6b10*/  VIADDMNMX R49, R3, R42.reuse, R49, PT ;  /* 0x0000002a03317246 */ /* 0x080fe40003800131 */
[-C--:B------:R-:W-:Y:S02]  /*6b20*/  VIADDMNMX R45, R21, R42.reuse, R45, PT ;  /* 0x0000002a152d7246 */ /* 0x080fe4000380012d */
[----:B------:R-:W-:-:S02]  /*6b30*/  VIADDMNMX R14, R23, R42, R14, PT ;  /* 0x0000002a170e7246 */ /* 0x000fc4000380010e */
[-C--:B----4-:R-:W-:Y:S02]  /*6b40*/  VIADDMNMX R3, R16, R39.reuse, R50, PT ;  /* 0x0000002710037246 */ /* 0x090fe40003800132 */
[-C--:B------:R-:W-:Y:S02]  /*6b50*/  VIADDMNMX R15, R36, R39.reuse, R34, PT ;  /* 0x00000027240f7246 */ /* 0x080fe40003800122 */
[-C--:B-----5:R-:W-:Y:S02]  /*6b60*/  VIADDMNMX R17, R40, R39.reuse, R32, PT ;  /* 0x0000002728117246 */ /* 0x0a0fe40003800120 */
[----:B------:R-:W-:Y:S02]  /*6b70*/  VIADDMNMX R39, R52, R39, R46, PT ;  /* 0x0000002734277246 */ /* 0x000fe4000380012e */
[C---:B------:R-:W-:Y:S02]  /*6b80*/  VIADDMNMX R51, R16.reuse, R31, R51, PT ;  /* 0x0000001f10337246 */ /* 0x040fe40003800133 */
[----:B------:R-:W-:-:S02]  /*6b90*/  VIADDMNMX R23, R16, R19, R26, PT ;  /* 0x0000001310177246 */ /* 0x000fc4000380011a */
[C---:B------:R-:W-:Y:S02]  /*6ba0*/  VIADDMNMX R47, R36.reuse, R31, R47, PT ;  /* 0x0000001f242f7246 */ /* 0x040fe4000380012f */
[----:B------:R-:W-:Y:S02]  /*6bb0*/  VIADDMNMX R25, R36, R19, R44, PT ;  /* 0x0000001324197246 */ /* 0x000fe4000380012c */
[C---:B------:R-:W-:Y:S02]  /*6bc0*/  VIADDMNMX R21, R40.reuse, R31, R24, PT ;  /* 0x0000001f28157246 */ /* 0x040fe40003800118 */
[----:B------:R-:W-:Y:S02]  /*6bd0*/  VIADDMNMX R27, R40, R19, R22, PT ;  /* 0x00000013281b7246 */ /* 0x000fe40003800116 */
[C---:B------:R-:W-:Y:S02]  /*6be0*/  VIADDMNMX R13, R52.reuse, R31, R13, PT ;  /* 0x0000001f340d7246 */ /* 0x040fe4000380010d */
[----:B------:R-:W-:Y:S01]  /*6bf0*/  VIADDMNMX R19, R52, R19, R48, PT ;  /* 0x0000001334137246 */ /* 0x000fe20003800130 */
[----:B------:R-:W-:Y:S01]  /*6c00*/  STG.E desc[UR4][R10.64], R3 ;  /* 0x000000030a007986 */ /* 0x000fe2000c101904 */
[----:B------:R-:W-:-:S02]  /*6c10*/  VIADDMNMX R29, R16, R43, R12, PT ;  /* 0x0000002b101d7246 */ /* 0x000fc4000380010c */
[-C--:B------:R-:W-:Y:S02]  /*6c20*/  VIADDMNMX R45, R36, R43.reuse, R45, PT ;  /* 0x0000002b242d7246 */ /* 0x080fe4000380012d */
[-C--:B------:R-:W-:Y:S02]  /*6c30*/  VIADDMNMX R33, R40, R43.reuse, R14, PT ;  /* 0x0000002b28217246 */ /* 0x080fe4000380010e */
[----:B------:R-:W-:Y:S01]  /*6c40*/  VIADDMNMX R49, R52, R43, R49, PT ;  /* 0x0000002b34317246 */ /* 0x000fe20003800131 */
[----:B------:R-:W-:Y:S04]  /*6c50*/  STG.E desc[UR4][R10.64+0x4c], R15 ;  /* 0x00004c0f0a007986 */ /* 0x000fe8000c101904 */
        /* <DEDUP_REMOVED lines=13> */
[----:B------:R-:W-:Y:S01]  /*6d30*/  STG.E desc[UR4][R4.64+0xe4], R33 ;  /* 0x0000e42104007986 */ /* 0x000fe2000c101904 */
[----:B------:R-:W-:Y:S05]  /*6d40*/  EXIT ;  /* 0x000000000000794d */ /* 0x000fea0003800000 */
.L_x_0:
[----:B------:R-:W-:-:S00]  /*6d50*/  BRA `(.L_x_0) ;  /* 0xfffffffc00fc7947 */ /* 0x000fc0000383ffff */
[----:B------:R-:W-:-:S00]  /*6d60*/  NOP ;  /* 0x0000000000007918 */ /* 0x000fc00000000000 */
        /* <DEDUP_REMOVED lines=9> */
.L_x_4:


//--------------------- .text._Z17phase2_col_kernelPiii --------------------------
	.section	.text._Z17phase2_col_kernelPiii,"ax",@progbits
	.align	128
        .global         _Z17phase2_col_kernelPiii
        .type           _Z17phase2_col_kernelPiii,@function
        .size           _Z17phase2_col_kernelPiii,(.L_x_5 - _Z17phase2_col_kernelPiii)
        .other          _Z17phase2_col_kernelPiii,@"STO_CUDA_ENTRY STV_DEFAULT"
_Z17phase2_col_kernelPiii:
.text._Z17phase2_col_kernelPiii:
[----:B------:R-:W-:Y:S01]  /*0000*/  LDC R1, c[0x0][0x37c] ;  /* 0x0000df00ff017b82 */ /* 0x000fe20000000800 */
[----:B------:R-:W0:Y:S07]  /*0010*/  S2R R13, SR_TID.Y ;  /* 0x00000000000d7919 */ /* 0x000e2e0000002200 */
[----:B------:R-:W1:Y:S01]  /*0020*/  LDC.64 R6, c[0x0][0x388] ;  /* 0x0000e200ff067b82 */ /* 0x000e620000000a00 */
[----:B------:R-:W2:Y:S01]  /*0030*/  LDCU.64 UR6, c[0x0][0x358] ;  /* 0x00006b00ff0677ac */ /* 0x000ea20008000a00 */
[----:B------:R-:W3:Y:S06]  /*0040*/  S2R R25, SR_TID.X ;  /* 0x0000000000197919 */ /* 0x000eec0000002100 */
[----:B------:R-:W4:Y:S01]  /*0050*/  LDC.64 R2, c[0x0][0x380] ;  /* 0x0000e000ff027b82 */ /* 0x000f220000000a00 */
[----:B-1----:R-:W-:-:S02]  /*0060*/  IMAD R23, R7, 0x4c, RZ ;  /* 0x0000004c07177824 */ /* 0x002fc400078e02ff */
[----:B0-----:R-:W-:-:S04]  /*0070*/  IMAD R7, R7, 0x4c, R13 ;  /* 0x0000004c07077824 */ /* 0x001fc800078e020d */
[----:B------:R-:W-:-:S04]  /*0080*/  IMAD R0, R7, R6, R23 ;  /* 0x0000000607007224 */ /* 0x000fc800078e0217 */
[----:B---3--:R-:W-:-:S04]  /*0090*/  IMAD.IADD R17, R0, 0x1, R25 ;  /* 0x0000000100117824 */ /* 0x008fc800078e0219 */
[----:B----4-:R-:W-:-:S05]  /*00a0*/  IMAD.WIDE R16, R17, 0x4, R2 ;  /* 0x0000000411107825 */ /* 0x010fca00078e0202 */
[----:B--2---:R-:W2:Y:S01]  /*00b0*/  LDG.E R18, desc[UR6][R16.64] ;  /* 0x0000000610127981 */ /* 0x004ea2000c1e1900 */
[----:B------:R-:W0:Y:S01]  /*00c0*/  S2UR UR4, SR_CTAID.X ;  /* 0x00000000000479c3 */ /* 0x000e220000002500 */
[----:B------:R-:W1:Y:S01]  /*00d0*/  S2R R12, SR_CgaCtaId ;  /* 0x00000000000c7919 */ /* 0x000e620000008800 */
[----:B------:R-:W-:Y:S01]  /*00e0*/  VIADD R9, R7, 0x13 ;  /* 0x0000001307097836 */ /* 0x000fe20000000000 */
[----:B------:R-:W3:Y:S04]  /*00f0*/  LDG.E R19, desc[UR6][R16.64+0x4c] ;  /* 0x00004c0610137981 */ /* 0x000ee8000c1e1900 */
[----:B------:R-:W4:Y:S04]  /*0100*/  LDG.E R29, desc[UR6][R16.64+0x98] ;  /* 0x00009806101d7981 */ /* 0x000f28000c1e1900 */
[----:B------:R-:W5:Y:S01]  /*0110*/  LDG.E R28, desc[UR6][R16.64+0xe4] ;  /* 0x0000e406101c7981 */ /* 0x000f62000c1e1900 */
[----:B0-----:R-:W-:-:S06]  /*0120*/  UIMAD UR5, UR4, 0x4c, URZ ;  /* 0x0000004c040578a4 */ /* 0x001fcc000f8e02ff */
[----:B------:R-:W-:-:S04]  /*0130*/  IMAD R0, R7, R6, UR5 ;  /* 0x0000000507007e24 */ /* 0x000fc8000f8e0206 */
[----:B------:R-:W-:-:S04]  /*0140*/  IMAD.IADD R5, R0, 0x1, R25 ;  /* 0x0000000100057824 */ /* 0x000fc800078e0219 */
[----:B------:R-:W-:-:S05]  /*0150*/  IMAD.WIDE R4, R5, 0x4, R2 ;  /* 0x0000000405047825 */ /* 0x000fca00078e0202 */
[----:B------:R-:W3:Y:S01]  /*0160*/  LDG.E R27, desc[UR6][R4.64] ;  /* 0x00000006041b7981 */ /* 0x000ee2000c1e1900 */
[----:B------:R-:W-:Y:S01]  /*0170*/  MOV R0, 0x400 ;  /* 0x0000040000007802 */ /* 0x000fe20000000f00 */
[CC--:B------:R-:W-:Y:S02]  /*0180*/  IMAD R8, R9.reuse, R6.reuse, R23 ;  /* 0x0000000609087224 */ /* 0x0c0fe400078e0217 */
[----:B------:R-:W-:Y:S01]  /*0190*/  IMAD R10, R9, R6, UR5 ;  /* 0x00000005090a7e24 */ /* 0x000fe2000f8e0206 */
[----:B------:R-:W4:Y:S01]  /*01a0*/  LDG.E R21, desc[UR6][R4.64+0x4c] ;  /* 0x00004c0604157981 */ /* 0x000f22000c1e1900 */
[----:B------:R-:W-:Y:S01]  /*01b0*/  VIADD R11, R0, 0x5a40 ;  /* 0x00005a40000b7836 */ /* 0x000fe20000000000 */
[----:B-1----:R-:W-:Y:S01]  /*01c0*/  LEA R0, R12, R0, 0x18 ;  /* 0x000000000c007211 */ /* 0x002fe200078ec0ff */
[--C-:B------:R-:W-:Y:S01]  /*01d0*/  IMAD.IADD R9, R8, 0x1, R25.reuse ;  /* 0x0000000108097824 */ /* 0x100fe200078e0219 */
[----:B------:R-:W5:Y:S01]  /*01e0*/  LDG.E R14, desc[UR6][R4.64+0xe4] ;  /* 0x0000e406040e7981 */ /* 0x000f62000c1e1900 */
[----:B------:R-:W-:-:S02]  /*01f0*/  IMAD.IADD R15, R10, 0x1, R25 ;  /* 0x000000010a0f7824 */ /* 0x000fc400078e0219 */
[----:B------:R-:W-:Y:S01]  /*0200*/  IMAD.WIDE R8, R9, 0x4, R2 ;  /* 0x0000000409087825 */ /* 0x000fe200078e0202 */
[----:B------:R0:W5:Y:S03]  /*0210*/  LDG.E R10, desc[UR6][R4.64+0x98] ;  /* 0x00009806040a7981 */ /* 0x000166000c1e1900 */
[----:B------:R-:W-:Y:S01]  /*0220*/  IMAD R0, R13, 0x130, R0 ;  /* 0x000001300d007824 */ /* 0x000fe200078e0200 */
[----:B------:R-:W5:Y:S04]  /*0230*/  LDG.E R16, desc[UR6][R8.64] ;  /* 0x0000000608107981 */ /* 0x000f68000c1e1900 */
[----:B------:R-:W5:Y:S01]  /*0240*/  LDG.E R26, desc[UR6][R8.64+0x4c] ;  /* 0x00004c06081a7981 */ /* 0x000f62000c1e1900 */
[----:B0-----:R-:W-:-:S03]  /*0250*/  IMAD.WIDE R4, R15, 0x4, R2 ;  /* 0x000000040f047825 */ /* 0x001fc600078e0202 */
[----:B------:R-:W5:Y:S01]  /*0260*/  LDG.E R22, desc[UR6][R8.64+0x98] ;  /* 0x0000980608167981 */ /* 0x000f62000c1e1900 */
[----:B------:R-:W-:-:S03]  /*0270*/  IMAD R15, R25, 0x4, R0 ;  /* 0x00000004190f7824 */ /* 0x000fc600078e0200 */
[----:B------:R-:W5:Y:S04]  /*0280*/  LDG.E R20, desc[UR6][R4.64] ;  /* 0x0000000604147981 */ /* 0x000f68000c1e1900 */
[----:B------:R-:W5:Y:S01]  /*0290*/  LDG.E R24, desc[UR6][R4.64+0x4c] ;  /* 0x00004c0604187981 */ /* 0x000f62000c1e1900 */
[----:B------:R-:W-:-:S03]  /*02a0*/  LEA R11, R12, R11, 0x18 ;  /* 0x0000000b0c0b7211 */ /* 0x000fc600078ec0ff */
[----:B------:R0:W5:Y:S04]  /*02b0*/  LDG.E R12, desc[UR6][R8.64+0xe4] ;  /* 0x0000e406080c7981 */ /* 0x000168000c1e1900 */
[----:B------:R-:W5:Y:S04]  /*02c0*/  LDG.E R17, desc[UR6][R4.64+0xe4] ;  /* 0x0000e40604117981 */ /* 0x000f68000c1e1900 */
[----:B--2---:R1:W-:Y:S04]  /*02d0*/  STS [R15], R18 ;  /* 0x000000120f007388 */ /* 0x0043e80000000800 */
[----:B-1----:R1:W2:Y:S01]  /*02e0*/  LDG.E R18, desc[UR6][R4.64+0x98] ;  /* 0x0000980604127981 */ /* 0x0022a2000c1e1900 */
[----:B------:R-:W-:-:S04]  /*02f0*/  IMAD R11, R25, 0x4, R11 ;  /* 0x00000004190b7824 */ /* 0x000fc800078e020b */
[----:B------:R-:W-:Y:S02]  /*0300*/  IMAD R13, R13, 0x130, R11 ;  /* 0x000001300d0d7824 */ /* 0x000fe400078e020b */
[----:B0-----:R-:W-:-:S04]  /*0310*/  VIADD R9, R7, 0x26 ;  /* 0x0000002607097836 */ /* 0x001fc80000000000 */
[-CC-:B------:R-:W-:Y:S01]  /*0320*/  IMAD R8, R9, R6.reuse, R23.reuse ;  /* 0x0000000609087224 */ /* 0x180fe200078e0217 */
[----:B---3--:R0:W-:Y:S02]  /*0330*/  STS [R13], R27 ;  /* 0x0000001b0d007388 */ /* 0x0081e40000000800 */
[----:B0-----:R-:W-:Y:S02]  /*0340*/  VIADD R27, R7, 0x39 ;  /* 0x00000039071b7836 */ /* 0x001fe40000000000 */
[-C--:B------:R-:W-:Y:S02]  /*0350*/  IMAD R7, R9, R6.reuse, UR5 ;  /* 0x0000000509077e24 */ /* 0x080fe4000f8e0206 */
[CC--:B------:R-:W-:Y:S02]  /*0360*/  IMAD R23, R27.reuse, R6.reuse, R23 ;  /* 0x000000061b177224 */ /* 0x0c0fe400078e0217 */
[----:B------:R-:W-:Y:S02]  /*0370*/  IMAD R27, R27, R6, UR5 ;  /* 0x000000051b1b7e24 */ /* 0x000fe4000f8e0206 */
[----:B------:R-:W-:-:S02]  /*0380*/  IMAD.IADD R9, R8, 0x1, R25 ;  /* 0x0000000108097824 */ /* 0x000fc400078e0219 */
[--C-:B------:R-:W-:Y:S02]  /*0390*/  IMAD.IADD R6, R23, 0x1, R25.reuse ;  /* 0x0000000117067824 */ /* 0x100fe400078e0219 */
[----:B------:R-:W-:Y:S02]  /*03a0*/  IMAD.IADD R7, R7, 0x1, R25 ;  /* 0x0000000107077824 */ /* 0x000fe400078e0219 */
[--C-:B------:R-:W-:Y:S01]  /*03b0*/  IMAD.WIDE R8, R9, 0x4, R2.reuse ;  /* 0x0000000409087825 */ /* 0x100fe200078e0202 */
[----:B------:R0:W-:Y:S03]  /*03c0*/  STS [R15+0x4c], R19 ;  /* 0x00004c130f007388 */ /* 0x0001e60000000800 */
[--C-:B-1----:R-:W-:Y:S01]  /*03d0*/  IMAD.WIDE R4, R6, 0x4, R2.reuse ;  /* 0x0000000406047825 */ /* 0x102fe200078e0202 */
[----:B----4-:R1:W-:Y:S03]  /*03e0*/  STS [R13+0x4c], R21 ;  /* 0x00004c150d007388 */ /* 0x0103e60000000800 */
[----:B------:R-:W-:Y:S01]  /*03f0*/  IMAD.WIDE R6, R7, 0x4, R2 ;  /* 0x0000000407067825 */ /* 0x000fe200078e0202 */
[----:B------:R-:W3:Y:S03]  /*0400*/  LDG.E R23, desc[UR6][R8.64+0x4c] ;  /* 0x00004c0608177981 */ /* 0x000ee6000c1e1900 */
[----:B------:R-:W-:Y:S01]  /*0410*/  IMAD.IADD R25, R27, 0x1, R25 ;  /* 0x000000011b197824 */ /* 0x000fe200078e0219 */
[----:B0-----:R-:W4:Y:S04]  /*0420*/  LDG.E R19, desc[UR6][R8.64] ;  /* 0x0000000608137981 */ /* 0x001f28000c1e1900 */
[----:B-1----:R-:W3:Y:S04]  /*0430*/  LDG.E R21, desc[UR6][R8.64+0x98] ;  /* 0x0000980608157981 */ /* 0x002ee8000c1e1900 */
[----:B------:R-:W3:Y:S01]  /*0440*/  LDG.E R27, desc[UR6][R8.64+0xe4] ;  /* 0x0000e406081b7981 */ /* 0x000ee2000c1e1900 */
[----:B------:R-:W-:-:S03]  /*0450*/  IMAD.WIDE R2, R25, 0x4, R2 ;  /* 0x0000000419027825 */ /* 0x000fc600078e0202 */
[----:B------:R0:W-:Y:S04]  /*0460*/  STS [R15+0x98], R29 ;  /* 0x0000981d0f007388 */ /* 0x0001e80000000800 */
[----:B-----5:R-:W-:Y:S04]  /*0470*/  STS [R13+0x98], R10 ;  /* 0x0000980a0d007388 */ /* 0x020fe80000000800 */
[----:B------:R-:W5:Y:S04]  /*0480*/  LDG.E R9, desc[UR6][R6.64] ;  /* 0x0000000606097981 */ /* 0x000f68000c1e1900 */
[----:B------:R1:W-:Y:S04]  /*0490*/  STS [R15+0xe4], R28 ;  /* 0x0000e41c0f007388 */ /* 0x0003e80000000800 */
[----:B0-----:R-:W3:Y:S04]  /*04a0*/  LDG.E R29, desc[UR6][R6.64+0x4c] ;  /* 0x00004c06061d7981 */ /* 0x001ee8000c1e1900 */
[----:B------:R0:W-:Y:S04]  /*04b0*/  STS [R13+0xe4], R14 ;  /* 0x0000e40e0d007388 */ /* 0x0001e80000000800 */
[----:B------:R0:W-:Y:S04]  /*04c0*/  STS [R15+0x1690], R16 ;  /* 0x001690100f007388 */ /* 0x0001e80000000800 */
[----:B-1----:R-:W3:Y:S04]  /*04d0*/  LDG.E R28, desc[UR6][R4.64] ;  /* 0x00000006041c7981 */ /* 0x002ee8000c1e1900 */
[----:B0-----:R-:W3:Y:S04]  /*04e0*/  LDG.E R14, desc[UR6][R6.64+0x98] ;  /* 0x00009806060e7981 */ /* 0x001ee8000c1e1900 */
[----:B------:R-:W3:Y:S04]  /*04f0*/  LDG.E R16, desc[UR6][R6.64+0xe4] ;  /* 0x0000e40606107981 */ /* 0x000ee8000c1e1900 */
[----:B------:R-:W3:Y:S04]  /*0500*/  LDG.E R10, desc[UR6][R4.64+0x4c] ;  /* 0x00004c06040a7981 */ /* 0x000ee8000c1e1900 */
[----:B------:R-:W3:Y:S04]  /*0510*/  LDG.E R25, desc[UR6][R4.64+0x98] ;  /* 0x0000980604197981 */ /* 0x000ee8000c1e1900 */
[----:B------:R-:W3:Y:S04]  /*0520*/  LDG.E R8, desc[UR6][R4.64+0xe4] ;  /* 0x0000e40604087981 */ /* 0x000ee8000c1e1900 */
[----:B------:R0:W-:Y:S04]  /*0530*/  STS [R13+0x1690], R20 ;  /* 0x001690140d007388 */ /* 0x0001e80000000800 */
[----:B------:R-:W-:Y:S04]  /*0540*/  STS [R15+0x16dc], R26 ;  /* 0x0016dc1a0f007388 */ /* 0x000fe80000000800 */
[----:B------:R-:W3:Y:S04]  /*0550*/  LDG.E R4, desc[UR6][R2.64] ;  /* 0x0000000602047981 */ /* 0x000ee8000c1e1900 */
[----:B------:R-:W-:Y:S04]  /*0560*/  STS [R13+0x16dc], R24 ;  /* 0x0016dc180d007388 */ /* 0x000fe80000000800 */
[----:B------:R-:W-:Y:S04]  /*0570*/  STS [R15+0x1728], R22 ;  /* 0x001728160f007388 */ /* 0x000fe80000000800 */
[----:B------:R-:W3:Y:S04]  /*0580*/  LDG.E R5, desc[UR6][R2.64+0x4c] ;  /* 0x00004c0602057981 */ /* 0x000ee8000c1e1900 */
[----:B0-----:R-:W3:Y:S04]  /*0590*/  LDG.E R20, desc[UR6][R2.64+0xe4] ;  /* 0x0000e40602147981 */ /* 0x001ee8000c1e1900 */
[----:B--2---:R0:W-:Y:S04]  /*05a0*/  STS [R13+0x1728], R18 ;  /* 0x001728120d007388 */ /* 0x0041e80000000800 */
[----:B0-----:R-:W2:Y:S04]  /*05b0*/  LDG.E R18, desc[UR6][R2.64+0x98] ;  /* 0x0000980602127981 */ /* 0x001ea8000c1e1900 */
[----:B------:R-:W-:Y:S04]  /*05c0*/  STS [R15+0x1774], R12 ;  /* 0x0017740c0f007388 */ /* 0x000fe80000000800 */
[----:B------:R-:W-:Y:S04]  /*05d0*/  STS [R13+0x1774], R17 ;  /* 0x001774110d007388 */ /* 0x000fe80000000800 */
[----:B----4-:R-:W-:Y:S04]  /*05e0*/  STS [R15+0x2d20], R19 ;  /* 0x002d20130f007388 */ /* 0x010fe80000000800 */
[----:B-----5:R-:W-:Y:S04]  /*05f0*/  STS [R13+0x2d20], R9 ;  /* 0x002d20090d007388 */ /* 0x020fe80000000800 */
[----:B---3--:R-:W-:Y:S04]  /*0600*/  STS [R15+0x2d6c], R23 ;  /* 0x002d6c170f007388 */ /* 0x008fe80000000800 */
        /* <DEDUP_REMOVED lines=10> */
[----:B--2---:R-:W-:Y:S04]  /*06b0*/  STS [R13+0x4448], R18 ;  /* 0x004448120d007388 */ /* 0x004fe80000000800 */
[----:B------:R-:W-:Y:S04]  /*06c0*/  STS [R15+0x4494], R8 ;  /* 0x004494080f007388 */ /* 0x000fe80000000800 */
[----:B------:R-:W-:Y:S01]  /*06d0*/  STS [R13+0x4494], R20 ;  /* 0x004494140d007388 */ /* 0x000fe20000000800 */
[----:B------:R-:W-:Y:S06]  /*06e0*/  BAR.SYNC.DEFER_BLOCKING 0x0 ;  /* 0x0000000000007b1d */ /* 0x000fec0000010000 */
[----:B------:R-:W-:Y:S04]  /*06f0*/  LDS R24, [R0] ;  /* 0x0000000000187984 */ /* 0x000fe80000000800 */
[----:B------:R-:W-:Y:S04]  /*0700*/  LDS R17, [R13] ;  /* 0x000000000d117984 */ /* 0x000fe80000000800 */
[----:B------:R-:W0:Y:S04]  /*0710*/  LDS R9, [R11] ;  /* 0x000000000b097984 */ /* 0x000e280000000800 */
[----:B------:R-:W-:Y:S04]  /*0720*/  LDS R23, [R13+0x4c] ;  /* 0x00004c000d177984 */ /* 0x000fe80000000800 */
[----:B------:R-:W-:Y:S04]  /*0730*/  LDS R5, [R13+0x98] ;  /* 0x000098000d057984 */ /* 0x000fe80000000800 */
[----:B------:R-:W-:Y:S04]  /*0740*/  LDS R20, [R13+0x1690] ;  /* 0x001690000d147984 */ /* 0x000fe80000000800 */
[----:B------:R-:W-:Y:S04]  /*0750*/  LDS R19, [R13+0x16dc] ;  /* 0x0016dc000d137984 */ /* 0x000fe80000000800 */
[----:B------:R-:W-:Y:S04]  /*0760*/  LDS R18, [R13+0x1728] ;  /* 0x001728000d127984 */ /* 0x000fe80000000800 */
[----:B------:R-:W-:Y:S04]  /*0770*/  LDS R16, [R13+0x1774] ;  /* 0x001774000d107984 */ /* 0x000fe80000000800 */
[----:B------:R-:W-:Y:S04]  /*0780*/  LDS R28, [R13+0x2d20] ;  /* 0x002d20000d1c7984 */ /* 0x000fe80000000800 */
[----:B------:R-:W-:Y:S04]  /*0790*/  LDS R14, [R13+0x2d6c] ;  /* 0x002d6c000d0e7984 */ /* 0x000fe80000000800 */
[----:B------:R-:W-:Y:S01]  /*07a0*/  LDS R12, [R13+0x2db8] ;  /* 0x002db8000d0c7984 */ /* 0x000fe20000000800 */
[----:B0-----:R-:W-:-:S03]  /*07b0*/  VIADDMNMX R17, R9, R24, R17, PT ;  /* 0x0000001809117246 */ /* 0x001fc60003800111 */
[----:B------:R-:W-:Y:S04]  /*07c0*/  LDS R10, [R13+0x2e04] ;  /* 0x002e04000d0a7984 */ /* 0x000fe80000000800 */
[----:B------:R-:W-:Y:S04]  /*07d0*/  STS [R13], R17 ;  /* 0x000000110d007388 */ /* 0x000fe80000000800 */
[----:B------:R-:W0:Y:S04]  /*07e0*/  LDS R4, [R11+0x4c] ;  /* 0x00004c000b047984 */ /* 0x000e280000000800 */
[----:B------:R-:W-:Y:S01]  /*07f0*/  LDS R15, [R13+0x43fc] ;  /* 0x0043fc000d0f7984 */ /* 0x000fe20000000800 */
[----:B0-----:R-:W-:-:S05]  /*0800*/  VIADDMNMX R23, R4, R24, R23, PT ;  /* 0x0000001804177246 */ /* 0x001fca0003800117 */
[----:B------:R-:W-:Y:S04]  /*0810*/  STS [R13+0x4c], R23 ;  /* 0x00004c170d007388 */ /* 0x000fe80000000800 */
[----:B------:R-:W0:Y:S02]  /*0820*/  LDS R22, [R11+0x98] ;  /* 0x000098000b167984 */ /* 0x000e240000000800 */
[-C--:B0-----:R-:W-:Y:S02]  /*0830*/  VIADDMNMX R22, R22, R24.reuse, R5, PT ;  /* 0x0000001816167246 */ /* 0x081fe40003800105 */
[----:B------:R-:W-:Y:S04]  /*0840*/  LDS R5, [R13+0xe4] ;  /* 0x0000e4000d057984 */ /* 0x000fe80000000800 */
[----:B------:R-:W-:Y:S04]  /*0850*/  STS [R13+0x98], R22 ;  /* 0x000098160d007388 */ /* 0x000fe80000000800 */
[----:B------:R-:W0:Y:S02]  /*0860*/  LDS R4, [R11+0xe4] ;  /* 0x0000e4000b047984 */ /* 0x000e240000000800 */
[----:B0-----:R-:W-:-:S05]  /*0870*/  VIADDMNMX R24, R4, R24, R5, PT ;  /* 0x0000001804187246 */ /* 0x001fca0003800105 */
[----:B------:R-:W-:Y:S04]  /*0880*/  STS [R13+0xe4], R24 ;  /* 0x0000e4180d007388 */ /* 0x000fe80000000800 */
[----:B------:R-:W-:Y:S04]  /*0890*/  LDS R9, [R0+0x1690] ;  /* 0x0016900000097984 */ /* 0x000fe80000000800 */
[----:B------:R-:W0:Y:S04]  /*08a0*/  LDS R27, [R11] ;  /* 0x000000000b1b7984 */ /* 0x000e280000000800 */
[----:B------:R-:W1:Y:S04]  /*08b0*/  LDS R4, [R11+0x4c] ;  /* 0x00004c000b047984 */ /* 0x000e680000000800 */
[----:B------:R-:W2:Y:S04]  /*08c0*/  LDS R26, [R11+0x98] ;  /* 0x000098000b1a7984 */ /* 0x000ea80000000800 */
[----:B------:R-:W3:Y:S04]  /*08d0*/  LDS R8, [R11+0xe4] ;  /* 0x0000e4000b087984 */ /* 0x000ee80000000800 */
[----:B------:R-:W4:Y:S01]  /*08e0*/  LDS R5, [R0+0x2d20] ;  /* 0x002d200000057984 */ /* 0x000f220000000800 */
[----:B0-----:R-:W-:-:S02]  /*08f0*/  VIADDMNMX R20, R27, R9, R20, PT ;  /* 0x000000091b147246 */ /* 0x001fc40003800114 */
[-C--:B-1----:R-:W-:Y:S02]  /*0900*/  VIADDMNMX R19, R4, R9.reuse, R19, PT ;  /* 0x0000000904137246 */ /* 0x082fe40003800113 */
[-C--:B--2---:R-:W-:Y:S02]  /*0910*/  VIADDMNMX R18, R26, R9.reuse, R18, PT ;  /* 0x000000091a127246 */ /* 0x084fe40003800112 */
[----:B---3--:R-:W-:Y:S02]  /*0920*/  VIADDMNMX R16, R8, R9, R16, PT ;  /* 0x0000000908107246 */ /* 0x008fe40003800110 */
[----:B------:R-:W-:Y:S01]  /*0930*/  LDS R9, [R13+0x43b0] ;  /* 0x0043b0000d097984 */ /* 0x000fe20000000800 */
[-C--:B----4-:R-:W-:Y:S02]  /*0940*/  VIADDMNMX R28, R27, R5.reuse, R28, PT ;  /* 0x000000051b1c7246 */ /* 0x090fe4000380011c */
[-C--:B------:R-:W-:Y:S02]  /*0950*/  VIADDMNMX R14, R4, R5.reuse, R14, PT ;  /* 0x00000005040e7246 */ /* 0x080fe4000380010e */
[----:B------:R-:W-:-:S02]  /*0960*/  VIADDMNMX R12, R26, R5, R12, PT ;  /* 0x000000051a0c7246 */ /* 0x000fc4000380010c */
[----:B------:R-:W-:Y:S02]  /*0970*/  VIADDMNMX R10, R8, R5, R10, PT ;  /* 0x00000005080a7246 */ /* 0x000fe4000380010a */
[----:B------:R-:W0:Y:S02]  /*0980*/  LDS R5, [R0+0x43b0] ;  /* 0x0043b00000057984 */ /* 0x000e240000000800 */
[-C--:B0-----:R-:W-:Y:S02]  /*0990*/  VIADDMNMX R27, R27, R5.reuse, R9, PT ;  /* 0x000000051b1b7246 */ /* 0x081fe40003800109 */
[-C--:B------:R-:W-:Y:S01]  /*09a0*/  VIADDMNMX R4, R4, R5.reuse, R15, PT ;  /* 0x0000000504047246 */ /* 0x080fe2000380010f */
[----:B------:R-:W0:Y:S04]  /*09b0*/  LDS R9, [R13+0x4448] ;  /* 0x004448000d097984 */ /* 0x000e280000000800 */
[----:B------:R-:W1:Y:S01]  /*09c0*/  LDS R15, [R13+0x4494] ;  /* 0x004494000d0f7984 */ /* 0x000e620000000800 */
[----:B0-----:R-:W-:-:S03]  /*09d0*/  VIADDMNMX R26, R26, R5, R9, PT ;  /* 0x000000051a1a7246 */ /* 0x001fc60003800109 */
[----:B------:R-:W-:Y:S01]  /*09e0*/  LDS R9, [R11+0x130] ;  /* 0x000130000b097984 */ /* 0x000fe20000000800 */
[----:B-1----:R-:W-:-:S03]  /*09f0*/  VIADDMNMX R8, R8, R5, R15, PT ;  /* 0x0000000508087246 */ /* 0x002fc6000380010f */
[----:B------:R-:W0:Y:S02]  /*0a00*/  LDS R5, [R0+0x4] ;  /* 0x0000040000057984 */ /* 0x000e240000000800 */
[----:B0-----:R-:W-:-:S05]  /*0a10*/  VIADDMNMX R17, R9, R5, R17, PT ;  /* 0x0000000509117246 */ /* 0x001fca0003800111 */
[----:B------:R-:W-:Y:S04]  /*0a20*/  STS [R13], R17 ;  /* 0x000000110d007388 */ /* 0x000fe80000000800 */
[----:B------:R-:W0:Y:S02]  /*0a30*/  LDS R9, [R11+0x17c] ;  /* 0x00017c000b097984 */ /* 0x000e240000000800 */
[----:B0-----:R-:W-:-:S05]  /*0a40*/  VIADDMNMX R23, R9, R5, R23, PT ;  /* 0x0000000509177246 */ /* 0x001fca0003800117 */
[----:B------:R-:W-:Y:S04]  /*0a50*/  STS [R13+0x4c], R23 ;  /* 0x00004c170d007388 */ /* 0x000fe80000000800 */
[----:B------:R-:W0:Y:S02]  /*0a60*/  LDS R9, [R11+0x1c8] ;  /* 0x0001c8000b097984 */ /* 0x000e240000000800 */
[----:B0-----:R-:W-:-:S05]  /*0a70*/  VIADDMNMX R22, R9, R5, R22, PT ;  /* 0x0000000509167246 */ /* 0x001fca0003800116 */
[----:B------:R-:W-:Y:S04]  /*0a80*/  STS [R13+0x98], R22 ;  /* 0x000098160d007388 */ /* 0x000fe80000000800 */
[----:B------:R-:W0:Y:S02]  /*0a90*/  LDS R9, [R11+0x214] ;  /* 0x000214000b097984 */ /* 0x000e240000000800 */
[----:B0-----:R-:W-:-:S05]  /*0aa0*/  VIADDMNMX R24, R9, R5, R24, PT ;  /* 0x0000000509187246 */ /* 0x001fca0003800118 */
[----:B------:R-:W-:Y:S04]  /*0ab0*/  STS [R13+0xe4], R24 ;  /* 0x0000e4180d007388 */ /* 0x000fe80000000800 */
[----:B------:R-:W-:Y:S04]  /*0ac0*/  LDS R15, [R0+0x1694] ;  /* 0x00169400000f7984 */ /* 0x000fe80000000800 */
[----:B------:R-:W0:Y:S04]  /*0ad0*/  LDS R21, [R11+0x130] ;  /* 0x000130000b157984 */ /* 0x000e280000000800 */
[----:B------:R-:W1:Y:S04]  /*0ae0*/  LDS R9, [R0+0x2d24] ;  /* 0x002d240000097984 */ /* 0x000e680000000800 */
[----:B------:R-:W2:Y:S01]  /*0af0*/  LDS R5, [R0+0x43b4] ;  /* 0x0043b40000057984 */ /* 0x000ea20000000800 */
[----:B0-----:R-:W-:-:S02]  /*0b00*/  VIADDMNMX R20, R21, R15, R20, PT ;  /* 0x0000000f15147246 */ /* 0x001fc40003800114 */
[C---:B-1----:R-:W-:Y:S02]  /*0b10*/  VIADDMNMX R28, R21.reuse, R9, R28, PT ;  /* 0x00000009151c7246 */ /* 0x042fe4000380011c */
[----:B--2---:R-:W-:Y:S02]  /*0b20*/  VIADDMNMX R27, R21, R5, R27, PT ;  /* 0x00000005151b7246 */ /* 0x004fe4000380011b */
[----:B------:R-:W0:Y:S02]  /*0b30*/  LDS R21, [R11+0x17c] ;  /* 0x00017c000b157984 */ /* 0x000e240000000800 */
[C---:B0-----:R-:W-:Y:S02]  /*0b40*/  VIADDMNMX R19, R21.reuse, R15, R19, PT ;  /* 0x0000000f15137246 */ /* 0x041fe40003800113 */
[C---:B------:R-:W-:Y:S02]  /*0b50*/  VIADDMNMX R14, R21.reuse, R9, R14, PT ;  /* 0x00000009150e7246 */ /* 0x040fe4000380010e */
[----:B------:R-:W-:-:S02]  /*0b60*/  VIADDMNMX R4, R21, R5, R4, PT ;  /* 0x0000000515047246 */ /* 0x000fc40003800104 */
[----:B------:R-:W0:Y:S02]  /*0b70*/  LDS R21, [R11+0x1c8] ;  /* 0x0001c8000b157984 */ /* 0x000e240000000800 */
[C---:B0-----:R-:W-:Y:S02]  /*0b80*/  VIADDMNMX R18, R21.reuse, R15, R18, PT ;  /* 0x0000000f15127246 */ /* 0x041fe40003800112 */
[C---:B------:R-:W-:Y:S02]  /*0b90*/  VIADDMNMX R12, R21.reuse, R9, R12, PT ;  /* 0x00000009150c7246 */ /* 0x040fe4000380010c */
[----:B------:R-:W-:Y:S02]  /*0ba0*/  VIADDMNMX R26, R21, R5, R26, PT ;  /* 0x00000005151a7246 */ /* 0x000fe4000380011a */
[----:B------:R-:W0:Y:S02]  /*0bb0*/  LDS R21, [R11+0x214] ;  /* 0x000214000b157984 */ /* 0x000e240000000800 */
[----:B0-----:R-:W-:-:S02]  /*0bc0*/  VIADDMNMX R10, R21, R9, R10, PT ;  /* 0x00000009150a7246 */ /* 0x001fc4000380010a */
[----:B------:R-:W-:Y:S01]  /*0bd0*/  VIADDMNMX R8, R21, R5, R8, PT ;  /* 0x0000000515087246 */ /* 0x000fe20003800108 */
[----:B------:R-:W-:Y:S04]  /*0be0*/  LDS R9, [R11+0x260] ;  /* 0x000260000b097984 */ /* 0x000fe80000000800 */
        /* <DEDUP_REMOVED lines=9> */
[----:B------:R-:W0:Y:S01]  /*0c80*/  LDS R9, [R11+0x344] ;  /* 0x000344000b097984 */ /* 0x000e220000000800 */
[----:B------:R-:W-:Y:S02]  /*0c90*/  VIADDMNMX R16, R21, R15, R16, PT ;  /* 0x0000000f15107246 */ /* 0x000fe40003800110 */
        /* <DEDUP_REMOVED lines=499> */
[C---:B------:R-:W-:Y:S02]  /*2bd0*/  VIADDMNMX R10, R21.reuse, R9, R10, PT ;  /* 0x00000009150a7246 */ /* 0x040fe4000380010a */
[----:B------:R-:W-:Y:S02]  /*2be0*/  VIADDMNMX R8, R21, R5, R8, PT ;  /* 0x0000000515087246 */ /* 0x000fe40003800108 */
        /* <DEDUP_REMOVED lines=27> */
[-C--:B0-----:R-:W-:Y:S02]  /*2da0*/  VIADDMNMX R28, R24, R9.reuse, R28, PT ;  /* 0x00000009181c7246 */ /* 0x081fe4000380011c */
[-C--:B------:R-:W-:Y:S02]  /*2db0*/  VIADDMNMX R14, R25, R9.reuse, R14, PT ;  /* 0x00000009190e7246 */ /* 0x080fe4000380010e */
[----:B------:R-:W-:-:S02]  /*2dc0*/  VIADDMNMX R12, R15, R9, R12, PT ;  /* 0x000000090f0c7246 */ /* 0x000fc4000380010c */
[----:B------:R-:W-:Y:S02]  /*2dd0*/  VIADDMNMX R10, R5, R9, R10, PT ;  /* 0x00000009050a7246 */ /* 0x000fe4000380010a */
[----:B------:R-:W0:Y:S02]  /*2de0*/  LDS R9, [R0+0x43f8] ;  /* 0x0043f80000097984 */ /* 0x000e240000000800 */
[-C--:B0-----:R-:W-:Y:S02]  /*2df0*/  VIADDMNMX R24, R24, R9.reuse, R27, PT ;  /* 0x0000000918187246 */ /* 0x081fe4000380011b */
[-C--:B------:R-:W-:Y:S02]  /*2e00*/  VIADDMNMX R4, R25, R9.reuse, R4, PT ;  /* 0x0000000919047246 */ /* 0x080fe40003800104 */
[-C--:B------:R-:W-:Y:S02]  /*2e10*/  VIADDMNMX R26, R15, R9.reuse, R26, PT ;  /* 0x000000090f1a7246 */ /* 0x080fe4000380011a */
[----:B------:R-:W-:-:S02]  /*2e20*/  VIADDMNMX R8, R5, R9, R8, PT ;  /* 0x0000000905087246 */ /* 0x000fc40003800108 */
        /* <DEDUP_REMOVED lines=28> */
[----:B------:R-:W1:Y:S01]  /*2ff0*/  LDS R5, [R0+0x43fc] ;  /* 0x0043fc0000057984 */ /* 0x000e620000000800 */
[----:B0-----:R-:W-:-:S02]  /*3000*/  VIADDMNMX R28, R15, R9, R28, PT ;  /* 0x000000090f1c7246 */ /* 0x001fc4000380011c */
[----:B-1----:R-:W-:Y:S02]  /*3010*/  VIADDMNMX R24, R15, R5, R24, PT ;  /* 0x000000050f187246 */ /* 0x002fe40003800118 */
[----:B------:R-:W0:Y:S02]  /*3020*/  LDS R15, [R11+0x16dc] ;  /* 0x0016dc000b0f7984 */ /* 0x000e240000000800 */
[C---:B0-----:R-:W-:Y:S02]  /*3030*/  VIADDMNMX R14, R15.reuse, R9, R14, PT ;  /* 0x000000090f0e7246 */ /* 0x041fe4000380010e */
[----:B------:R-:W-:Y:S02]  /*3040*/  VIADDMNMX R4, R15, R5, R4, PT ;  /* 0x000000050f047246 */ /* 0x000fe40003800104 */
[----:B------:R-:W0:Y:S02]  /*3050*/  LDS R15, [R11+0x1728] ;  /* 0x001728000b0f7984 */ /* 0x000e240000000800 */
[----:B0-----:R-:W-:-:S02]  /*3060*/  VIADDMNMX R12, R15, R9, R12, PT ;  /* 0x000000090f0c7246 */ /* 0x001fc4000380010c */
[----:B------:R-:W-:Y:S02]  /*3070*/  VIADDMNMX R26, R15, R5, R26, PT ;  /* 0x000000050f1a7246 */ /* 0x000fe4000380011a */
[----:B------:R-:W0:Y:S02]  /*3080*/  LDS R15, [R11+0x1774] ;  /* 0x001774000b0f7984 */ /* 0x000e240000000800 */
[C---:B0-----:R-:W-:Y:S02]  /*3090*/  VIADDMNMX R10, R15.reuse, R9, R10, PT ;  /* 0x000000090f0a7246 */ /* 0x041fe4000380010a */
        /* <DEDUP_REMOVED lines=767> */
[----:B0-----:R-:W-:-:S03]  /*6090*/  VIADDMNMX R24, R9, R5, R24, PT ;  /* 0x0000000509187246 */ /* 0x001fc60003800118 */
[----:B------:R-:W0:Y:S01]  /*60a0*/  LDS R9, [R11+0x2db8] ;  /* 0x002db8000b097984 */ /* 0x000e220000000800 */
[----:B-1----:R-:W-:-:S03]  /*60b0*/  VIADDMNMX R4, R15, R5, R4, PT ;  /* 0x000000050f047246 */ /* 0x002fc60003800104 */
        /* <DEDUP_REMOVED lines=1853> */
[----:B------:R-:W0:Y:S01]  /*d490*/  LDS R4, [R11+0x59a8] ;  /* 0x0059a8000b047984 */ /* 0x000e220000000800 */
[----:B------:R-:W1:Y:S01]  /*d4a0*/  S2R R28, SR_TID.Y ;  /* 0x00000000001c7919 */ /* 0x000e620000002200 */
[----:B0-----:R-:W-:Y:S02]  /*d4b0*/  VIADDMNMX R26, R4, R9, R26, PT ;  /* 0x00000009041a7246 */ /* 0x001fe4000380011a */
[----:B------:R-:W1:Y:S03]  /*d4c0*/  LDC.64 R4, c[0x0][0x388] ;  /* 0x0000e200ff047b82 */ /* 0x000e660000000a00 */
[----:B------:R-:W-:Y:S04]  /*d4d0*/  STS [R13+0x4448], R26 ;  /* 0x0044481a0d007388 */ /* 0x000fe80000000800 */
[----:B------:R-:W0:Y:S01]  /*d4e0*/  LDS R27, [R11+0x59f4] ;  /* 0x0059f4000b1b7984 */ /* 0x000e220000000800 */
[----:B------:R-:W-:Y:S01]  /*d4f0*/  UIMAD UR4, UR4, 0x4c, URZ ;  /* 0x0000004c040478a4 */ /* 0x000fe2000f8e02ff */
[----:B-1----:R-:W-:-:S05]  /*d500*/  IMAD R5, R5, 0x4c, R28 ;  /* 0x0000004c05057824 */ /* 0x002fca00078e021c */
[----:B------:R-:W-:Y:S01]  /*d510*/  IMAD R28, R5, R4, UR4 ;  /* 0x00000004051c7e24 */ /* 0x000fe2000f8e0204 */
[----:B0-----:R-:W-:Y:S02]  /*d520*/  VIADDMNMX R0, R27, R9, R8, PT ;  /* 0x000000091b007246 */ /* 0x001fe40003800108 */
[----:B------:R-:W0:Y:S01]  /*d530*/  S2R R27, SR_TID.X ;  /* 0x00000000001b7919 */ /* 0x000e220000002100 */
[----:B------:R-:W-:-:S04]  /*d540*/  VIADD R9, R5, 0x13 ;  /* 0x0000001305097836 */ /* 0x000fc80000000000 */
[----:B------:R-:W-:Y:S02]  /*d550*/  IMAD R4, R9, R4, UR4 ;  /* 0x0000000409047e24 */ /* 0x000fe4000f8e0204 */
[----:B------:R-:W1:Y:S01]  /*d560*/  LDC.64 R8, c[0x0][0x380] ;  /* 0x0000e000ff087b82 */ /* 0x000e620000000a00 */
[----:B------:R-:W-:Y:S01]  /*d570*/  STS [R13+0x4494], R0 ;  /* 0x004494000d007388 */ /* 0x000fe20000000800 */
[--C-:B0-----:R-:W-:Y:S02]  /*d580*/  IMAD.IADD R5, R28, 0x1, R27.reuse ;  /* 0x000000011c057824 */ /* 0x101fe400078e021b */
[----:B------:R-:W-:Y:S02]  /*d590*/  IMAD.IADD R27, R4, 0x1, R27 ;  /* 0x00000001041b7824 */ /* 0x000fe400078e021b */
[----:B-1----:R-:W-:-:S04]  /*d5a0*/  IMAD.WIDE R4, R5, 0x4, R8 ;  /* 0x0000000405047825 */ /* 0x002fc800078e0208 */
[----:B------:R-:W-:Y:S01]  /*d5b0*/  IMAD.WIDE R8, R27, 0x4, R8 ;  /* 0x000000041b087825 */ /* 0x000fe200078e0208 */
        /* <DEDUP_REMOVED lines=17> */
.L_x_1:
        /* <DEDUP_REMOVED lines=11> */
.L_x_5:


//--------------------- .text._Z17phase2_row_kernelPiii --------------------------
	.section	.text._Z17phase2_row_kernelPiii,"ax",@progbits
	.align	128
        .global         _Z17phase2_row_kernelPiii
        .type           _Z17phase2_row_kernelPiii,@function
        .size           _Z17phase2_row_kernelPiii,(.L_x_6 - _Z17phase2_row_kernelPiii)
        .other          _Z17phase2_row_kernelPiii,@"STO_CUDA_ENTRY STV_DEFAULT"
_Z17phase2_row_kernelPiii:
.text._Z17phase2_row_kernelPiii:
[----:B------:R-:W-:Y:S01]  /*0000*/  LDC R1, c[0x0][0x37c] ;  /* 0x0000df00ff017b82 */ /* 0x000fe20000000800 */
[----:B------:R-:W0:Y:S07]  /*0010*/  S2R R6, SR_TID.Y ;  /* 0x0000000000067919 */ /* 0x000e2e0000002200 */
[----:B------:R-:W1:Y:S01]  /*0020*/  LDC.64 R2, c[0x0][0x388] ;  /* 0x0000e200ff027b82 */ /* 0x000e620000000a00 */
[----:B------:R-:W2:Y:S01]  /*0030*/  LDCU.64 UR4, c[0x0][0x358] ;  /* 0x00006b00ff0477ac */ /* 0x000ea20008000a00 */
[----:B------:R-:W3:Y:S01]  /*0040*/  S2R R7, SR_CTAID.X ;  /* 0x0000000000077919 */ /* 0x000ee20000002500 */
[----:B------:R-:W4:Y:S05]  /*0050*/  S2R R29, SR_TID.X ;  /* 0x00000000001d7919 */ /* 0x000f2a0000002100 */
[----:B------:R-:W5:Y:S01]  /*0060*/  LDC.64 R12, c[0x0][0x380] ;  /* 0x0000e000ff0c7b82 */ /* 0x000f620000000a00 */
[----:B-1----:R-:W-:-:S04]  /*0070*/  IMAD R3, R3, 0x4c, RZ ;  /* 0x0000004c03037824 */ /* 0x002fc800078e02ff */
[--C-:B0-----:R-:W-:Y:S02]  /*0080*/  IMAD.IADD R0, R3, 0x1, R6.reuse ;  /* 0x0000000103007824 */ /* 0x101fe400078e0206 */
[----:B---3--:R-:W-:Y:S02]  /*0090*/  IMAD R9, R7, 0x4c, R6 ;  /* 0x0000004c07097824 */ /* 0x008fe400078e0206 */
[-CC-:B------:R-:W-:Y:S02]  /*00a0*/  IMAD R4, R0, R2.reuse, R3.reuse ;  /* 0x0000000200047224 */ /* 0x180fe400078e0203 */
[----:B------:R-:W-:Y:S02]  /*00b0*/  IMAD R8, R9, R2, R3 ;  /* 0x0000000209087224 */ /* 0x000fe400078e0203 */
[--C-:B----4-:R-:W-:Y:S02]  /*00c0*/  IMAD.IADD R11, R4, 0x1, R29.reuse ;  /* 0x00000001040b7824 */ /* 0x110fe400078e021d */
[----:B------:R-:W-:-:S02]  /*00d0*/  IMAD.IADD R5, R8, 0x1, R29 ;  /* 0x0000000108057824 */ /* 0x000fc400078e021d */
        /* <DEDUP_REMOVED lines=8> */
[----:B------:R-:W0:Y:S01]  /*0160*/  S2R R15, SR_CgaCtaId ;  /* 0x00000000000f7919 */ /* 0x000e220000008800 */
[----:B------:R-:W-:Y:S01]  /*0170*/  MOV R8, 0x400 ;  /* 0x0000040000087802 */ /* 0x000fe20000000f00 */
[----:B------:R-:W-:-:S02]  /*0180*/  VIADD R14, R9, 0x13 ;  /* 0x00000013090e7836 */ /* 0x000fc40000000000 */
[----:B------:R-:W-:Y:S01]  /*0190*/  VIADD R17, R9, 0x39 ;  /* 0x0000003909117836 */ /* 0x000fe20000000000 */
[----:B------:R1:W5:Y:S01]  /*01a0*/  LDG.E R20, desc[UR4][R10.64+0xe4] ;  /* 0x0000e4040a147981 */ /* 0x000362000c1e1900 */
[----:B------:R-:W-:Y:S02]  /*01b0*/  VIADD R35, R8, 0x5a40 ;  /* 0x00005a4008237836 */ /* 0x000fe40000000000 */
[-CC-:B------:R-:W-:Y:S02]  /*01c0*/  IMAD R14, R14, R2.reuse, R3.reuse ;  /* 0x000000020e0e7224 */ /* 0x180fe400078e0203 */
[----:B------:R-:W-:Y:S02]  /*01d0*/  IMAD R24, R17, R2, R3 ;  /* 0x0000000211187224 */ /* 0x000fe400078e0203 */
[----:B------:R-:W-:Y:S01]  /*01e0*/  IMAD.IADD R33, R14, 0x1, R29 ;  /* 0x000000010e217824 */ /* 0x000fe200078e021d */
[----:B------:R0:W5:Y:S01]  /*01f0*/  LDG.E R17, desc[UR4][R4.64+0xe4] ;  /* 0x0000e40404117981 */ /* 0x000162000c1e1900 */
[----:B-1----:R-:W-:-:S02]  /*0200*/  VIADD R10, R0, 0x26 ;  /* 0x00000026000a7836 */ /* 0x002fc40000000000 */
[----:B------:R-:W-:Y:S02]  /*0210*/  VIADD R11, R0, 0x39 ;  /* 0x00000039000b7836 */ /* 0x000fe40000000000 */
[--C-:B------:R-:W-:Y:S01]  /*0220*/  IMAD R10, R10, R2, R3.reuse ;  /* 0x000000020a0a7224 */ /* 0x100fe200078e0203 */
[C---:B0-----:R-:W-:Y:S02]  /*0230*/  LEA R8, R15.reuse, R8, 0x18 ;  /* 0x000000080f087211 */ /* 0x041fe400078ec0ff */
[----:B------:R-:W-:Y:S01]  /*0240*/  LEA R35, R15, R35, 0x18 ;  /* 0x000000230f237211 */ /* 0x000fe200078ec0ff */
[----:B------:R-:W-:Y:S02]  /*0250*/  VIADD R15, R9, 0x26 ;  /* 0x00000026090f7836 */ /* 0x000fe40000000000 */
[----:B------:R-:W-:Y:S02]  /*0260*/  VIADD R9, R0, 0x13 ;  /* 0x0000001300097836 */ /* 0x000fe40000000000 */
[----:B------:R-:W-:-:S02]  /*0270*/  IMAD R14, R15, R2, R3 ;  /* 0x000000020f0e7224 */ /* 0x000fc400078e0203 */
[-CC-:B------:R-:W-:Y:S02]  /*0280*/  IMAD R0, R9, R2.reuse, R3.reuse ;  /* 0x0000000209007224 */ /* 0x180fe400078e0203 */
[----:B------:R-:W-:Y:S02]  /*0290*/  IMAD R2, R11, R2, R3 ;  /* 0x000000020b027224 */ /* 0x000fe400078e0203 */
[--C-:B------:R-:W-:Y:S02]  /*02a0*/  IMAD.IADD R15, R0, 0x1, R29.reuse ;  /* 0x00000001000f7824 */ /* 0x100fe400078e021d */
[--C-:B------:R-:W-:Y:S02]  /*02b0*/  IMAD.IADD R3, R14, 0x1, R29.reuse ;  /* 0x000000010e037824 */ /* 0x100fe400078e021d */
[----:B------:R-:W-:Y:S02]  /*02c0*/  IMAD.IADD R24, R24, 0x1, R29 ;  /* 0x0000000118187824 */ /* 0x000fe400078e021d */
[----:B------:R-:W-:-:S04]  /*02d0*/  IMAD.WIDE R14, R15, 0x4, R12 ;  /* 0x000000040f0e7825 */ /* 0x000fc800078e020c */
[----:B------:R-:W-:Y:S01]  /*02e0*/  IMAD.WIDE R32, R33, 0x4, R12 ;  /* 0x0000000421207825 */ /* 0x000fe200078e020c */
[----:B------:R-:W5:Y:S03]  /*02f0*/  LDG.E R26, desc[UR4][R14.64+0x4c] ;  /* 0x00004c040e1a7981 */ /* 0x000f66000c1e1900 */
[----:B------:R-:W-:Y:S01]  /*0300*/  IMAD.IADD R37, R2, 0x1, R29 ;  /* 0x0000000102257824 */ /* 0x000fe200078e021d */
[----:B------:R-:W5:Y:S01]  /*0310*/  LDG.E R19, desc[UR4][R32.64] ;  /* 0x0000000420137981 */ /* 0x000f62000c1e1900 */
[----:B------:R-:W-:-:S03]  /*0320*/  IMAD.WIDE R4, R3, 0x4, R12 ;  /* 0x0000000403047825 */ /* 0x000fc600078e020c */
[----:B------:R-:W5:Y:S01]  /*0330*/  LDG.E R9, desc[UR4][R32.64+0x4c] ;  /* 0x00004c0420097981 */ /* 0x000f62000c1e1900 */
[----:B------:R-:W-:Y:S02]  /*0340*/  IMAD.IADD R11, R10, 0x1, R29 ;  /* 0x000000010a0b7824 */ /* 0x000fe400078e021d */
[----:B------:R-:W-:Y:S01]  /*0350*/  IMAD.WIDE R2, R24, 0x4, R12 ;  /* 0x0000000418027825 */ /* 0x000fe200078e020c */
[----:B------:R-:W5:Y:S04]  /*0360*/  LDG.E R28, desc[UR4][R14.64+0x98] ;  /* 0x000098040e1c7981 */ /* 0x000f68000c1e1900 */
[----:B------:R-:W5:Y:S01]  /*0370*/  LDG.E R24, desc[UR4][R14.64] ;  /* 0x000000040e187981 */ /* 0x000f62000c1e1900 */
[----:B------:R-:W-:Y:S02]  /*0380*/  IMAD R8, R29, 0x4, R8 ;  /* 0x000000041d087824 */ /* 0x000fe400078e0208 */
[----:B------:R-:W-:Y:S01]  /*0390*/  IMAD.WIDE R10, R11, 0x4, R12 ;  /* 0x000000040b0a7825 */ /* 0x000fe200078e020c */
[----:B------:R-:W5:Y:S03]  /*03a0*/  LDG.E R27, desc[UR4][R32.64+0x98] ;  /* 0x00009804201b7981 */ /* 0x000f66000c1e1900 */
[----:B------:R-:W-:Y:S01]  /*03b0*/  IMAD R0, R6, 0x130, R35 ;  /* 0x0000013006007824 */ /* 0x000fe200078e0223 */
[----:B------:R-:W5:Y:S01]  /*03c0*/  LDG.E R30, desc[UR4][R14.64+0xe4] ;  /* 0x0000e4040e1e7981 */ /* 0x000f62000c1e1900 */
[----:B------:R-:W-:-:S03]  /*03d0*/  IMAD.WIDE R12, R37, 0x4, R12 ;  /* 0x00000004250c7825 */ /* 0x000fc600078e020c */
[----:B------:R-:W5:Y:S01]  /*03e0*/  LDG.E R31, desc[UR4][R32.64+0xe4] ;  /* 0x0000e404201f7981 */ /* 0x000f62000c1e1900 */
[----:B------:R-:W-:Y:S02]  /*03f0*/  IMAD R37, R6, 0x130, R8 ;  /* 0x0000013006257824 */ /* 0x000fe400078e0208 */
[----:B------:R-:W-:Y:S01]  /*0400*/  IMAD R6, R29, 0x4, R0 ;  /* 0x000000041d067824 */ /* 0x000fe200078e0200 */
[----:B------:R-:W5:Y:S04]  /*0410*/  LDG.E R34, desc[UR4][R10.64] ;  /* 0x000000040a227981 */ /* 0x000f68000c1e1900 */
        /* <DEDUP_REMOVED lines=11> */
[----:B--2---:R0:W-:Y:S04]  /*04d0*/  STS [R37], R16 ;  /* 0x0000001025007388 */ /* 0x0041e80000000800 */
[----:B---3--:R1:W-:Y:S04]  /*04e0*/  STS [R6], R21 ;  /* 0x0000001506007388 */ /* 0x0083e80000000800 */
[----:B----4-:R2:W-:Y:S04]  /*04f0*/  STS [R37+0x4c], R18 ;  /* 0x00004c1225007388 */ /* 0x0105e80000000800 */
[----:B0-----:R-:W3:Y:S04]  /*0500*/  LDG.E R16, desc[UR4][R2.64+0x4c] ;  /* 0x00004c0402107981 */ /* 0x001ee8000c1e1900 */
[----:B-1----:R-:W4:Y:S04]  /*0510*/  LDG.E R21, desc[UR4][R4.64+0x98] ;  /* 0x0000980404157981 */ /* 0x002f28000c1e1900 */
[----:B-----5:R-:W-:Y:S04]  /*0520*/  STS [R6+0x4c], R25 ;  /* 0x00004c1906007388 */ /* 0x020fe80000000800 */
[----:B------:R-:W-:Y:S04]  /*0530*/  STS [R37+0x98], R22 ;  /* 0x0000981625007388 */ /* 0x000fe80000000800 */
[----:B--2---:R-:W2:Y:S04]  /*0540*/  LDG.E R18, desc[UR4][R2.64+0x98] ;  /* 0x0000980402127981 */ /* 0x004ea8000c1e1900 */
[----:B------:R0:W-:Y:S04]  /*0550*/  STS [R6+0x98], R23 ;  /* 0x0000981706007388 */ /* 0x0001e80000000800 */
[----:B0-----:R-:W5:Y:S04]  /*0560*/  LDG.E R23, desc[UR4][R2.64+0xe4] ;  /* 0x0000e40402177981 */ /* 0x001f68000c1e1900 */
        /* <DEDUP_REMOVED lines=15> */
[----:B----4-:R-:W-:Y:S04]  /*0660*/  STS [R6+0x2db8], R21 ;  /* 0x002db81506007388 */ /* 0x010fe80000000800 */
[----:B------:R-:W-:Y:S04]  /*0670*/  STS [R37+0x2e04], R35 ;  /* 0x002e042325007388 */ /* 0x000fe80000000800 */
[----:B------:R-:W-:Y:S04]  /*0680*/  STS [R6+0x2e04], R13 ;  /* 0x002e040d06007388 */ /* 0x000fe80000000800 */
[----:B------:R-:W-:Y:S04]  /*0690*/  STS [R37+0x43b0], R29 ;  /* 0x0043b01d25007388 */ /* 0x000fe80000000800 */
[----:B------:R-:W-:Y:S04]  /*06a0*/  STS [R6+0x43b0], R12 ;  /* 0x0043b00c06007388 */ /* 0x000fe80000000800 */
[----:B------:R-:W-:Y:S04]  /*06b0*/  STS [R37+0x43fc], R36 ;  /* 0x0043fc2425007388 */ /* 0x000fe80000000800 */
[----:B---3--:R-:W-:Y:S04]  /*06c0*/  STS [R6+0x43fc], R16 ;  /* 0x0043fc1006007388 */ /* 0x008fe80000000800 */
[----:B------:R-:W-:Y:S04]  /*06d0*/  STS [R37+0x4448], R14 ;  /* 0x0044480e25007388 */ /* 0x000fe80000000800 */
[----:B--2---:R-:W-:Y:S04]  /*06e0*/  STS [R6+0x4448], R18 ;  /* 0x0044481206007388 */ /* 0x004fe80000000800 */
[----:B------:R-:W-:Y:S04]  /*06f0*/  STS [R37+0x4494], R15 ;  /* 0x0044940f25007388 */ /* 0x000fe80000000800 */
[----:B-----5:R-:W-:Y:S01]  /*0700*/  STS [R6+0x4494], R23 ;  /* 0x0044941706007388 */ /* 0x020fe20000000800 */
        /* <DEDUP_REMOVED lines=17> */
[----:B------:R-:W-:Y:S04]  /*0820*/  LDS R29, [R0] ;  /* 0x00000000001d7984 */ /* 0x000fe80000000800 */
[----:B------:R-:W-:Y:S04]  /*0830*/  LDS R24, [R8+0x4c] ;  /* 0x00004c0008187984 */ /* 0x000fe80000000800 */
[----:B------:R-:W-:Y:S01]  /*0840*/  LDS R18, [R8+0xe4] ;  /* 0x0000e40008127984 */ /* 0x000fe20000000800 */
[----:B0-----:R-:W-:-:S03]  /*0850*/  VIADDMNMX R25, R13, R11, R10, PT ;  /* 0x0000000b0d197246 */ /* 0x001fc6000380010a */
[----:B------:R-:W-:Y:S04]  /*0860*/  LDS R10, [R8+0x98] ;  /* 0x00009800080a7984 */ /* 0x000fe80000000800 */
[----:B------:R-:W-:Y:S04]  /*0870*/  STS [R6+0x1690], R25 ;  /* 0x0016901906007388 */ /* 0x000fe80000000800 */
[----:B------:R-:W0:Y:S04]  /*0880*/  LDS R33, [R0+0x2d20] ;  /* 0x002d200000217984 */ /* 0x000e280000000800 */
        /* <DEDUP_REMOVED lines=9> */
[----:B------:R-:W-:Y:S04]  /*0920*/  LDS R15, [R0+0x4] ;  /* 0x00000400000f7984 */ /* 0x000fe80000000800 */
[----:B------:R-:W0:Y:S04]  /*0930*/  LDS R16, [R8+0x130] ;  /* 0x0001300008107984 */ /* 0x000e280000000800 */
[----:B------:R-:W-:Y:S01]  /*0940*/  LDS R11, [R0+0x43b0] ;  /* 0x0043b000000b7984 */ /* 0x000fe20000000800 */
[----:B0-----:R-:W-:-:S05]  /*0950*/  VIADDMNMX R15, R16, R15, R9, PT ;  /* 0x0000000f100f7246 */ /* 0x001fca0003800109 */
[----:B------:R-:W-:Y:S04]  /*0960*/  STS [R6], R15 ;  /* 0x0000000f06007388 */ /* 0x000fe80000000800 */
[----:B------:R-:W0:Y:S04]  /*0970*/  LDS R23, [R0+0x1694] ;  /* 0x0016940000177984 */ /* 0x000e280000000800 */
[----:B------:R-:W-:Y:S04]  /*0980*/  LDS R35, [R0+0x4] ;  /* 0x0000040000237984 */ /* 0x000fe80000000800 */
[----:B------:R-:W-:Y:S04]  /*0990*/  LDS R20, [R8+0x17c] ;  /* 0x00017c0008147984 */ /* 0x000fe80000000800 */
[----:B------:R-:W-:Y:S04]  /*09a0*/  LDS R14, [R8+0x1c8] ;  /* 0x0001c800080e7984 */ /* 0x000fe80000000800 */
[----:B------:R-:W-:Y:S01]  /*09b0*/  LDS R9, [R8+0x214] ;  /* 0x0002140008097984 */ /* 0x000fe20000000800 */
[----:B0-----:R-:W-:-:S05]  /*09c0*/  VIADDMNMX R23, R16, R23, R25, PT ;  /* 0x0000001710177246 */ /* 0x001fca0003800119 */
[----:B------:R-:W-:Y:S04]  /*09d0*/  STS [R6+0x1690], R23 ;  /* 0x0016901706007388 */ /* 0x000fe80000000800 */
[----:B------:R-:W0:Y:S01]  /*09e0*/  LDS R25, [R0+0x2d24] ;  /* 0x002d240000197984 */ /* 0x000e220000000800 */
[-C--:B------:R-:W-:Y:S02]  /*09f0*/  VIADDMNMX R19, R24, R29.reuse, R19, PT ;  /* 0x0000001d18137246 */ /* 0x080fe40003800113 */
[-C--:B------:R-:W-:Y:S02]  /*0a00*/  VIADDMNMX R37, R10, R29.reuse, R37, PT ;  /* 0x0000001d0a257246 */ /* 0x080fe40003800125 */
[----:B------:R-:W-:Y:S02]  /*0a10*/  VIADDMNMX R26, R18, R29, R26, PT ;  /* 0x0000001d121a7246 */ /* 0x000fe4000380011a */
[----:B------:R-:W-:Y:S01]  /*0a20*/  LDS R29, [R0+0x1694] ;  /* 0x00169400001d7984 */ /* 0x000fe20000000800 */
[----:B------:R-:W-:-:S02]  /*0a30*/  VIADDMNMX R30, R24, R17, R30, PT ;  /* 0x00000011181e7246 */ /* 0x000fc4000380011e */
[-C--:B------:R-:W-:Y:S02]  /*0a40*/  VIADDMNMX R27, R10, R17.reuse, R27, PT ;  /* 0x000000110a1b7246 */ /* 0x080fe4000380011b */
[----:B------:R-:W-:Y:S02]  /*0a50*/  VIADDMNMX R12, R18, R17, R12, PT ;  /* 0x00000011120c7246 */ /* 0x000fe4000380010c */
[----:B------:R-:W1:Y:S01]  /*0a60*/  LDS R17, [R6+0x43fc] ;  /* 0x0043fc0006117984 */ /* 0x000e620000000800 */
[-C--:B------:R-:W-:Y:S02]  /*0a70*/  VIADDMNMX R34, R24, R21.reuse, R34, PT ;  /* 0x0000001518227246 */ /* 0x080fe40003800122 */
[-C--:B------:R-:W-:Y:S02]  /*0a80*/  VIADDMNMX R31, R10, R21.reuse, R31, PT ;  /* 0x000000150a1f7246 */ /* 0x080fe4000380011f */
[----:B------:R-:W-:Y:S02]  /*0a90*/  VIADDMNMX R22, R18, R21, R22, PT ;  /* 0x0000001512167246 */ /* 0x000fe40003800116 */
[----:B------:R-:W-:Y:S01]  /*0aa0*/  LDS R21, [R6+0x4448] ;  /* 0x0044480006157984 */ /* 0x000fe20000000800 */
[----:B0-----:R-:W-:-:S05]  /*0ab0*/  VIADDMNMX R33, R16, R25, R33, PT ;  /* 0x0000001910217246 */ /* 0x001fca0003800121 */
[----:B------:R-:W-:Y:S04]  /*0ac0*/  STS [R6+0x2d20], R33 ;  /* 0x002d202106007388 */ /* 0x000fe80000000800 */
[----:B------:R-:W0:Y:S01]  /*0ad0*/  LDS R25, [R0+0x43b4] ;  /* 0x0043b40000197984 */ /* 0x000e220000000800 */
[----:B-1----:R-:W-:Y:S02]  /*0ae0*/  VIADDMNMX R24, R24, R11, R17, PT ;  /* 0x0000000b18187246 */ /* 0x002fe40003800111 */
[----:B0-----:R-:W-:Y:S02]  /*0af0*/  VIADDMNMX R16, R16, R25, R13, PT ;  /* 0x0000001910107246 */ /* 0x001fe4000380010d */
[----:B------:R-:W-:Y:S01]  /*0b00*/  LDS R25, [R0+0x2d24] ;  /* 0x002d240000197984 */ /* 0x000fe20000000800 */
[----:B------:R-:W-:-:S03]  /*0b10*/  VIADDMNMX R13, R10, R11, R21, PT ;  /* 0x0000000b0a0d7246 */ /* 0x000fc60003800115 */
[----:B------:R-:W-:Y:S04]  /*0b20*/  STS [R6+0x43b0], R16 ;  /* 0x0043b01006007388 */ /* 0x000fe80000000800 */
[----:B------:R-:W-:Y:S04]  /*0b30*/  LDS R28, [R0+0x8] ;  /* 0x00000800001c7984 */ /* 0x000fe80000000800 */
[----:B------:R-:W0:Y:S04]  /*0b40*/  LDS R17, [R8+0x260] ;  /* 0x0002600008117984 */ /* 0x000e280000000800 */
[----:B------:R-:W1:Y:S01]  /*0b50*/  LDS R10, [R6+0x4494] ;  /* 0x00449400060a7984 */ /* 0x000e620000000800 */
[----:B0-----:R-:W-:-:S02]  /*0b60*/  VIADDMNMX R15, R17, R28, R15, PT ;  /* 0x0000001c110f7246 */ /* 0x001fc4000380010f */
[----:B-1----:R-:W-:Y:S02]  /*0b70*/  VIADDMNMX R18, R18, R11, R10, PT ;  /* 0x0000000b12127246 */ /* 0x002fe4000380010a */
[----:B------:R-:W-:Y:S04]  /*0b80*/  LDS R11, [R0+0x43b4] ;  /* 0x0043b400000b7984 */ /* 0x000fe80000000800 */
[----:B------:R-:W-:Y:S04]  /*0b90*/  STS [R6], R15 ;  /* 0x0000000f06007388 */ /* 0x000fe80000000800 */
[----:B------:R-:W0:Y:S01]  /*0ba0*/  LDS R10, [R0+0x1698] ;  /* 0x00169800000a7984 */ /* 0x000e220000000800 */
[----:B------:R-:W-:-:S02]  /*0bb0*/  VIADDMNMX R30, R20, R25, R30, PT ;  /* 0x00000019141e7246 */ /* 0x000fc4000380011e */
[-C--:B------:R-:W-:Y:S01]  /*0bc0*/  VIADDMNMX R27, R14, R25.reuse, R27, PT ;  /* 0x000000190e1b7246 */ /* 0x080fe2000380011b */
[----:B------:R-:W-:Y:S01]  /*0bd0*/  LDS R28, [R0+0x8] ;  /* 0x00000800001c7984 */ /* 0x000fe20000000800 */
[C---:B------:R-:W-:Y:S02]  /*0be0*/  VIADDMNMX R25, R9.reuse, R25, R12, PT ;  /* 0x0000001909197246 */ /* 0x040fe4000380010c */
[-C--:B------:R-:W-:Y:S01]  /*0bf0*/  VIADDMNMX R34, R20, R29.reuse, R34, PT ;  /* 0x0000001d14227246 */ /* 0x080fe20003800122 */
[----:B------:R-:W-:Y:S01]  /*0c00*/  LDS R21, [R8+0x2ac] ;  /* 0x0002ac0008157984 */ /* 0x000fe20000000800 */
[-C--:B------:R-:W-:Y:S02]  /*0c10*/  VIADDMNMX R31, R14, R29.reuse, R31, PT ;  /* 0x0000001d0e1f7246 */ /* 0x080fe4000380011f */
[----:B------:R-:W-:Y:S01]  /*0c20*/  VIADDMNMX R29, R9, R29, R22, PT ;  /* 0x0000001d091d7246 */ /* 0x000fe20003800116 */
[----:B------:R-:W-:Y:S01]  /*0c30*/  LDS R12, [R8+0x2f8] ;  /* 0x0002f800080c7984 */ /* 0x000fe20000000800 */
[----:B0-----:R-:W-:-:S03]  /*0c40*/  VIADDMNMX R23, R17, R10, R23, PT ;  /* 0x0000000a11177246 */ /* 0x001fc60003800117 */
[----:B------:R-:W-:Y:S04]  /*0c50*/  LDS R10, [R8+0x344] ;  /* 0x00034400080a7984 */ /* 0x000fe80000000800 */
[----:B------:R-:W-:Y:S04]  /*0c60*/  STS [R6+0x1690], R23 ;  /* 0x0016901706007388 */ /* 0x000fe80000000800 */
[----:B------:R-:W0:Y:S01]  /*0c70*/  LDS R22, [R0+0x2d28] ;  /* 0x002d280000167984 */ /* 0x000e220000000800 */
[-C--:B------:R-:W-:Y:S02]  /*0c80*/  VIADDMNMX R19, R20, R35.reuse, R19, PT ;  /* 0x0000002314137246 */ /* 0x080fe40003800113 */
[----:B------:R-:W-:-:S02]  /*0c90*/  VIADDMNMX R37, R14, R35, R37, PT ;  /* 0x000000230e257246 */ /* 0x000fc40003800125 */
[----:B------:R-:W-:Y:S02]  /*0ca0*/  VIADDMNMX R35, R9, R35, R26, PT ;  /* 0x0000002309237246 */ /* 0x000fe4000380011a */
[----:B------:R-:W-:Y:S01]  /*0cb0*/  LDS R26, [R0+0x1698] ;  /* 0x00169800001a7984 */ /* 0x000fe20000000800 */
[----:B------:R-:W-:Y:S02]  /*0cc0*/  VIADDMNMX R24, R20, R11, R24, PT ;  /* 0x0000000b14187246 */ /* 0x000fe40003800118 */
[----:B0-----:R-:W-:-:S05]  /*0cd0*/  VIADDMNMX R33, R17, R22, R33, PT ;  /* 0x0000001611217246 */ /* 0x001fca0003800121 */
[----:B------:R-:W-:Y:S04]  /*0ce0*/  STS [R6+0x2d20], R33 ;  /* 0x002d202106007388 */ /* 0x000fe80000000800 */
[----:B------:R-:W0:Y:S01]  /*0cf0*/  LDS R20, [R0+0x43b8] ;  /* 0x0043b80000147984 */ /* 0x000e220000000800 */
[----:B------:R-:W-:-:S03]  /*0d00*/  VIADDMNMX R14, R14, R11, R13, PT ;  /* 0x0000000b0e0e7246 */ /* 0x000fc6000380010d */
[----:B------:R-:W-:Y:S01]  /*0d10*/  LDS R22, [R0+0x2d28] ;  /* 0x002d280000167984 */ /* 0x000fe20000000800 */
[----:B0-----:R-:W-:-:S05]  /*0d20*/  VIADDMNMX R17, R17, R20, R16, PT ;  /* 0x0000001411117246 */ /* 0x001fca0003800110 */
[----:B------:R-:W-:Y:S04]  /*0d30*/  STS [R6+0x43b0], R17 ;  /* 0x0043b01106007388 */ /* 0x000fe80000000800 */
[----:B------:R-:W-:Y:S04]  /*0d40*/  LDS R13, [R0+0xc] ;  /* 0x00000c00000d7984 */ /* 0x000fe80000000800 */
[----:B------:R-:W0:Y:S01]  /*0d50*/  LDS R16, [R8+0x390] ;  /* 0x0003900008107984 */ /* 0x000e220000000800 */
[----:B------:R-:W-:Y:S02]  /*0d60*/  VIADDMNMX R9, R9, R11, R18, PT ;  /* 0x0000000b09097246 */ /* 0x000fe40003800112 */
[----:B0-----:R-:W-:-:S02]  /*0d70*/  VIADDMNMX R15, R16, R13, R15, PT ;  /* 0x0000000d100f7246 */ /* 0x001fc4000380010f */
[----:B------:R-:W-:Y:S04]  /*0d80*/  LDS R13, [R0+0x43b8] ;  /* 0x0043b800000d7984 */ /* 0x000fe80000000800 */
[----:B------:R-:W-:Y:S04]  /*0d90*/  STS [R6], R15 ;  /* 0x0000000f06007388 */ /* 0x000fe80000000800 */
[----:B------:R-:W0:Y:S01]  /*0da0*/  LDS R11, [R0+0x169c] ;  /* 0x00169c00000b7984 */ /* 0x000e220000000800 */
[-C--:B------:R-:W-:Y:S02]  /*0db0*/  VIADDMNMX R19, R21, R28.reuse, R19, PT ;  /* 0x0000001c15137246 */ /* 0x080fe40003800113 */
[-C--:B------:R-:W-:Y:S01]  /*0dc0*/  VIADDMNMX R37, R12, R28.reuse, R37, PT ;  /* 0x0000001c0c257246 */ /* 0x080fe20003800125 */
[----:B------:R-:W-:Y:S01]  /*0dd0*/  LDS R18, [R8+0x3dc] ;  /* 0x0003dc0008127984 */ /* 0x000fe20000000800 */
[----:B------:R-:W-:-:S02]  /*0de0*/  VIADDMNMX R28, R10, R28, R35, PT ;  /* 0x0000001c0a1c7246 */ /* 0x000fc40003800123 */
        /* <DEDUP_REMOVED lines=23> */
[----:B------:R-:W-:-:S03]  /*0f60*/  VIADDMNMX R10, R10, R13, R9, PT ;  /* 0x0000000d0a0a7246 */ /* 0x000fc60003800109 */
[----:B------:R-:W-:Y:S01]  /*0f70*/  LDS R9, [R0+0x43bc] ;  /* 0x0043bc0000097984 */ /* 0x000fe20000000800 */
[----:B0-----:R-:W-:-:S05]  /*0f80*/  VIADDMNMX R15, R21, R14, R15, PT ;  /* 0x0000000e150f7246 */ /* 0x001fca000380010f */
[----:B------:R-:W-:Y:S04]  /*0f90*/  STS [R6], R15 ;  /* 0x0000000f06007388 */ /* 0x000fe80000000800 */
[----:B------:R-:W0:Y:S01]  /*0fa0*/  LDS R14, [R0+0x16a0] ;  /* 0x0016a000000e7984 */ /* 0x000e220000000800 */
[-C--:B------:R-:W-:Y:S02]  /*0fb0*/  VIADDMNMX R34, R18, R29.reuse, R34, PT ;  /* 0x0000001d12227246 */ /* 0x080fe40003800122 */
[-C--:B------:R-:W-:Y:S01]  /*0fc0*/  VIADDMNMX R31, R20, R29.reuse, R31, PT ;  /* 0x0000001d141f7246 */ /* 0x080fe2000380011f */
[----:B------:R-:W-:Y:S01]  /*0fd0*/  LDS R13, [R8+0x50c] ;  /* 0x00050c00080d7984 */ /* 0x000fe20000000800 */
[----:B------:R-:W-:Y:S02]  /*0fe0*/  VIADDMNMX R29, R11, R29, R26, PT ;  /* 0x0000001d0b1d7246 */ /* 0x000fe4000380011a */
[-C--:B------:R-:W-:Y:S01]  /*0ff0*/  VIADDMNMX R30, R18, R25.reuse, R30, PT ;  /* 0x00000019121e7246 */ /* 0x080fe2000380011e */
[----:B------:R-:W-:Y:S01]  /*1000*/  LDS R26, [R0+0x10] ;  /* 0x00001000001a7984 */ /* 0x000fe20000000800 */
[----:B------:R-:W-:-:S02]  /*1010*/  VIADDMNMX R27, R20, R25, R27, PT ;  /* 0x00000019141b7246 */ /* 0x000fc4000380011b */
[----:B------:R-:W-:Y:S01]  /*1020*/  VIADDMNMX R25, R11, R25, R22, PT ;  /* 0x000000190b197246 */ /* 0x000fe20003800116 */
[----:B------:R-:W-:Y:S01]  /*1030*/  LDS R17, [R8+0x558] ;  /* 0x0005580008117984 */ /* 0x000fe20000000800 */
[----:B0-----:R-:W-:-:S03]  /*1040*/  VIADDMNMX R23, R21, R14, R23, PT ;  /* 0x0000000e15177246 */ /* 0x001fc60003800117 */
[----:B------:R-:W-:Y:S04]  /*1050*/  LDS R14, [R8+0x5a4] ;  /* 0x0005a400080e7984 */ /* 0x000fe80000000800 */
[----:B------:R-:W-:Y:S04]  /*1060*/  STS [R6+0x1690], R23 ;  /* 0x0016901706007388 */ /* 0x000fe80000000800 */
[----:B------:R-:W0:Y:S01]  /*1070*/  LDS R22, [R0+0x2d30] ;  /* 0x002d300000167984 */ /* 0x000e220000000800 */
[C---:B------:R-:W-:Y:S02]  /*1080*/  VIADDMNMX R19, R18.reuse, R35, R19, PT ;  /* 0x0000002312137246 */ /* 0x040fe40003800113 */
[----:B------:R-:W-:-:S02]  /*1090*/  VIADDMNMX R24, R18, R9, R24, PT ;  /* 0x0000000912187246 */ /* 0x000fc40003800118 */
[----:B------:R-:W-:Y:S01]  /*10a0*/  LDS R18, [R0+0x16a0] ;  /* 0x0016a00000127984 */ /* 0x000fe20000000800 */
[----:B0-----:R-:W-:-:S05]  /*10b0*/  VIADDMNMX R33, R21, R22, R33, PT ;  /* 0x0000001615217246 */ /* 0x001fca0003800121 */
[----:B------:R-:W-:Y:S04]  /*10c0*/  STS [R6+0x2d20], R33 ;  /* 0x002d202106007388 */ /* 0x000fe80000000800 */
[----:B------:R-:W0:Y:S01]  /*10d0*/  LDS R22, [R0+0x43c0] ;  /* 0x0043c00000167984 */ /* 0x000e220000000800 */
[C---:B------:R-:W-:Y:S02]  /*10e0*/  VIADDMNMX R37, R20.reuse, R35, R37, PT ;  /* 0x0000002314257246 */ /* 0x040fe40003800125 */
[----:B------:R-:W-:Y:S02]  /*10f0*/  VIADDMNMX R20, R20, R9, R12, PT ;  /* 0x0000000914147246 */ /* 0x000fe4000380010c */
[----:B------:R-:W-:Y:S01]  /*1100*/  LDS R12, [R0+0x2d30] ;  /* 0x002d3000000c7984 */ /* 0x000fe20000000800 */
[----:B0-----:R-:W-:-:S05]  /*1110*/  VIADDMNMX R21, R21, R22, R16, PT ;  /* 0x0000001615157246 */ /* 0x001fca0003800110 */
[----:B------:R-:W-:Y:S04]  /*1120*/  STS [R6+0x43b0], R21 ;  /* 0x0043b01506007388 */ /* 0x000fe80000000800 */
[----:B------:R-:W-:Y:S04]  /*1130*/  LDS R16, [R0+0x14] ;  /* 0x0000140000107984 */ /* 0x000fe80000000800 */
[----:B------:R-:W0:Y:S01]  /*1140*/  LDS R22, [R8+0x5f0] ;  /* 0x0005f00008167984 */ /* 0x000e220000000800 */
[C---:B------:R-:W-:Y:S02]  /*1150*/  VIADDMNMX R35, R11.reuse, R35, R28, PT ;  /* 0x000000230b237246 */ /* 0x040fe4000380011c */
[----:B------:R-:W-:-:S02]  /*1160*/  VIADDMNMX R11, R11, R9, R10, PT ;  /* 0x000000090b0b7246 */ /* 0x000fc4000380010a */
        /* <DEDUP_REMOVED lines=51> */
[----:B0-----:R-:W-:Y:S02]  /*14a0*/  VIADDMNMX R33, R24, R18, R33, PT ;  /* 0x0000001218217246 */ /* 0x001fe40003800121 */
[----:B------:R-:W-:Y:S04]  /*14b0*/  LDS R18, [R0+0x16a8] ;  /* 0x0016a80000127984 */ /* 0x000fe80000000800 */
[----:B------:R-:W-:Y:S04]  /*14c0*/  STS [R6+0x2d20], R33 ;  /* 0x002d202106007388 */ /* 0x000fe80000000800 */
[----:B------:R-:W0:Y:S01]  /*14d0*/  LDS R13, [R0+0x43c8] ;  /* 0x0043c800000d7984 */ /* 0x000e220000000800 */
[----:B------:R-:W-:-:S02]  /*14e0*/  VIADDMNMX R37, R16, R29, R37, PT ;  /* 0x0000001d10257246 */ /* 0x000fc40003800125 */
[----:B------:R-:W-:Y:S02]  /*14f0*/  VIADDMNMX R26, R9, R29, R26, PT ;  /* 0x0000001d091a7246 */ /* 0x000fe4000380011a */
[----:B------:R-:W-:Y:S01]  /*1500*/  LDS R29, [R0+0x2d38] ;  /* 0x002d3800001d7984 */ /* 0x000fe20000000800 */
[----:B0-----:R-:W-:-:S05]  /*1510*/  VIADDMNMX R21, R24, R13, R21, PT ;  /* 0x0000000d18157246 */ /* 0x001fca0003800115 */
[----:B------:R-:W-:Y:S04]  /*1520*/  STS [R6+0x43b0], R21 ;  /* 0x0043b01506007388 */ /* 0x000fe80000000800 */
[----:B------:R-:W-:Y:S04]  /*1530*/  LDS R13, [R0+0x1c] ;  /* 0x00001c00000d7984 */ /* 0x000fe80000000800 */
[----:B------:R-:W0:Y:S01]  /*1540*/  LDS R24, [R8+0x850] ;  /* 0x0008500008187984 */ /* 0x000e220000000800 */
[-C--:B------:R-:W-:Y:S02]  /*1550*/  VIADDMNMX R17, R16, R11.reuse, R17, PT ;  /* 0x0000000b10117246 */ /* 0x080fe40003800111 */
[----:B------:R-:W-:-:S02]  /*1560*/  VIADDMNMX R9, R9, R11, R14, PT ;  /* 0x0000000b09097246 */ /* 0x000fc4000380010e */
[----:B0-----:R-:W-:Y:S02]  /*1570*/  VIADDMNMX R15, R24, R13, R15, PT ;  /* 0x0000000d180f7246 */ /* 0x001fe4000380010f */
        /* <DEDUP_REMOVED lines=36> */
[----:B------:R-:W-:Y:S02]  /*17c0*/  VIADDMNMX R31, R12, R35, R31, PT ;  /* 0x000000230c1f7246 */ /* 0x000fe4000380011f */
[-C--:B------:R-:W-:Y:S02]  /*17d0*/  VIADDMNMX R30, R16, R29.reuse, R30, PT ;  /* 0x0000001d101e7246 */ /* 0x080fe4000380011e */
[----:B------:R-:W-:-:S02]  /*17e0*/  VIADDMNMX R27, R12, R29, R27, PT ;  /* 0x0000001d0c1b7246 */ /* 0x000fc4000380011b */
[-C--:B------:R-:W-:Y:S02]  /*17f0*/  VIADDMNMX R19, R16, R25.reuse, R19, PT ;  /* 0x0000001910137246 */ /* 0x080fe40003800113 */
[-C--:B------:R-:W-:Y:S02]  /*1800*/  VIADDMNMX R37, R12, R25.reuse, R37, PT ;  /* 0x000000190c257246 */ /* 0x080fe40003800125 */
[C---:B------:R-:W-:Y:S02]  /*1810*/  VIADDMNMX R26, R11.reuse, R25, R26, PT ;  /* 0x000000190b1a7246 */ /* 0x040fe4000380011a */
[C---:B------:R-:W-:Y:S01]  /*1820*/  VIADDMNMX R35, R11.reuse, R35, R18, PT ;  /* 0x000000230b237246 */ /* 0x040fe20003800112 */
[----:B------:R-:W-:Y:S01]  /*1830*/  LDS R25, [R8+0x9cc] ;  /* 0x0009cc0008197984 */ /* 0x000fe20000000800 */
[----:B------:R-:W-:-:S03]  /*1840*/  VIADDMNMX R29, R11, R29, R14, PT ;  /* 0x0000001d0b1d7246 */ /* 0x000fc6000380010e */
[----:B------:R-:W-:Y:S04]  /*1850*/  LDS R14, [R0+0x20] ;  /* 0x00002000000e7984 */ /* 0x000fe80000000800 */
[----:B------:R-:W-:Y:S01]  /*1860*/  LDS R18, [R8+0xa64] ;  /* 0x000a640008127984 */ /* 0x000fe20000000800 */
[----:B0-----:R-:W-:-:S03]  /*1870*/  VIADDMNMX R23, R20, R13, R23, PT ;  /* 0x0000000d14177246 */ /* 0x001fc60003800117 */
[----:B------:R-:W-:Y:S04]  /*1880*/  LDS R13, [R8+0xa18] ;  /* 0x000a1800080d7984 */ /* 0x000fe80000000800 */
[----:B------:R-:W-:Y:S04]  /*1890*/  STS [R6+0x1690], R23 ;  /* 0x0016901706007388 */ /* 0x000fe80000000800 */
[----:B------:R-:W0:Y:S01]  /*18a0*/  LDS R24, [R0+0x2d40] ;  /* 0x002d400000187984 */ /* 0x000e220000000800 */
[----:B------:R-:W-:Y:S02]  /*18b0*/  VIADDMNMX R16, R16, R9, R22, PT ;  /* 0x0000000910107246 */ /* 0x000fe40003800116 */
[----:B0-----:R-:W-:-:S02]  /*18c0*/  VIADDMNMX R33, R20, R24, R33, PT ;  /* 0x0000001814217246 */ /* 0x001fc40003800121 */
[----:B------:R-:W-:Y:S04]  /*18d0*/  LDS R24, [R0+0x16b0] ;  /* 0x0016b00000187984 */ /* 0x000fe80000000800 */
        /* <DEDUP_REMOVED lines=14> */
[----:B------:R-:W-:Y:S01]  /*19c0*/  VIADDMNMX R31, R13, R24, R31, PT ;  /* 0x000000180d1f7246 */ /* 0x000fe2000380011f */
[----:B------:R-:W-:Y:S01]  /*19d0*/  LDS R22, [R8+0xafc] ;  /* 0x000afc0008167984 */ /* 0x000fe20000000800 */
[-C--:B------:R-:W-:Y:S02]  /*19e0*/  VIADDMNMX R19, R25, R14.reuse, R19, PT ;  /* 0x0000000e19137246 */ /* 0x080fe40003800113 */
[----:B------:R-:W-:-:S02]  /*19f0*/  VIADDMNMX R37, R13, R14, R37, PT ;  /* 0x0000000e0d257246 */ /* 0x000fc40003800125 */
[C---:B------:R-:W-:Y:S02]  /*1a00*/  VIADDMNMX R26, R18.reuse, R14, R26, PT ;  /* 0x0000000e121a7246 */ /* 0x040fe4000380011a */
[----:B------:R-:W-:Y:S01]  /*1a10*/  VIADDMNMX R24, R18, R24, R35, PT ;  /* 0x0000001812187246 */ /* 0x000fe20003800123 */
[----:B------:R-:W-:Y:S04]  /*1a20*/  LDS R14, [R8+0xb48] ;  /* 0x000b4800080e7984 */ /* 0x000fe80000000800 */
        /* <DEDUP_REMOVED lines=13> */
[-C--:B------:R-:W-:Y:S02]  /*1b00*/  VIADDMNMX R13, R13, R10.reuse, R17, PT ;  /* 0x0000000a0d0d7246 */ /* 0x080fe40003800111 */
[----:B0-----:R-:W-:Y:S02]  /*1b10*/  VIADDMNMX R20, R20, R25, R21, PT ;  /* 0x0000001914147246 */ /* 0x001fe40003800115 */
[----:B------:R-:W-:Y:S04]  /*1b20*/  LDS R25, [R0+0x2d44] ;  /* 0x002d440000197984 */ /* 0x000fe80000000800 */
        /* <DEDUP_REMOVED lines=22> */
[----:B------:R-:W-:Y:S01]  /*1c90*/  VIADDMNMX R16, R22, R11, R16, PT ;  /* 0x0000000b16107246 */ /* 0x000fe20003800110 */
[----:B------:R-:W-:Y:S01]  /*1ca0*/  LDS R32, [R0+0x16b8] ;  /* 0x0016b80000207984 */ /* 0x000fe20000000800 */
[----:B0-----:R-:W-:-:S05]  /*1cb0*/  VIADDMNMX R33, R17, R24, R33, PT ;  /* 0x0000001811217246 */ /* 0x001fca0003800121 */
[----:B------:R-:W-:Y:S04]  /*1cc0*/  STS [R6+0x2d20], R33 ;  /* 0x002d202106007388 */ /* 0x000fe80000000800 */
[----:B------:R-:W0:Y:S01]  /*1cd0*/  LDS R22, [R0+0x43d8] ;  /* 0x0043d80000167984 */ /* 0x000e220000000800 */
[CC--:B------:R-:W-:Y:S02]  /*1ce0*/  VIADDMNMX R37, R14.reuse, R35.reuse, R37, PT ;  /* 0x000000230e257246 */ /* 0x0c0fe40003800125 */
[----:B------:R-:W-:Y:S02]  /*1cf0*/  VIADDMNMX R35, R9, R35, R26, PT ;  /* 0x0000002309237246 */ /* 0x000fe4000380011a */
[----:B------:R-:W-:Y:S01]  /*1d00*/  LDS R26, [R0+0x2d48] ;  /* 0x002d4800001a7984 */ /* 0x000fe20000000800 */
[----:B------:R-:W-:-:S02]  /*1d10*/  VIADDMNMX R14, R14, R11, R13, PT ;  /* 0x0000000b0e0e7246 */ /* 0x000fc4000380010d */
        /* <DEDUP_REMOVED lines=10> */
[C---:B------:R-:W-:Y:S01]  /*1dc0*/  VIADDMNMX R28, R12.reuse, R26, R27, PT ;  /* 0x0000001a0c1c7246 */ /* 0x040fe2000380011b */
[----:B------:R-:W-:Y:S01]  /*1dd0*/  LDS R18, [R8+0xda8] ;  /* 0x000da80008127984 */ /* 0x000fe20000000800 */
[----:B------:R-:W-:Y:S02]  /*1de0*/  VIADDMNMX R20, R12, R36, R37, PT ;  /* 0x000000240c147246 */ /* 0x000fe40003800125 */
        /* <DEDUP_REMOVED lines=9> */
[----:B------:R-:W-:Y:S01]  /*1e80*/  LDS R35, [R0+0x16bc] ;  /* 0x0016bc0000237984 */ /* 0x000fe20000000800 */
[C---:B------:R-:W-:Y:S02]  /*1e90*/  VIADDMNMX R34, R21.reuse, R32, R34, PT ;  /* 0x0000002015227246 */ /* 0x040fe40003800122 */
[----:B------:R-:W-:Y:S02]  /*1ea0*/  VIADDMNMX R16, R21, R11, R16, PT ;  /* 0x0000000b15107246 */ /* 0x000fe40003800110 */
[----:B0-----:R-:W-:-:S05]  /*1eb0*/  VIADDMNMX R33, R24, R27, R33, PT ;  /* 0x0000001b18217246 */ /* 0x001fca0003800121 */
[----:B------:R-:W-:Y:S04]  /*1ec0*/  STS [R6+0x2d20], R33 ;  /* 0x002d202106007388 */ /* 0x000fe80000000800 */
[----:B------:R-:W0:Y:S01]  /*1ed0*/  LDS R21, [R0+0x43dc] ;  /* 0x0043dc0000157984 */ /* 0x000e220000000800 */
[C---:B------:R-:W-:Y:S02]  /*1ee0*/  VIADDMNMX R22, R12.reuse, R32, R31, PT ;  /* 0x000000200c167246 */ /* 0x040fe4000380011f */
[----:B------:R-:W-:Y:S01]  /*1ef0*/  VIADDMNMX R12, R12, R11, R14, PT ;  /* 0x0000000b0c0c7246 */ /* 0x000fe2000380010e */
        /* <DEDUP_REMOVED lines=21> */
[C---:B------:R-:W-:Y:S02]  /*2050*/  VIADDMNMX R19, R25.reuse, R37, R19, PT ;  /* 0x0000002519137246 */ /* 0x040fe40003800113 */
[----:B------:R-:W-:-:S02]  /*2060*/  VIADDMNMX R29, R25, R35, R34, PT ;  /* 0x00000023191d7246 */ /* 0x000fc40003800122 */
[----:B------:R-:W-:Y:S02]  /*2070*/  VIADDMNMX R25, R25, R9, R16, PT ;  /* 0x0000000919197246 */ /* 0x000fe40003800110 */
[----:B------:R-:W-:Y:S01]  /*2080*/  LDS R16, [R0+0x16c0] ;  /* 0x0016c00000107984 */ /* 0x000fe20000000800 */
[----:B0-----:R-:W-:-:S05]  /*2090*/  VIADDMNMX R33, R21, R26, R33, PT ;  /* 0x0000001a15217246 */ /* 0x001fca0003800121 */
[----:B------:R-:W-:Y:S04]  /*20a0*/  STS [R6+0x2d20], R33 ;  /* 0x002d202106007388 */ /* 0x000fe80000000800 */
[----:B------:R-:W0:Y:S01]  /*20b0*/  LDS R26, [R0+0x43e0] ;  /* 0x0043e000001a7984 */ /* 0x000e220000000800 */
[C---:B------:R-:W-:Y:S02]  /*20c0*/  VIADDMNMX R20, R18.reuse, R37, R20, PT ;  /* 0x0000002512147246 */ /* 0x040fe40003800114 */
        /* <DEDUP_REMOVED lines=9> */
[----:B------:R-:W-:Y:S02]  /*2160*/  VIADDMNMX R13, R13, R9, R10, PT ;  /* 0x000000090d0d7246 */ /* 0x000fe4000380010a */
        /* <DEDUP_REMOVED lines=17> */
[C---:B------:R-:W-:Y:S01]  /*2280*/  VIADDMNMX R19, R17.reuse, R30, R19, PT ;  /* 0x0000001e11137246 */ /* 0x040fe20003800113 */
[----:B------:R-:W-:Y:S01]  /*2290*/  LDS R35, [R0+0x16c4] ;  /* 0x0016c40000237984 */ /* 0x000fe20000000800 */
[----:B------:R-:W-:Y:S02]  /*22a0*/  VIADDMNMX R17, R17, R10, R25, PT ;  /* 0x0000000a11117246 */ /* 0x000fe40003800119 */
[----:B0-----:R-:W-:-:S05]  /*22b0*/  VIADDMNMX R33, R26, R34, R33, PT ;  /* 0x000000221a217246 */ /* 0x001fca0003800121 */
[----:B------:R-:W-:Y:S04]  /*22c0*/  STS [R6+0x2d20], R33 ;  /* 0x002d202106007388 */ /* 0x000fe80000000800 */
[----:B------:R-:W0:Y:S01]  /*22d0*/  LDS R25, [R0+0x43e4] ;  /* 0x0043e40000197984 */ /* 0x000e220000000800 */
[C---:B------:R-:W-:Y:S02]  /*22e0*/  VIADDMNMX R20, R11.reuse, R30, R20, PT ;  /* 0x0000001e0b147246 */ /* 0x040fe40003800114 */
[----:B------:R-:W-:Y:S02]  /*22f0*/  VIADDMNMX R11, R11, R10, R18, PT ;  /* 0x0000000a0b0b7246 */ /* 0x000fe40003800112 */
[----:B0-----:R-:W-:Y:S02]  /*2300*/  VIADDMNMX R21, R26, R25, R21, PT ;  /* 0x000000191a157246 */ /* 0x001fe40003800115 */
[----:B------:R-:W-:Y:S04]  /*2310*/  LDS R25, [R0+0x2d54] ;  /* 0x002d540000197984 */ /* 0x000fe80000000800 */
[----:B------:R-:W-:Y:S04]  /*2320*/  STS [R6+0x43b0], R21 ;  /* 0x0043b01506007388 */ /* 0x000fe80000000800 */
[----:B------:R-:W-:Y:S04]  /*2330*/  LDS R18, [R0+0x38] ;  /* 0x0000380000127984 */ /* 0x000fe80000000800 */
[----:B------:R-:W0:Y:S01]  /*2340*/  LDS R26, [R8+0x10a0] ;  /* 0x0010a000081a7984 */ /* 0x000e220000000800 */
[----:B------:R-:W-:-:S02]  /*2350*/  VIADDMNMX R30, R14, R30, R37, PT ;  /* 0x0000001e0e1e7246 */ /* 0x000fc40003800125 */
[----:B------:R-:W-:Y:S02]  /*2360*/  VIADDMNMX R14, R14, R10, R13, PT ;  /* 0x0000000a0e0e7246 */ /* 0x000fe4000380010d */
        /* <DEDUP_REMOVED lines=10> */
[C---:B------:R-:W-:Y:S01]  /*2410*/  VIADDMNMX R25, R9.reuse, R25, R12, PT ;  /* 0x0000001909197246 */ /* 0x040fe2000380010c */
[----:B------:R-:W-:Y:S01]  /*2420*/  LDS R16, [R8+0x1138] ;  /* 0x0011380008107984 */ /* 0x000fe20000000800 */
[-C--:B------:R-:W-:Y:S02]  /*2430*/  VIADDMNMX R19, R32, R27.reuse, R19, PT ;  /* 0x0000001b20137246 */ /* 0x080fe40003800113 */
[-C--:B------:R-:W-:Y:S01]  /*2440*/  VIADDMNMX R20, R24, R27.reuse, R20, PT ;  /* 0x0000001b18147246 */ /* 0x080fe20003800114 */
[----:B------:R-:W-:Y:S01]  /*2450*/  LDS R12, [R8+0x1184] ;  /* 0x00118400080c7984 */ /* 0x000fe20000000800 */
[----:B------:R-:W-:Y:S02]  /*2460*/  VIADDMNMX R30, R9, R27, R30, PT ;  /* 0x0000001b091e7246 */ /* 0x000fe4000380011e */
[----:B0-----:R-:W-:-:S02]  /*2470*/  VIADDMNMX R23, R26, R10, R23, PT ;  /* 0x0000000a1a177246 */ /* 0x001fc40003800117 */
[----:B------:R-:W-:Y:S04]  /*2480*/  LDS R10, [R0+0x38] ;  /* 0x00003800000a7984 */ /* 0x000fe80000000800 */
[----:B------:R-:W-:Y:S04]  /*2490*/  STS [R6+0x1690], R23 ;  /* 0x0016901706007388 */ /* 0x000fe80000000800 */
[----:B------:R-:W0:Y:S04]  /*24a0*/  LDS R27, [R0+0x2d58] ;  /* 0x002d5800001b7984 */ /* 0x000e280000000800 */
[----:B------:R-:W-:Y:S01]  /*24b0*/  LDS R37, [R0+0x16c8] ;  /* 0x0016c80000257984 */ /* 0x000fe20000000800 */
[----:B0-----:R-:W-:-:S05]  /*24c0*/  VIADDMNMX R33, R26, R27, R33, PT ;  /* 0x0000001b1a217246 */ /* 0x001fca0003800121 */
[----:B------:R-:W-:Y:S04]  /*24d0*/  STS [R6+0x2d20], R33 ;  /* 0x002d202106007388 */ /* 0x000fe80000000800 */
[----:B------:R-:W0:Y:S01]  /*24e0*/  LDS R27, [R0+0x43e8] ;  /* 0x0043e800001b7984 */ /* 0x000e220000000800 */
[-C--:B------:R-:W-:Y:S02]  /*24f0*/  VIADDMNMX R17, R32, R13.reuse, R17, PT ;  /* 0x0000000d20117246 */ /* 0x080fe40003800111 */
[----:B------:R-:W-:Y:S02]  /*2500*/  VIADDMNMX R11, R24, R13, R11, PT ;  /* 0x0000000d180b7246 */ /* 0x000fe4000380010b */
        /* <DEDUP_REMOVED lines=17> */
[C---:B------:R-:W-:Y:S01]  /*2620*/  VIADDMNMX R30, R12.reuse, R10, R30, PT ;  /* 0x0000000a0c1e7246 */ /* 0x040fe2000380011e */
[----:B------:R-:W-:Y:S01]  /*2630*/  LDS R37, [R8+0x12b4] ;  /* 0x0012b40008257984 */ /* 0x000fe20000000800 */
[-C--:B------:R-:W-:Y:S02]  /*2640*/  VIADDMNMX R10, R12, R27.reuse, R25, PT ;  /* 0x0000001b0c0a7246 */ /* 0x080fe40003800119 */
        /* <DEDUP_REMOVED lines=85> */
[----:B------:R-:W-:Y:S04]  /*2ba0*/  LDS R37, [R0+0x48] ;  /* 0x0000480000257984 */ /* 0x000fe80000000800 */
[----:B------:R-:W0:Y:S01]  /*2bb0*/  LDS R16, [R8+0x15ac] ;  /* 0x0015ac0008107984 */ /* 0x000e220000000800 */
[----:B------:R-:W-:-:S04]  /*2bc0*/  VIADDMNMX R19, R13, R34, R19, PT ;  /* 0x000000220d137246 */ /* 0x000fc80003800113 */
[----:B0-----:R-:W-:-:S05]  /*2bd0*/  VIADDMNMX R19, R16, R37, R19, PT ;  /* 0x0000002510137246 */ /* 0x001fca0003800113 */
[----:B------:R-:W-:Y:S04]  /*2be0*/  STS [R6+0x4c], R19 ;  /* 0x00004c1306007388 */ /* 0x000fe80000000800 */
[----:B------:R-:W0:Y:S01]  /*2bf0*/  LDS R30, [R0+0x16d8] ;  /* 0x0016d800001e7984 */ /* 0x000e220000000800 */
[-C--:B------:R-:W-:Y:S02]  /*2c00*/  VIADDMNMX R29, R13, R24.reuse, R29, PT ;  /* 0x000000180d1d7246 */ /* 0x080fe4000380011d */
[-C--:B------:R-:W-:Y:S02]  /*2c10*/  VIADDMNMX R22, R21, R24.reuse, R22, PT ;  /* 0x0000001815167246 */ /* 0x080fe40003800116 */
[----:B------:R-:W-:Y:S02]  /*2c20*/  VIADDMNMX R17, R18, R24, R17, PT ;  /* 0x0000001812117246 */ /* 0x000fe40003800111 */
[-C--:B------:R-:W-:Y:S01]  /*2c30*/  VIADDMNMX R31, R13, R14.reuse, R31, PT ;  /* 0x0000000e0d1f7246 */ /* 0x080fe2000380011f */
[----:B------:R-:W-:Y:S01]  /*2c40*/  LDS R24, [R8+0x15f8] ;  /* 0x0015f80008187984 */ /* 0x000fe20000000800 */
[----:B------:R-:W-:-:S02]  /*2c50*/  VIADDMNMX R28, R21, R14, R28, PT ;  /* 0x0000000e151c7246 */ /* 0x000fc4000380011c */
[C---:B------:R-:W-:Y:S02]  /*2c60*/  VIADDMNMX R25, R18.reuse, R14, R25, PT ;  /* 0x0000000e12197246 */ /* 0x040fe40003800119 */
[-C--:B------:R-:W-:Y:S01]  /*2c70*/  VIADDMNMX R20, R21, R34.reuse, R20, PT ;  /* 0x0000002215147246 */ /* 0x080fe20003800114 */
[----:B------:R-:W-:Y:S01]  /*2c80*/  LDS R14, [R8+0x1644] ;  /* 0x00164400080e7984 */ /* 0x000fe20000000800 */
[----:B------:R-:W-:Y:S02]  /*2c90*/  VIADDMNMX R34, R18, R34, R35, PT ;  /* 0x0000002212227246 */ /* 0x000fe40003800123 */
[----:B0-----:R-:W-:-:S05]  /*2ca0*/  VIADDMNMX R23, R26, R30, R23, PT ;  /* 0x0000001e1a177246 */ /* 0x001fca0003800117 */
[----:B------:R-:W-:Y:S04]  /*2cb0*/  STS [R6+0x1690], R23 ;  /* 0x0016901706007388 */ /* 0x000fe80000000800 */
[----:B------:R-:W0:Y:S01]  /*2cc0*/  LDS R35, [R0+0x16d8] ;  /* 0x0016d80000237984 */ /* 0x000e220000000800 */
[----:B------:R-:W-:Y:S02]  /*2cd0*/  VIADDMNMX R13, R13, R12, R27, PT ;  /* 0x0000000c0d0d7246 */ /* 0x000fe4000380011b */
        /* <DEDUP_REMOVED lines=16> */
[----:B------:R-:W0:Y:S01]  /*2de0*/  LDS R26, [R8+0x1690] ;  /* 0x00169000081a7984 */ /* 0x000e220000000800 */
[----:B------:R-:W-:Y:S02]  /*2df0*/  VIADDMNMX R18, R18, R12, R10, PT ;  /* 0x0000000c12127246 */ /* 0x000fe4000380010a */
[----:B0-----:R-:W-:-:S05]  /*2e00*/  VIADDMNMX R15, R26, R16, R15, PT ;  /* 0x000000101a0f7246 */ /* 0x001fca000380010f */
[----:B------:R-:W-:Y:S04]  /*2e10*/  STS [R6], R15 ;  /* 0x0000000f06007388 */ /* 0x000fe80000000800 */
[----:B------:R-:W-:Y:S04]  /*2e20*/  LDS R12, [R0+0x4c] ;  /* 0x00004c00000c7984 */ /* 0x000fe80000000800 */
[----:B------:R-:W0:Y:S02]  /*2e30*/  LDS R10, [R8+0x16dc] ;  /* 0x0016dc00080a7984 */ /* 0x000e240000000800 */
[----:B0-----:R-:W-:-:S05]  /*2e40*/  VIADDMNMX R19, R10, R12, R19, PT ;  /* 0x0000000c0a137246 */ /* 0x001fca0003800113 */
[----:B------:R-:W-:Y:S04]  /*2e50*/  STS [R6+0x4c], R19 ;  /* 0x00004c1306007388 */ /* 0x000fe80000000800 */
[----:B------:R-:W0:Y:S01]  /*2e60*/  LDS R12, [R0+0x16dc] ;  /* 0x0016dc00000c7984 */ /* 0x000e220000000800 */
[-C--:B------:R-:W-:Y:S02]  /*2e70*/  VIADDMNMX R22, R24, R35.reuse, R22, PT ;  /* 0x0000002318167246 */ /* 0x080fe40003800116 */
[----:B------:R-:W-:Y:S01]  /*2e80*/  VIADDMNMX R16, R14, R35, R17, PT ;  /* 0x000000230e107246 */ /* 0x000fe20003800111 */
[----:B------:R-:W-:Y:S04]  /*2e90*/  LDS R36, [R0+0x4c] ;  /* 0x00004c0000247984 */ /* 0x000fe80000000800 */
[----:B------:R-:W-:Y:S04]  /*2ea0*/  LDS R35, [R8+0x1728] ;  /* 0x0017280008237984 */ /* 0x000fe80000000800 */
[----:B------:R-:W-:Y:S01]  /*2eb0*/  LDS R17, [R8+0x1774] ;  /* 0x0017740008117984 */ /* 0x000fe20000000800 */
[----:B0-----:R-:W-:-:S05]  /*2ec0*/  VIADDMNMX R23, R26, R12, R23, PT ;  /* 0x0000000c1a177246 */ /* 0x001fca0003800117 */
[----:B------:R-:W-:Y:S04]  /*2ed0*/  STS [R6+0x1690], R23 ;  /* 0x0016901706007388 */ /* 0x000fe80000000800 */
[----:B------:R-:W0:Y:S02]  /*2ee0*/  LDS R12, [R0+0x16dc] ;  /* 0x0016dc00000c7984 */ /* 0x000e240000000800 */
[----:B0-----:R-:W-:-:S05]  /*2ef0*/  VIADDMNMX R29, R10, R12, R29, PT ;  /* 0x0000000c0a1d7246 */ /* 0x001fca000380011d */
[----:B------:R-:W-:Y:S04]  /*2f00*/  STS [R6+0x16dc], R29 ;  /* 0x0016dc1d06007388 */ /* 0x000fe80000000800 */
[----:B------:R-:W0:Y:S04]  /*2f10*/  LDS R12, [R0+0x2d6c] ;  /* 0x002d6c00000c7984 */ /* 0x000e280000000800 */
[----:B------:R-:W-:Y:S01]  /*2f20*/  LDS R32, [R0+0x16dc] ;  /* 0x0016dc0000207984 */ /* 0x000fe20000000800 */
[----:B0-----:R-:W-:Y:S02]  /*2f30*/  VIADDMNMX R33, R26, R12, R33, PT ;  /* 0x0000000c1a217246 */ /* 0x001fe40003800121 */
[----:B------:R-:W-:-:S03]  /*2f40*/  VIADDMNMX R12, R14, R27, R25, PT ;  /* 0x0000001b0e0c7246 */ /* 0x000fc60003800119 */
[----:B------:R-:W-:Y:S04]  /*2f50*/  STS [R6+0x2d20], R33 ;  /* 0x002d202106007388 */ /* 0x000fe80000000800 */
[----:B------:R-:W0:Y:S02]  /*2f60*/  LDS R25, [R0+0x2d6c] ;  /* 0x002d6c0000197984 */ /* 0x000e240000000800 */
[----:B0-----:R-:W-:-:S05]  /*2f70*/  VIADDMNMX R31, R10, R25, R31, PT ;  /* 0x000000190a1f7246 */ /* 0x001fca000380011f */
[----:B------:R-:W-:Y:S04]  /*2f80*/  STS [R6+0x2d6c], R31 ;  /* 0x002d6c1f06007388 */ /* 0x000fe80000000800 */
[----:B------:R-:W0:Y:S04]  /*2f90*/  LDS R25, [R0+0x43fc] ;  /* 0x0043fc0000197984 */ /* 0x000e280000000800 */
[----:B------:R-:W-:Y:S01]  /*2fa0*/  LDS R30, [R0+0x2d6c] ;  /* 0x002d6c00001e7984 */ /* 0x000fe20000000800 */
[----:B0-----:R-:W-:-:S05]  /*2fb0*/  VIADDMNMX R11, R26, R25, R11, PT ;  /* 0x000000191a0b7246 */ /* 0x001fca000380010b */
[----:B------:R-:W-:Y:S04]  /*2fc0*/  STS [R6+0x43b0], R11 ;  /* 0x0043b00b06007388 */ /* 0x000fe80000000800 */
[----:B------:R-:W0:Y:S02]  /*2fd0*/  LDS R25, [R0+0x43fc] ;  /* 0x0043fc0000197984 */ /* 0x000e240000000800 */
[----:B0-----:R-:W-:-:S05]  /*2fe0*/  VIADDMNMX R13, R10, R25, R13, PT ;  /* 0x000000190a0d7246 */ /* 0x001fca000380010d */
[----:B------:R-:W-:Y:S04]  /*2ff0*/  STS [R6+0x43fc], R13 ;  /* 0x0043fc0d06007388 */ /* 0x000fe80000000800 */
[----:B------:R-:W-:Y:S04]  /*3000*/  LDS R25, [R0+0x50] ;  /* 0x0000500000197984 */ /* 0x000fe80000000800 */
[----:B------:R-:W0:Y:S01]  /*3010*/  LDS R10, [R8+0x17c0] ;  /* 0x0017c000080a7984 */ /* 0x000e220000000800 */
[C---:B------:R-:W-:Y:S02]  /*3020*/  VIADDMNMX R34, R14.reuse, R37, R34, PT ;  /* 0x000000250e227246 */ /* 0x040fe40003800122 */
[----:B------:R-:W-:-:S02]  /*3030*/  VIADDMNMX R14, R14, R9, R18, PT ;  /* 0x000000090e0e7246 */ /* 0x000fc40003800112 */
[C---:B------:R-:W-:Y:S01]  /*3040*/  VIADDMNMX R20, R24.reuse, R37, R20, PT ;  /* 0x0000002518147246 */ /* 0x040fe20003800114 */
[----:B------:R-:W-:Y:S01]  /*3050*/  LDS R18, [R0+0x43fc] ;  /* 0x0043fc0000127984 */ /* 0x000fe20000000800 */
[C---:B------:R-:W-:Y:S02]  /*3060*/  VIADDMNMX R28, R24.reuse, R27, R28, PT ;  /* 0x0000001b181c7246 */ /* 0x040fe4000380011c */
        /* <DEDUP_REMOVED lines=8> */
[----:B------:R-:W-:-:S03]  /*30f0*/  VIADDMNMX R27, R17, R36, R34, PT ;  /* 0x00000024111b7246 */ /* 0x000fc60003800122 */
[----:B------:R-:W-:Y:S04]  /*3100*/  LDS R34, [R0+0x50] ;  /* 0x0000500000227984 */ /* 0x000fe80000000800 */
[----:B------:R-:W-:Y:S01]  /*3110*/  LDS R21, [R8+0x1858] ;  /* 0x0018580008157984 */ /* 0x000fe20000000800 */
[----:B0-----:R-:W-:Y:S02]  /*3120*/  VIADDMNMX R23, R10, R9, R23, PT ;  /* 0x000000090a177246 */ /* 0x001fe40003800117 */
[----:B------:R-:W-:Y:S02]  /*3130*/  VIADDMNMX R9, R17, R32, R16, PT ;  /* 0x0000002011097246 */ /* 0x000fe40003800110 */
[----:B------:R-:W-:Y:S04]  /*3140*/  LDS R16, [R8+0x18a4] ;  /* 0x0018a40008107984 */ /* 0x000fe80000000800 */
[----:B------:R-:W-:Y:S04]  /*3150*/  STS [R6+0x1690], R23 ;  /* 0x0016901706007388 */ /* 0x000fe80000000800 */
[----:B------:R-:W0:Y:S02]  /*3160*/  LDS R25, [R0+0x16e0] ;  /* 0x0016e00000197984 */ /* 0x000e240000000800 */
[----:B0-----:R-:W-:-:S05]  /*3170*/  VIADDMNMX R29, R26, R25, R29, PT ;  /* 0x000000191a1d7246 */ /* 0x001fca000380011d */
[----:B------:R-:W-:Y:S04]  /*3180*/  STS [R6+0x16dc], R29 ;  /* 0x0016dc1d06007388 */ /* 0x000fe80000000800 */
[----:B------:R-:W0:Y:S01]  /*3190*/  LDS R25, [R0+0x2d70] ;  /* 0x002d700000197984 */ /* 0x000e220000000800 */
[-C--:B------:R-:W-:Y:S02]  /*31a0*/  VIADDMNMX R28, R35, R30.reuse, R28, PT ;  /* 0x0000001e231c7246 */ /* 0x080fe4000380011c */
[----:B0-----:R-:W-:Y:S02]  /*31b0*/  VIADDMNMX R33, R10, R25, R33, PT ;  /* 0x000000190a217246 */ /* 0x001fe40003800121 */
[----:B------:R-:W-:Y:S02]  /*31c0*/  VIADDMNMX R25, R17, R30, R12, PT ;  /* 0x0000001e11197246 */ /* 0x000fe4000380010c */
[----:B------:R-:W-:Y:S04]  /*31d0*/  LDS R12, [R0+0x16e0] ;  /* 0x0016e000000c7984 */ /* 0x000fe80000000800 */
[----:B------:R-:W-:Y:S04]  /*31e0*/  STS [R6+0x2d20], R33 ;  /* 0x002d202106007388 */ /* 0x000fe80000000800 */
[----:B------:R-:W0:Y:S02]  /*31f0*/  LDS R30, [R0+0x2d70] ;  /* 0x002d7000001e7984 */ /* 0x000e240000000800 */
[----:B0-----:R-:W-:-:S05]  /*3200*/  VIADDMNMX R31, R26, R30, R31, PT ;  /* 0x0000001e1a1f7246 */ /* 0x001fca000380011f */
[----:B------:R-:W-:Y:S04]  /*3210*/  STS [R6+0x2d6c], R31 ;  /* 0x002d6c1f06007388 */ /* 0x000fe80000000800 */
[----:B------:R-:W0:Y:S02]  /*3220*/  LDS R30, [R0+0x4400] ;  /* 0x00440000001e7984 */ /* 0x000e240000000800 */
[----:B0-----:R-:W-:Y:S02]  /*3230*/  VIADDMNMX R11, R10, R30, R11, PT ;  /* 0x0000001e0a0b7246 */ /* 0x001fe4000380010b */
[----:B------:R-:W-:Y:S04]  /*3240*/  LDS R10, [R0+0x2d70] ;  /* 0x002d7000000a7984 */ /* 0x000fe80000000800 */
[----:B------:R-:W-:Y:S04]  /*3250*/  STS [R6+0x43b0], R11 ;  /* 0x0043b00b06007388 */ /* 0x000fe80000000800 */
[----:B------:R-:W0:Y:S02]  /*3260*/  LDS R30, [R0+0x4400] ;  /* 0x00440000001e7984 */ /* 0x000e240000000800 */
[----:B0-----:R-:W-:-:S05]  /*3270*/  VIADDMNMX R13, R26, R30, R13, PT ;  /* 0x0000001e1a0d7246 */ /* 0x001fca000380010d */
[----:B------:R-:W-:Y:S04]  /*3280*/  STS [R6+0x43fc], R13 ;  /* 0x0043fc0d06007388 */ /* 0x000fe80000000800 */
[----:B------:R-:W-:Y:S04]  /*3290*/  LDS R30, [R0+0x54] ;  /* 0x00005400001e7984 */ /* 0x000fe80000000800 */
[----:B------:R-:W0:Y:S01]  /*32a0*/  LDS R26, [R8+0x18f0] ;  /* 0x0018f000081a7984 */ /* 0x000e220000000800 */
[-C--:B------:R-:W-:Y:S02]  /*32b0*/  VIADDMNMX R24, R35, R18.reuse, R24, PT ;  /* 0x0000001223187246 */ /* 0x080fe40003800118 */
[----:B------:R-:W-:-:S02]  /*32c0*/  VIADDMNMX R17, R17, R18, R14, PT ;  /* 0x0000001211117246 */ /* 0x000fc4000380010e */
[----:B------:R-:W-:Y:S01]  /*32d0*/  LDS R18, [R0+0x4400] ;  /* 0x0044000000127984 */ /* 0x000fe20000000800 */
[----:B0-----:R-:W-:-:S05]  /*32e0*/  VIADDMNMX R15, R26, R30, R15, PT ;  /* 0x0000001e1a0f7246 */ /* 0x001fca000380010f */
[----:B------:R-:W-:Y:S04]  /*32f0*/  STS [R6], R15 ;  /* 0x0000000f06007388 */ /* 0x000fe80000000800 */
[----:B------:R-:W-:Y:S04]  /*3300*/  LDS R30, [R0+0x54] ;  /* 0x00005400001e7984 */ /* 0x000fe80000000800 */
[----:B------:R-:W0:Y:S02]  /*3310*/  LDS R14, [R8+0x193c] ;  /* 0x00193c00080e7984 */ /* 0x000e240000000800 */
[----:B0-----:R-:W-:-:S05]  /*3320*/  VIADDMNMX R19, R14, R30, R19, PT ;  /* 0x0000001e0e137246 */ /* 0x001fca0003800113 */
[----:B------:R-:W-:Y:S04]  /*3330*/  STS [R6+0x4c], R19 ;  /* 0x00004c1306007388 */ /* 0x000fe80000000800 */
[----:B------:R-:W0:Y:S01]  /*3340*/  LDS R30, [R0+0x16e4] ;  /* 0x0016e400001e7984 */ /* 0x000e220000000800 */
[C---:B------:R-:W-:Y:S02]  /*3350*/  VIADDMNMX R22, R35.reuse, R32, R22, PT ;  /* 0x0000002023167246 */ /* 0x040fe40003800116 */
[----:B------:R-:W-:Y:S02]  /*3360*/  VIADDMNMX R20, R35, R36, R20, PT ;  /* 0x0000002423147246 */ /* 0x000fe40003800114 */
[-C--:B------:R-:W-:Y:S01]  /*3370*/  VIADDMNMX R22, R21, R12.reuse, R22, PT ;  /* 0x0000000c15167246 */ /* 0x080fe20003800116 */
[----:B------:R-:W-:Y:S01]  /*3380*/  LDS R36, [R0+0x54] ;  /* 0x0000540000247984 */ /* 0x000fe20000000800 */
[----:B------:R-:W-:-:S02]  /*3390*/  VIADDMNMX R12, R16, R12, R9, PT ;  /* 0x0000000c100c7246 */ /* 0x000fc40003800109 */
[-C--:B------:R-:W-:Y:S01]  /*33a0*/  VIADDMNMX R20, R21, R34.reuse, R20, PT ;  /* 0x0000002215147246 */ /* 0x080fe20003800114 */
[----:B------:R-:W-:Y:S01]  /*33b0*/  LDS R35, [R8+0x1988] ;  /* 0x0019880008237984 */ /* 0x000fe20000000800 */
[----:B------:R-:W-:-:S03]  /*33c0*/  VIADDMNMX R34, R16, R34, R27, PT ;  /* 0x0000002210227246 */ /* 0x000fc6000380011b */
[----:B------:R-:W-:Y:S01]  /*33d0*/  LDS R9, [R8+0x19d4] ;  /* 0x0019d40008097984 */ /* 0x000fe20000000800 */
[----:B0-----:R-:W-:-:S05]  /*33e0*/  VIADDMNMX R23, R26, R30, R23, PT ;  /* 0x0000001e1a177246 */ /* 0x001fca0003800117 */
[----:B------:R-:W-:Y:S04]  /*33f0*/  STS [R6+0x1690], R23 ;  /* 0x0016901706007388 */ /* 0x000fe80000000800 */
[----:B------:R-:W0:Y:S02]  /*3400*/  LDS R27, [R0+0x16e4] ;  /* 0x0016e400001b7984 */ /* 0x000e240000000800 */
[----:B0-----:R-:W-:-:S05]  /*3410*/  VIADDMNMX R29, R14, R27, R29, PT ;  /* 0x0000001b0e1d7246 */ /* 0x001fca000380011d */
[----:B------:R-:W-:Y:S04]  /*3420*/  STS [R6+0x16dc], R29 ;  /* 0x0016dc1d06007388 */ /* 0x000fe80000000800 */
[----:B------:R-:W0:Y:S01]  /*3430*/  LDS R27, [R0+0x2d74] ;  /* 0x002d7400001b7984 */ /* 0x000e220000000800 */
[-C--:B------:R-:W-:Y:S02]  /*3440*/  VIADDMNMX R28, R21, R10.reuse, R28, PT ;  /* 0x0000000a151c7246 */ /* 0x080fe4000380011c */
[----:B------:R-:W-:Y:S01]  /*3450*/  VIADDMNMX R10, R16, R10, R25, PT ;  /* 0x0000000a100a7246 */ /* 0x000fe20003800119 */
        /* <DEDUP_REMOVED lines=54> */
[----:B------:R-:W-:Y:S01]  /*37c0*/  VIADDMNMX R24, R35, R18, R24, PT ;  /* 0x0000001223187246 */ /* 0x000fe20003800118 */
        /* <DEDUP_REMOVED lines=89> */
[----:B------:R-:W-:Y:S01]  /*3d60*/  VIADDMNMX R22, R35, R32, R22, PT ;  /* 0x0000002023167246 */ /* 0x000fe20003800116 */
[----:B------:R-:W-:Y:S01]  /*3d70*/  LDS R36, [R0+0x64] ;  /* 0x0000640000247984 */ /* 0x000fe20000000800 */
[C---:B------:R-:W-:Y:S02]  /*3d80*/  VIADDMNMX R20, R25.reuse, R34, R20, PT ;  /* 0x0000002219147246 */ /* 0x040fe40003800114 */
[----:B------:R-:W-:-:S02]  /*3d90*/  VIADDMNMX R22, R25, R14, R22, PT ;  /* 0x0000000e19167246 */ /* 0x000fc40003800116 */
[C---:B------:R-:W-:Y:S02]  /*3da0*/  VIADDMNMX R34, R10.reuse, R34, R21, PT ;  /* 0x000000220a227246 */ /* 0x040fe40003800115 */
[----:B------:R-:W-:Y:S01]  /*3db0*/  VIADDMNMX R14, R10, R14, R9, PT ;  /* 0x0000000e0a0e7246 */ /* 0x000fe20003800109 */
[----:B------:R-:W-:Y:S04]  /*3dc0*/  LDS R21, [R8+0x1e48] ;  /* 0x001e480008157984 */ /* 0x000fe80000000800 */
        /* <DEDUP_REMOVED lines=34> */
[----:B------:R-:W-:Y:S02]  /*3ff0*/  VIADDMNMX R37, R9, R36, R34, PT ;  /* 0x0000002409257246 */ /* 0x000fe40003800122 */
[-C--:B------:R-:W-:Y:S01]  /*4000*/  VIADDMNMX R22, R21, R18.reuse, R22, PT ;  /* 0x0000001215167246 */ /* 0x080fe20003800116 */
[----:B------:R-:W-:Y:S01]  /*4010*/  LDS R34, [R0+0x68] ;  /* 0x0000680000227984 */ /* 0x000fe20000000800 */
[----:B0-----:R-:W-:Y:S02]  /*4020*/  VIADDMNMX R23, R26, R17, R23, PT ;  /* 0x000000111a177246 */ /* 0x001fe40003800117 */
[----:B------:R-:W-:-:S02]  /*4030*/  VIADDMNMX R17, R9, R18, R14, PT ;  /* 0x0000001209117246 */ /* 0x000fc4000380010e */
[----:B------:R-:W-:Y:S04]  /*4040*/  LDS R14, [R8+0x1f78] ;  /* 0x001f7800080e7984 */ /* 0x000fe80000000800 */
        /* <DEDUP_REMOVED lines=23> */
[----:B------:R-:W-:Y:S02]  /*41c0*/  VIADDMNMX R24, R21, R12, R24, PT ;  /* 0x0000000c15187246 */ /* 0x000fe40003800118 */
[C---:B------:R-:W-:Y:S01]  /*41d0*/  VIADDMNMX R25, R9.reuse, R32, R30, PT ;  /* 0x0000002009197246 */ /* 0x040fe2000380011e */
[----:B------:R-:W-:Y:S01]  /*41e0*/  LDS R21, [R0+0x4418] ;  /* 0x0044180000157984 */ /* 0x000fe20000000800 */
        /* <DEDUP_REMOVED lines=9> */
[----:B------:R-:W-:Y:S01]  /*4280*/  LDS R36, [R0+0x6c] ;  /* 0x00006c0000247984 */ /* 0x000fe20000000800 */
[----:B0-----:R-:W-:Y:S02]  /*4290*/  VIADDMNMX R23, R26, R12, R23, PT ;  /* 0x0000000c1a177246 */ /* 0x001fe40003800117 */
[----:B------:R-:W-:Y:S02]  /*42a0*/  VIADDMNMX R12, R18, R35, R17, PT ;  /* 0x00000023120c7246 */ /* 0x000fe40003800111 */
        /* <DEDUP_REMOVED lines=25> */
[-C--:B------:R-:W-:Y:S02]  /*4440*/  VIADDMNMX R14, R14, R21.reuse, R24, PT ;  /* 0x000000150e0e7246 */ /* 0x080fe40003800118 */
        /* <DEDUP_REMOVED lines=165> */
[----:B------:R-:W-:Y:S04]  /*4ea0*/  LDS R9, [R0+0x80] ;  /* 0x0000800000097984 */ /* 0x000fe80000000800 */
[----:B------:R-:W0:Y:S02]  /*4eb0*/  LDS R12, [R8+0x264c] ;  /* 0x00264c00080c7984 */ /* 0x000e240000000800 */
[----:B0-----:R-:W-:-:S05]  /*4ec0*/  VIADDMNMX R19, R12, R9, R19, PT ;  /* 0x000000090c137246 */ /* 0x001fca0003800113 */
[----:B------:R-:W-:Y:S04]  /*4ed0*/  STS [R6+0x4c], R19 ;  /* 0x00004c1306007388 */ /* 0x000fe80000000800 */
[----:B------:R-:W0:Y:S01]  /*4ee0*/  LDS R9, [R0+0x1710] ;  /* 0x0017100000097984 */ /* 0x000e220000000800 */
[-C--:B------:R-:W-:Y:S02]  /*4ef0*/  VIADDMNMX R22, R27, R26.reuse, R22, PT ;  /* 0x0000001a1b167246 */ /* 0x080fe40003800116 */
[C---:B------:R-:W-:Y:S02]  /*4f00*/  VIADDMNMX R25, R17.reuse, R26, R10, PT ;  /* 0x0000001a11197246 */ /* 0x040fe4000380010a */
[----:B------:R-:W-:Y:S01]  /*4f10*/  LDS R26, [R0+0x80] ;  /* 0x00008000001a7984 */ /* 0x000fe20000000800 */
[----:B------:R-:W-:-:S03]  /*4f20*/  VIADDMNMX R21, R17, R36, R34, PT ;  /* 0x0000002411157246 */ /* 0x000fc60003800122 */
[----:B------:R-:W-:Y:S01]  /*4f30*/  LDS R10, [R8+0x26e4] ;  /* 0x0026e400080a7984 */ /* 0x000fe20000000800 */
[----:B0-----:R-:W-:-:S03]  /*4f40*/  VIADDMNMX R23, R30, R9, R23, PT ;  /* 0x000000091e177246 */ /* 0x001fc60003800117 */
[----:B------:R-:W-:Y:S04]  /*4f50*/  LDS R9, [R8+0x2698] ;  /* 0x0026980008097984 */ /* 0x000fe80000000800 */
        /* <DEDUP_REMOVED lines=22> */
[----:B------:R-:W-:Y:S02]  /*50c0*/  VIADDMNMX R17, R17, R18, R16, PT ;  /* 0x0000001211117246 */ /* 0x000fe40003800110 */
[C---:B------:R-:W-:Y:S01]  /*50d0*/  VIADDMNMX R20, R27.reuse, R36, R20, PT ;  /* 0x000000241b147246 */ /* 0x040fe20003800114 */
[----:B------:R-:W-:Y:S01]  /*50e0*/  LDS R16, [R0+0x4430] ;  /* 0x0044300000107984 */ /* 0x000fe20000000800 */
[----:B------:R-:W-:-:S02]  /*50f0*/  VIADDMNMX R14, R27, R18, R14, PT ;  /* 0x000000121b0e7246 */ /* 0x000fc4000380010e */
        /* <DEDUP_REMOVED lines=8> */
[-C--:B------:R-:W-:Y:S02]  /*5180*/  VIADDMNMX R20, R9, R26.reuse, R20, PT ;  /* 0x0000001a09147246 */ /* 0x080fe40003800114 */
[C---:B------:R-:W-:Y:S02]  /*5190*/  VIADDMNMX R21, R10.reuse, R26, R21, PT ;  /* 0x0000001a0a157246 */ /* 0x040fe40003800115 */
[----:B------:R-:W-:Y:S01]  /*51a0*/  VIADDMNMX R24, R10, R24, R25, PT ;  /* 0x000000180a187246 */ /* 0x000fe20003800119 */
[----:B------:R-:W-:Y:S04]  /*51b0*/  LDS R26, [R8+0x2814] ;  /* 0x00281400081a7984 */ /* 0x000fe80000000800 */
        /* <DEDUP_REMOVED lines=49> */
[----:B------:R-:W-:Y:S02]  /*54d0*/  VIADDMNMX R12, R26, R12, R37, PT ;  /* 0x0000000c1a0c7246 */ /* 0x000fe40003800125 */
        /* <DEDUP_REMOVED lines=26> */
[----:B------:R-:W-:Y:S02]  /*5680*/  VIADDMNMX R21, R16, R25, R21, PT ;  /* 0x0000001910157246 */ /* 0x000fe40003800115 */
[-C--:B------:R-:W-:Y:S01]  /*5690*/  VIADDMNMX R22, R24, R37.reuse, R22, PT ;  /* 0x0000002518167246 */ /* 0x080fe20003800116 */
        /* <DEDUP_REMOVED lines=37> */
[CC--:B------:R-:W-:Y:S02]  /*58f0*/  VIADDMNMX R20, R37.reuse, R25.reuse, R20, PT ;  /* 0x0000001925147246 */ /* 0x0c0fe40003800114 */
[C---:B------:R-:W-:Y:S02]  /*5900*/  VIADDMNMX R21, R26.reuse, R25, R21, PT ;  /* 0x000000191a157246 */ /* 0x040fe40003800115 */
        /* <DEDUP_REMOVED lines=37> */
[----:B------:R-:W-:Y:S04]  /*5b60*/  LDS R17, [R0+0x94] ;  /* 0x0000940000117984 */ /* 0x000fe80000000800 */
[----:B------:R-:W0:Y:S01]  /*5b70*/  LDS R32, [R8+0x2c88] ;  /* 0x002c880008207984 */ /* 0x000e220000000800 */
[----:B------:R-:W-:-:S04]  /*5b80*/  VIADDMNMX R20, R25, R12, R20, PT ;  /* 0x0000000c19147246 */ /* 0x000fc80003800114 */
        /* <DEDUP_REMOVED lines=8> */
[----:B------:R-:W0:Y:S01]  /*5c10*/  LDS R20, [R0+0x1724] ;  /* 0x0017240000147984 */ /* 0x000e220000000800 */
[----:B------:R-:W-:Y:S02]  /*5c20*/  VIADDMNMX R12, R27, R12, R21, PT ;  /* 0x0000000c1b0c7246 */ /* 0x000fe40003800115 */
[----:B0-----:R-:W-:-:S05]  /*5c30*/  VIADDMNMX R20, R16, R20, R29, PT ;  /* 0x0000001410147246 */ /* 0x001fca000380011d */
[----:B------:R-:W-:Y:S04]  /*5c40*/  STS [R6+0x16dc], R20 ;  /* 0x0016dc1406007388 */ /* 0x000fe80000000800 */
[----:B------:R-:W0:Y:S01]  /*5c50*/  LDS R21, [R0+0x1724] ;  /* 0x0017240000157984 */ /* 0x000e220000000800 */
[-C--:B------:R-:W-:Y:S02]  /*5c60*/  VIADDMNMX R28, R25, R10.reuse, R28, PT ;  /* 0x0000000a191c7246 */ /* 0x080fe4000380011c */
        /* <DEDUP_REMOVED lines=26> */
[----:B------:R-:W-:Y:S04]  /*5e10*/  LDS R22, [R0+0x98] ;  /* 0x0000980000167984 */ /* 0x000fe80000000800 */
[----:B------:R-:W0:Y:S01]  /*5e20*/  LDS R16, [R8+0x2d6c] ;  /* 0x002d6c0008107984 */ /* 0x000e220000000800 */
[----:B------:R-:W-:Y:S02]  /*5e30*/  VIADDMNMX R26, R27, R9, R26, PT ;  /* 0x000000091b1a7246 */ /* 0x000fe4000380011a */
[----:B0-----:R-:W-:-:S05]  /*5e40*/  VIADDMNMX R19, R16, R22, R19, PT ;  /* 0x0000001610137246 */ /* 0x001fca0003800113 */
[----:B------:R-:W-:Y:S04]  /*5e50*/  STS [R6+0x4c], R19 ;  /* 0x00004c1306007388 */ /* 0x000fe80000000800 */
[----:B------:R-:W-:Y:S04]  /*5e60*/  LDS R22, [R0+0x98] ;  /* 0x0000980000167984 */ /* 0x000fe80000000800 */
[----:B------:R-:W0:Y:S02]  /*5e70*/  LDS R9, [R8+0x2db8] ;  /* 0x002db80008097984 */ /* 0x000e240000000800 */
[----:B0-----:R-:W-:-:S05]  /*5e80*/  VIADDMNMX R37, R9, R22, R37, PT ;  /* 0x0000001609257246 */ /* 0x001fca0003800125 */
[----:B------:R-:W-:Y:S04]  /*5e90*/  STS [R6+0x98], R37 ;  /* 0x0000982506007388 */ /* 0x000fe80000000800 */
[----:B------:R-:W0:Y:S02]  /*5ea0*/  LDS R22, [R0+0x1728] ;  /* 0x0017280000167984 */ /* 0x000e240000000800 */
        /* <DEDUP_REMOVED lines=13> */
[----:B0-----:R-:W-:Y:S02]  /*5f80*/  VIADDMNMX R33, R14, R20, R33, PT ;  /* 0x000000140e217246 */ /* 0x001fe40003800121 */
        /* <DEDUP_REMOVED lines=33> */
[----:B------:R-:W0:Y:S01]  /*61a0*/  LDS R11, [R0+0x172c] ;  /* 0x00172c00000b7984 */ /* 0x000e220000000800 */
        /* <DEDUP_REMOVED lines=34> */
[----:B0-----:R-:W-:-:S02]  /*63d0*/  VIADDMNMX R15, R16, R28, R15, PT ;  /* 0x0000001c100f7246 */ /* 0x001fc4000380010f */
[C---:B------:R-:W-:Y:S02]  /*63e0*/  VIADDMNMX R28, R17.reuse, R10, R18, PT ;  /* 0x0000000a111c7246 */ /* 0x040fe40003800112 */
[----:B------:R-:W-:Y:S04]  /*63f0*/  LDS R18, [R0+0x444c] ;  /* 0x00444c0000127984 */ /* 0x000fe80000000800 */
[----:B------:R-:W-:Y:S04]  /*6400*/  STS [R6], R15 ;  /* 0x0000000f06007388 */ /* 0x000fe80000000800 */
[----:B------:R-:W-:Y:S04]  /*6410*/  LDS R30, [R0+0xa0] ;  /* 0x0000a000001e7984 */ /* 0x000fe80000000800 */
[----:B------:R-:W0:Y:S01]  /*6420*/  LDS R10, [R8+0x2fcc] ;  /* 0x002fcc00080a7984 */ /* 0x000e220000000800 */
[----:B------:R-:W-:-:S02]  /*6430*/  VIADDMNMX R24, R17, R24, R26, PT ;  /* 0x0000001811187246 */ /* 0x000fc4000380011a */
        /* <DEDUP_REMOVED lines=19> */
[----:B------:R-:W-:-:S03]  /*6570*/  VIADDMNMX R20, R11, R22, R20, PT ;  /* 0x000000160b147246 */ /* 0x000fc60003800114 */
[----:B------:R-:W-:Y:S01]  /*6580*/  LDS R22, [R0+0x1730] ;  /* 0x0017300000167984 */ /* 0x000fe20000000800 */
        /* <DEDUP_REMOVED lines=165> */
[----:B------:R-:W-:Y:S04]  /*6fe0*/  LDS R28, [R0+0x445c] ;  /* 0x00445c00001c7984 */ /* 0x000fe80000000800 */
[----:B------:R-:W-:Y:S04]  /*6ff0*/  STS [R6], R15 ;  /* 0x0000000f06007388 */ /* 0x000fe80000000800 */
[----:B------:R-:W-:Y:S04]  /*7000*/  LDS R32, [R0+0xb0] ;  /* 0x0000b00000207984 */ /* 0x000fe80000000800 */
[----:B------:R-:W0:Y:S01]  /*7010*/  LDS R30, [R8+0x348c] ;  /* 0x00348c00081e7984 */ /* 0x000e220000000800 */
[----:B------:R-:W-:-:S02]  /*7020*/  VIADDMNMX R10, R14, R35, R10, PT ;  /* 0x000000230e0a7246 */ /* 0x000fc4000380010a */
        /* <DEDUP_REMOVED lines=571> */
[----:B------:R-:W-:Y:S02]  /*93e0*/  VIADDMNMX R26, R28, R10, R12, PT ;  /* 0x0000000a1c1a7246 */ /* 0x000fe4000380010c */
        /* <DEDUP_REMOVED lines=11> */
[----:B------:R-:W-:Y:S04]  /*94a0*/  LDS R13, [R0+0xe0] ;  /* 0x0000e000000d7984 */ /* 0x000fe80000000800 */
        /* <DEDUP_REMOVED lines=26> */
[----:B------:R-:W-:-:S04]  /*9650*/  VIADDMNMX R14, R24, R14, R26, PT ;  /* 0x0000000e180e7246 */ /* 0x000fc8000380011a */
        /* <DEDUP_REMOVED lines=12> */
[----:B------:R-:W0:Y:S01]  /*9720*/  LDS R12, [R0+0x4490] ;  /* 0x00449000000c7984 */ /* 0x000e220000000800 */
[----:B------:R-:W-:-:S04]  /*9730*/  VIADDMNMX R10, R24, R10, R11, PT ;  /* 0x0000000a180a7246 */ /* 0x000fc8000380010b */
[----:B0-----:R-:W-:-:S05]  /*9740*/  VIADDMNMX R17, R17, R12, R10, PT ;  /* 0x0000000c11117246 */ /* 0x001fca000380010a */
[----:B------:R-:W-:Y:S04]  /*9750*/  STS [R6+0x4494], R17 ;  /* 0x0044941106007388 */ /* 0x000fe80000000800 */
[----:B------:R-:W-:Y:S04]  /*9760*/  LDS R11, [R0+0xe4] ;  /* 0x0000e400000b7984 */ /* 0x000fe80000000800 */
[----:B------:R-:W0:Y:S02]  /*9770*/  LDS R10, [R8+0x43b0] ;  /* 0x0043b000080a7984 */ /* 0x000e240000000800 */
[----:B0-----:R-:W-:-:S05]  /*9780*/  VIADDMNMX R15, R10, R11, R15, PT ;  /* 0x0000000b0a0f7246 */ /* 0x001fca000380010f */
[----:B------:R-:W-:Y:S04]  /*9790*/  STS [R6], R15 ;  /* 0x0000000f06007388 */ /* 0x000fe80000000800 */
[----:B------:R-:W-:Y:S04]  /*97a0*/  LDS R11, [R0+0xe4] ;  /* 0x0000e400000b7984 */ /* 0x000fe80000000800 */
[----:B------:R-:W0:Y:S02]  /*97b0*/  LDS R12, [R8+0x43fc] ;  /* 0x0043fc00080c7984 */ /* 0x000e240000000800 */
[----:B0-----:R-:W-:-:S05]  /*97c0*/  VIADDMNMX R19, R12, R11, R19, PT ;  /* 0x0000000b0c137246 */ /* 0x001fca0003800113 */
[----:B------:R-:W-:Y:S04]  /*97d0*/  STS [R6+0x4c], R19 ;  /* 0x00004c1306007388 */ /* 0x000fe80000000800 */
        /* <DEDUP_REMOVED lines=972> */
[----:B0-----:R-:W-:Y:S01]  /*d4a0*/  VIADDMNMX R25, R18, R10, R25, PT ;  /* 0x0000000a12197246 */ /* 0x001fe20003800119 */
[----:B------:R-:W0:Y:S01]  /*d4b0*/  S2R R24, SR_TID.Y ;  /* 0x0000000000187919 */ /* 0x000e220000002200 */
[----:B------:R-:W1:Y:S03]  /*d4c0*/  LDC.64 R10, c[0x0][0x388] ;  /* 0x0000e200ff0a7b82 */ /* 0x000e660000000a00 */
[----:B------:R-:W-:Y:S04]  /*d4d0*/  STS [R6+0x43fc], R25 ;  /* 0x0043fc1906007388 */ /* 0x000fe80000000800 */
[----:B------:R-:W2:Y:S01]  /*d4e0*/  LDS R20, [R0+0x44dc] ;  /* 0x0044dc0000147984 */ /* 0x000ea20000000800 */
[----:B------:R-:W3:Y:S01]  /*d4f0*/  S2R R18, SR_TID.X ;  /* 0x0000000000127919 */ /* 0x000ee20000002100 */
[----:B--2---:R-:W-:-:S02]  /*d500*/  VIADDMNMX R9, R16, R20, R9, PT ;  /* 0x0000001410097246 */ /* 0x004fc40003800109 */
[----:B------:R-:W2:Y:S03]  /*d510*/  LDC.64 R20, c[0x0][0x380] ;  /* 0x0000e000ff147b82 */ /* 0x000ea60000000a00 */
[----:B------:R-:W-:Y:S04]  /*d520*/  STS [R6+0x4448], R9 ;  /* 0x0044480906007388 */ /* 0x000fe80000000800 */
[----:B------:R-:W4:Y:S01]  /*d530*/  LDS R16, [R0+0x44dc] ;  /* 0x0044dc0000107984 */ /* 0x000f220000000800 */
[----:B0-----:R-:W-:Y:S02]  /*d540*/  IMAD R24, R7, 0x4c, R24 ;  /* 0x0000004c07187824 */ /* 0x001fe400078e0218 */
[----:B-1----:R-:W-:-:S02]  /*d550*/  IMAD R11, R11, 0x4c, RZ ;  /* 0x0000004c0b0b7824 */ /* 0x002fc400078e02ff */
[C---:B------:R-:W-:Y:S02]  /*d560*/  VIADD R26, R24.reuse, 0x13 ;  /* 0x00000013181a7836 */ /* 0x040fe40000000000 */
[-CC-:B------:R-:W-:Y:S02]  /*d570*/  IMAD R7, R24, R10.reuse, R11.reuse ;  /* 0x0000000a18077224 */ /* 0x180fe400078e020b */
[----:B------:R-:W-:Y:S02]  /*d580*/  IMAD R11, R26, R10, R11 ;  /* 0x0000000a1a0b7224 */ /* 0x000fe400078e020b */
[--C-:B---3--:R-:W-:Y:S02]  /*d590*/  IMAD.IADD R7, R7, 0x1, R18.reuse ;  /* 0x0000000107077824 */ /* 0x108fe400078e0212 */
[----:B------:R-:W-:Y:S02]  /*d5a0*/  IMAD.IADD R18, R11, 0x1, R18 ;  /* 0x000000010b127824 */ /* 0x000fe400078e0212 */
[----:B--2---:R-:W-:-:S04]  /*d5b0*/  IMAD.WIDE R10, R7, 0x4, R20 ;  /* 0x00000004070a7825 */ /* 0x004fc800078e0214 */
[----:B------:R-:W-:Y:S01]  /*d5c0*/  IMAD.WIDE R20, R18, 0x4, R20 ;  /* 0x0000000412147825 */ /* 0x000fe200078e0214 */
[----:B------:R-:W-:Y:S04]  /*d5d0*/  STG.E desc[UR4][R10.64], R15 ;  /* 0x0000000f0a007986 */ /* 0x000fe8000c101904 */
[----:B------:R-:W-:Y:S04]  /*d5e0*/  STG.E desc[UR4][R10.64+0x4c], R19 ;  /* 0x00004c130a007986 */ /* 0x000fe8000c101904 */
[----:B------:R-:W-:Y:S04]  /*d5f0*/  STG.E desc[UR4][R10.64+0x98], R37 ;  /* 0x000098250a007986 */ /* 0x000fe8000c101904 */
[----:B------:R-:W-:Y:S01]  /*d600*/  STG.E desc[UR4][R10.64+0xe4], R13 ;  /* 0x0000e40d0a007986 */ /* 0x000fe2000c101904 */
[----:B----4-:R-:W-:-:S03]  /*d610*/  VIADDMNMX R17, R12, R16, R17, PT ;  /* 0x000000100c117246 */ /* 0x010fc60003800111 */
        /* <DEDUP_REMOVED lines=10> */
[----:B------:R-:W-:Y:S04]  /*d6c0*/  STS [R6+0x4494], R17 ;  /* 0x0044941106007388 */ /* 0x000fe80000000800 */
[----:B------:R-:W-:Y:S04]  /*d6d0*/  STG.E desc[UR4][R2.64+0x98], R9 ;  /* 0x0000980902007986 */ /* 0x000fe8000c101904 */
[----:B------:R-:W-:Y:S01]  /*d6e0*/  STG.E desc[UR4][R2.64+0xe4], R17 ;  /* 0x0000e41102007986 */ /* 0x000fe2000c101904 */
[----:B------:R-:W-:Y:S05]  /*d6f0*/  EXIT ;  /* 0x000000000000794d */ /* 0x000fea0003800000 */
.L_x_2:
        /* <DEDUP_REMOVED lines=16> */
.L_x_6:


//--------------------- .text._Z13phase1_kernelPiii --------------------------
	.section	.text._Z13phase1_kernelPiii,"ax",@progbits
	.align	128
        .global         _Z13phase1_kernelPiii
        .type           _Z13phase1_kernelPiii,@function
        .size           _Z13phase1_kernelPiii,(.L_x_7 - _Z13phase1_kernelPiii)
        .other          _Z13phase1_kernelPiii,@"STO_CUDA_ENTRY STV_DEFAULT"
_Z13phase1_kernelPiii:
.text._Z13phase1_kernelPiii:
[----:B------:R-:W-:Y:S01]  /*0000*/  LDC R1, c[0x0][0x37c] ;  /* 0x0000df00ff017b82 */ /* 0x000fe20000000800 */
[----:B------:R-:W0:Y:S07]  /*0010*/  S2R R8, SR_TID.Y ;  /* 0x0000000000087919 */ /* 0x000e2e0000002200 */
[----:B------:R-:W1:Y:S01]  /*0020*/  LDC.64 R12, c[0x0][0x388] ;  /* 0x0000e200ff0c7b82 */ /* 0x000e620000000a00 */
[----:B------:R-:W2:Y:S01]  /*0030*/  LDCU.64 UR4, c[0x0][0x358] ;  /* 0x00006b00ff0477ac */ /* 0x000ea20008000a00 */
[----:B------:R-:W3:Y:S06]  /*0040*/  S2R R7, SR_TID.X ;  /* 0x0000000000077919 */ /* 0x000eec0000002100 */
[----:B------:R-:W4:Y:S01]  /*0050*/  LDC.64 R2, c[0x0][0x380] ;  /* 0x0000e000ff027b82 */ /* 0x000f220000000a00 */
[----:B-1----:R-:W-:-:S04]  /*0060*/  IMAD R5, R13, 0x4c, RZ ;  /* 0x0000004c0d057824 */ /* 0x002fc800078e02ff */
[----:B0-----:R-:W-:-:S04]  /*0070*/  IMAD.IADD R0, R5, 0x1, R8 ;  /* 0x0000000105007824 */ /* 0x001fc800078e0208 */
[C---:B------:R-:W-:Y:S02]  /*0080*/  VIADD R6, R0.reuse, 0x13 ;  /* 0x0000001300067836 */ /* 0x040fe40000000000 */
[C---:B------:R-:W-:Y:S02]  /*0090*/  VIADD R9, R0.reuse, 0x26 ;  /* 0x0000002600097836 */ /* 0x040fe40000000000 */
[C---:B------:R-:W-:Y:S02]  /*00a0*/  VIADD R10, R0.reuse, 0x39 ;  /* 0x00000039000a7836 */ /* 0x040fe40000000000 */
[-CC-:B------:R-:W-:Y:S02]  /*00b0*/  IMAD R4, R0, R12.reuse, R5.reuse ;  /* 0x0000000c00047224 */ /* 0x180fe400078e0205 */
[-CC-:B------:R-:W-:Y:S02]  /*00c0*/  IMAD R6, R6, R12.reuse, R5.reuse ;  /* 0x0000000c06067224 */ /* 0x180fe400078e0205 */
[----:B------:R-:W-:-:S02]  /*00d0*/  IMAD R0, R9, R12, R5 ;  /* 0x0000000c09007224 */ /* 0x000fc400078e0205 */
[----:B------:R-:W-:Y:S02]  /*00e0*/  IMAD R10, R10, R12, R5 ;  /* 0x0000000c0a0a7224 */ /* 0x000fe400078e0205 */
[--C-:B---3--:R-:W-:Y:S02]  /*00f0*/  IMAD.IADD R25, R4, 0x1, R7.reuse ;  /* 0x0000000104197824 */ /* 0x108fe400078e0207 */
[--C-:B------:R-:W-:Y:S02]  /*0100*/  IMAD.IADD R11, R6, 0x1, R7.reuse ;  /* 0x00000001060b7824 */ /* 0x100fe400078e0207 */
[--C-:B------:R-:W-:Y:S02]  /*0110*/  IMAD.IADD R5, R0, 0x1, R7.reuse ;  /* 0x0000000100057824 */ /* 0x100fe400078e0207 */
[----:B------:R-:W-:Y:S02]  /*0120*/  IMAD.IADD R19, R10, 0x1, R7 ;  /* 0x000000010a137824 */ /* 0x000fe400078e0207 */
[----:B----4-:R-:W-:-:S04]  /*0130*/  IMAD.WIDE R24, R25, 0x4, R2 ;  /* 0x0000000419187825 */ /* 0x010fc800078e0202 */
[--C-:B------:R-:W-:Y:S01]  /*0140*/  IMAD.WIDE R10, R11, 0x4, R2.reuse ;  /* 0x000000040b0a7825 */ /* 0x100fe200078e0202 */
[----:B--2---:R-:W2:Y:S03]  /*0150*/  LDG.E R9, desc[UR4][R24.64] ;  /* 0x0000000418097981 */ /* 0x004ea6000c1e1900 */
[--C-:B------:R-:W-:Y:S01]  /*0160*/  IMAD.WIDE R4, R5, 0x4, R2.reuse ;  /* 0x0000000405047825 */ /* 0x100fe200078e0202 */
[----:B------:R-:W3:Y:S03]  /*0170*/  LDG.E R13, desc[UR4][R24.64+0x4c] ;  /* 0x00004c04180d7981 */ /* 0x000ee6000c1e1900 */
[----:B------:R-:W-:Y:S01]  /*0180*/  IMAD.WIDE R2, R19, 0x4, R2 ;  /* 0x0000000413027825 */ /* 0x000fe200078e0202 */
[----:B------:R-:W4:Y:S04]  /*0190*/  LDG.E R15, desc[UR4][R24.64+0x98] ;  /* 0x00009804180f7981 */ /* 0x000f28000c1e1900 */
        /* <DEDUP_REMOVED lines=12> */
[----:B------:R-:W5:Y:S01]  /*0260*/  LDG.E R26, desc[UR4][R2.64+0xe4] ;  /* 0x0000e404021a7981 */ /* 0x000f62000c1e1900 */
[----:B------:R-:W-:Y:S01]  /*0270*/  MOV R0, 0x400 ;  /* 0x0000040000007802 */ /* 0x000fe20000000f00 */
[----:B------:R-:W0:Y:S03]  /*0280*/  S2R R16, SR_CgaCtaId ;  /* 0x0000000000107919 */ /* 0x000e260000008800 */
[----:B0-----:R-:W-:-:S05]  /*0290*/  LEA R0, R16, R0, 0x18 ;  /* 0x0000000010007211 */ /* 0x001fca00078ec0ff */
[--C-:B------:R-:W-:Y:S02]  /*02a0*/  IMAD R8, R8, 0x130, R0.reuse ;  /* 0x0000013008087824 */ /* 0x100fe400078e0200 */
[C---:B------:R-:W-:Y:S02]  /*02b0*/  IMAD R20, R7.reuse, 0x4, R0 ;  /* 0x0000000407147824 */ /* 0x040fe400078e0200 */
[----:B------:R-:W-:-:S05]  /*02c0*/  IMAD R18, R7, 0x4, R8 ;  /* 0x0000000407127824 */ /* 0x000fca00078e0208 */
[----:B--2---:R-:W-:Y:S04]  /*02d0*/  STS [R18], R9 ;  /* 0x0000000912007388 */ /* 0x004fe80000000800 */
[----:B---3--:R-:W-:Y:S04]  /*02e0*/  STS [R18+0x4c], R13 ;  /* 0x00004c0d12007388 */ /* 0x008fe80000000800 */
[----:B----4-:R-:W-:Y:S04]  /*02f0*/  STS [R18+0x98], R15 ;  /* 0x0000980f12007388 */ /* 0x010fe80000000800 */
[----:B-----5:R-:W-:Y:S04]  /*0300*/  STS [R18+0xe4], R17 ;  /* 0x0000e41112007388 */ /* 0x020fe80000000800 */
        /* <DEDUP_REMOVED lines=27> */
[----:B------:R-:W-:Y:S04]  /*04c0*/  LDS R13, [R8] ;  /* 0x00000000080d7984 */ /* 0x000fe80000000800 */
[----:B------:R-:W0:Y:S04]  /*04d0*/  LDS R14, [R20+0x4c] ;  /* 0x00004c00140e7984 */ /* 0x000e280000000800 */
[----:B------:R-:W-:Y:S01]  /*04e0*/  LDS R7, [R18+0x1690] ;  /* 0x0016900012077984 */ /* 0x000fe20000000800 */
[----:B0-----:R-:W-:-:S03]  /*04f0*/  VIADDMNMX R14, R14, R13, R0, PT ;  /* 0x0000000d0e0e7246 */ /* 0x001fc60003800100 */
[----:B------:R-:W-:Y:S04]  /*0500*/  LDS R0, [R18+0x98] ;  /* 0x0000980012007984 */ /* 0x000fe80000000800 */
[----:B------:R-:W-:Y:S04]  /*0510*/  STS [R18+0x4c], R14 ;  /* 0x00004c0e12007388 */ /* 0x000fe80000000800 */
[----:B------:R-:W0:Y:S02]  /*0520*/  LDS R15, [R20+0x98] ;  /* 0x00009800140f7984 */ /* 0x000e240000000800 */
[----:B0-----:R-:W-:-:S02]  /*0530*/  VIADDMNMX R15, R15, R13, R0, PT ;  /* 0x0000000d0f0f7246 */ /* 0x001fc40003800100 */
[----:B------:R-:W-:Y:S04]  /*0540*/  LDS R0, [R18+0xe4] ;  /* 0x0000e40012007984 */ /* 0x000fe80000000800 */
[----:B------:R-:W-:Y:S04]  /*0550*/  STS [R18+0x98], R15 ;  /* 0x0000980f12007388 */ /* 0x000fe80000000800 */
[----:B------:R-:W0:Y:S02]  /*0560*/  LDS R6, [R20+0xe4] ;  /* 0x0000e40014067984 */ /* 0x000e240000000800 */
[----:B0-----:R-:W-:-:S05]  /*0570*/  VIADDMNMX R13, R6, R13, R0, PT ;  /* 0x0000000d060d7246 */ /* 0x001fca0003800100 */
[----:B------:R-:W-:Y:S04]  /*0580*/  STS [R18+0xe4], R13 ;  /* 0x0000e40d12007388 */ /* 0x000fe80000000800 */
[----:B------:R-:W-:Y:S04]  /*0590*/  LDS R0, [R8+0x1690] ;  /* 0x0016900008007984 */ /* 0x000fe80000000800 */
[----:B------:R-:W0:Y:S02]  /*05a0*/  LDS R24, [R20] ;  /* 0x0000000014187984 */ /* 0x000e240000000800 */
[----:B0-----:R-:W-:-:S05]  /*05b0*/  VIADDMNMX R7, R24, R0, R7, PT ;  /* 0x0000000018077246 */ /* 0x001fca0003800107 */
[----:B------:R-:W-:Y:S04]  /*05c0*/  STS [R18+0x1690], R7 ;  /* 0x0016900712007388 */ /* 0x000fe80000000800 */
[----:B------:R-:W0:Y:S04]  /*05d0*/  LDS R0, [R8+0x2d20] ;  /* 0x002d200008007984 */ /* 0x000e280000000800 */
[----:B------:R-:W-:Y:S04]  /*05e0*/  LDS R22, [R20+0x4c] ;  /* 0x00004c0014167984 */ /* 0x000fe80000000800 */
[----:B------:R-:W-:Y:S04]  /*05f0*/  LDS R11, [R20+0x98] ;  /* 0x00009800140b7984 */ /* 0x000fe80000000800 */
[----:B------:R-:W-:Y:S01]  /*0600*/  LDS R9, [R20+0xe4] ;  /* 0x0000e40014097984 */ /* 0x000fe20000000800 */
[----:B0-----:R-:W-:-:S03]  /*0610*/  VIADDMNMX R23, R24, R0, R23, PT ;  /* 0x0000000018177246 */ /* 0x001fc60003800117 */
[----:B------:R-:W0:Y:S04]  /*0620*/  LDS R0, [R8+0x1690] ;  /* 0x0016900008007984 */ /* 0x000e280000000800 */
[----:B------:R-:W-:Y:S04]  /*0630*/  STS [R18+0x2d20], R23 ;  /* 0x002d201712007388 */ /* 0x000fe80000000800 */
[----:B------:R-:W1:Y:S01]  /*0640*/  LDS R6, [R8+0x43b0] ;  /* 0x0043b00008067984 */ /* 0x000e620000000800 */
[-C--:B0-----:R-:W-:Y:S02]  /*0650*/  VIADDMNMX R29, R22, R0.reuse, R29, PT ;  /* 0x00000000161d7246 */ /* 0x081fe4000380011d */
[----:B------:R-:W-:-:S02]  /*0660*/  VIADDMNMX R27, R11, R0, R27, PT ;  /* 0x000000000b1b7246 */ /* 0x000fc4000380011b */
[----:B------:R-:W-:Y:S02]  /*0670*/  VIADDMNMX R25, R9, R0, R25, PT ;  /* 0x0000000009197246 */ /* 0x000fe40003800119 */
[----:B-1----:R-:W-:Y:S02]  /*0680*/  VIADDMNMX R24, R24, R6, R17, PT ;  /* 0x0000000618187246 */ /* 0x002fe40003800111 */
[----:B------:R-:W0:Y:S04]  /*0690*/  LDS R6, [R8+0x2d20] ;  /* 0x002d200008067984 */ /* 0x000e280000000800 */
[----:B------:R-:W-:Y:S04]  /*06a0*/  STS [R18+0x43b0], R24 ;  /* 0x0043b01812007388 */ /* 0x000fe80000000800 */
[----:B------:R-:W1:Y:S04]  /*06b0*/  LDS R17, [R18+0x2e04] ;  /* 0x002e040012117984 */ /* 0x000e680000000800 */
[----:B------:R-:W2:Y:S01]  /*06c0*/  LDS R0, [R8+0x43b0] ;  /* 0x0043b00008007984 */ /* 0x000ea20000000800 */
[----:B0-----:R-:W-:-:S02]  /*06d0*/  VIADDMNMX R21, R22, R6, R21, PT ;  /* 0x0000000616157246 */ /* 0x001fc40003800115 */
[-C--:B------:R-:W-:Y:S02]  /*06e0*/  VIADDMNMX R19, R11, R6.reuse, R19, PT ;  /* 0x000000060b137246 */ /* 0x080fe40003800113 */
[----:B-1----:R-:W-:Y:S02]  /*06f0*/  VIADDMNMX R17, R9, R6, R17, PT ;  /* 0x0000000609117246 */ /* 0x002fe40003800111 */
[----:B------:R-:W0:Y:S01]  /*0700*/  LDS R6, [R18+0x4448] ;  /* 0x0044480012067984 */ /* 0x000e220000000800 */
[----:B--2---:R-:W-:-:S03]  /*0710*/  VIADDMNMX R22, R22, R0, R10, PT ;  /* 0x0000000016167246 */ /* 0x004fc6000380010a */
[----:B------:R-:W1:Y:S01]  /*0720*/  LDS R10, [R18+0x4494] ;  /* 0x00449400120a7984 */ /* 0x000e620000000800 */
[----:B0-----:R-:W-:-:S03]  /*0730*/  VIADDMNMX R11, R11, R0, R6, PT ;  /* 0x000000000b0b7246 */ /* 0x001fc60003800106 */
[----:B------:R-:W-:Y:S01]  /*0740*/  LDS R6, [R20+0x130] ;  /* 0x0001300014067984 */ /* 0x000fe20000000800 */
[----:B-1----:R-:W-:-:S03]  /*0750*/  VIADDMNMX R9, R9, R0, R10, PT ;  /* 0x0000000009097246 */ /* 0x002fc6000380010a */
[----:B------:R-:W0:Y:S02]  /*0760*/  LDS R0, [R8+0x4] ;  /* 0x0000040008007984 */ /* 0x000e240000000800 */
[----:B0-----:R-:W-:-:S05]  /*0770*/  VIADDMNMX R16, R6, R0, R16, PT ;  /* 0x0000000006107246 */ /* 0x001fca0003800110 */
[----:B------:R-:W-:Y:S04]  /*0780*/  STS [R18], R16 ;  /* 0x0000001012007388 */ /* 0x000fe80000000800 */
        /* <DEDUP_REMOVED lines=19> */
[-C--:B-1----:R-:W-:Y:S02]  /*08c0*/  VIADDMNMX R27, R6, R26.reuse, R27, PT ;  /* 0x0000001a061b7246 */ /* 0x082fe4000380011b */
[----:B--2---:R-:W-:Y:S02]  /*08d0*/  VIADDMNMX R25, R0, R26, R25, PT ;  /* 0x0000001a00197246 */ /* 0x004fe40003800119 */
[----:B------:R-:W0:Y:S02]  /*08e0*/  LDS R26, [R8+0x2d24] ;  /* 0x002d2400081a7984 */ /* 0x000e240000000800 */
[----:B0-----:R-:W-:-:S05]  /*08f0*/  VIADDMNMX R23, R12, R26, R23, PT ;  /* 0x0000001a0c177246 */ /* 0x001fca0003800117 */
[----:B------:R-:W-:Y:S04]  /*0900*/  STS [R18+0x2d20], R23 ;  /* 0x002d201712007388 */ /* 0x000fe80000000800 */
[----:B------:R-:W0:Y:S02]  /*0910*/  LDS R26, [R8+0x43b4] ;  /* 0x0043b400081a7984 */ /* 0x000e240000000800 */
[----:B0-----:R-:W-:Y:S02]  /*0920*/  VIADDMNMX R12, R12, R26, R24, PT ;  /* 0x0000001a0c0c7246 */ /* 0x001fe40003800118 */
[----:B------:R-:W0:Y:S04]  /*0930*/  LDS R24, [R8+0x2d24] ;  /* 0x002d240008187984 */ /* 0x000e280000000800 */
[----:B------:R-:W-:Y:S01]  /*0940*/  STS [R18+0x43b0], R12 ;  /* 0x0043b00c12007388 */ /* 0x000fe20000000800 */
[----:B0-----:R-:W-:-:S02]  /*0950*/  VIADDMNMX R21, R10, R24, R21, PT ;  /* 0x000000180a157246 */ /* 0x001fc40003800115 */
[-C--:B------:R-:W-:Y:S02]  /*0960*/  VIADDMNMX R19, R6, R24.reuse, R19, PT ;  /* 0x0000001806137246 */ /* 0x080fe40003800113 */
[----:B------:R-:W-:Y:S02]  /*0970*/  VIADDMNMX R17, R0, R24, R17, PT ;  /* 0x0000001800117246 */ /* 0x000fe40003800111 */
[----:B------:R-:W0:Y:S02]  /*0980*/  LDS R24, [R8+0x43b4] ;  /* 0x0043b40008187984 */ /* 0x000e240000000800 */
[-C--:B0-----:R-:W-:Y:S02]  /*0990*/  VIADDMNMX R11, R6, R24.reuse, R11, PT ;  /* 0x00000018060b7246 */ /* 0x081fe4000380010b */
[-C--:B------:R-:W-:Y:S01]  /*09a0*/  VIADDMNMX R9, R0, R24.reuse, R9, PT ;  /* 0x0000001800097246 */ /* 0x080fe20003800109 */
[----:B------:R-:W-:Y:S01]  /*09b0*/  LDS R6, [R20+0x260] ;  /* 0x0002600014067984 */ /* 0x000fe20000000800 */
[----:B------:R-:W-:-:S03]  /*09c0*/  VIADDMNMX R22, R10, R24, R22, PT ;  /* 0x000000180a167246 */ /* 0x000fc60003800116 */
        /* <DEDUP_REMOVED lines=657> */
[----:B------:R-:W-:Y:S01]  /*32e0*/  VIADDMNMX R17, R0, R26, R17, PT ;  /* 0x0000001a00117246 */ /* 0x000fe20003800111 */
        /* <DEDUP_REMOVED lines=47> */
[----:B------:R-:W0:Y:S04]  /*35e0*/  LDS R22, [R8+0x43fc] ;  /* 0x0043fc0008167984 */ /* 0x000e280000000800 */
[----:B------:R-:W-:Y:S01]  /*35f0*/  LDS R24, [R8+0x2d6c] ;  /* 0x002d6c0008187984 */ /* 0x000fe20000000800 */
[----:B0-----:R-:W-:-:S03]  /*3600*/  VIADDMNMX R15, R6, R22, R15, PT ;  /* 0x00000016060f7246 */ /* 0x001fc6000380010f */
[----:B------:R-:W0:Y:S04]  /*3610*/  LDS R22, [R20+0x1728] ;  /* 0x0017280014167984 */ /* 0x000e280000000800 */
[----:B------:R-:W1:Y:S04]  /*3620*/  LDS R6, [R20+0x1774] ;  /* 0x0017740014067984 */ /* 0x000e680000000800 */
[----:B------:R-:W-:Y:S01]  /*3630*/  STS [R18+0x43b0], R15 ;  /* 0x0043b00f12007388 */ /* 0x000fe20000000800 */
[-C--:B0-----:R-:W-:Y:S02]  /*3640*/  VIADDMNMX R19, R22, R24.reuse, R19, PT ;  /* 0x0000001816137246 */ /* 0x081fe40003800113 */
[----:B-1----:R-:W-:-:S02]  /*3650*/  VIADDMNMX R17, R6, R24, R17, PT ;  /* 0x0000001806117246 */ /* 0x002fc40003800111 */
[----:B------:R-:W0:Y:S02]  /*3660*/  LDS R24, [R8+0x43fc] ;  /* 0x0043fc0008187984 */ /* 0x000e240000000800 */
[----:B0-----:R-:W-:-:S05]  /*3670*/  VIADDMNMX R13, R0, R24, R13, PT ;  /* 0x00000018000d7246 */ /* 0x001fca000380010d */
[----:B------:R-:W-:Y:S04]  /*3680*/  STS [R18+0x43fc], R13 ;  /* 0x0043fc0d12007388 */ /* 0x000fe80000000800 */
[----:B------:R-:W0:Y:S02]  /*3690*/  LDS R0, [R8+0x43fc] ;  /* 0x0043fc0008007984 */ /* 0x000e240000000800 */
[-C--:B0-----:R-:W-:Y:S02]  /*36a0*/  VIADDMNMX R11, R22, R0.reuse, R11, PT ;  /* 0x00000000160b7246 */ /* 0x081fe4000380010b */
[----:B------:R-:W-:Y:S02]  /*36b0*/  VIADDMNMX R9, R6, R0, R9, PT ;  /* 0x0000000006097246 */ /* 0x000fe40003800109 */
        /* <DEDUP_REMOVED lines=931> */
[----:B------:R-:W0:Y:S03]  /*70f0*/  S2R R26, SR_TID.Y ;  /* 0x00000000001a7919 */ /* 0x000e260000002200 */
[----:B------:R-:W-:Y:S04]  /*7100*/  STS [R18+0x43b0], R15 ;  /* 0x0043b00f12007388 */ /* 0x000fe80000000800 */
[----:B------:R-:W1:Y:S02]  /*7110*/  LDS R24, [R8+0x4444] ;  /* 0x0044440008187984 */ /* 0x000e640000000800 */
[----:B-1----:R-:W-:-:S05]  /*7120*/  VIADDMNMX R13, R22, R24, R13, PT ;  /* 0x00000018160d7246 */ /* 0x002fca000380010d */
[----:B------:R-:W-:Y:S04]  /*7130*/  STS [R18+0x43fc], R13 ;  /* 0x0043fc0d12007388 */ /* 0x000fe80000000800 */
[----:B------:R-:W1:Y:S02]  /*7140*/  LDS R22, [R8+0x4444] ;  /* 0x0044440008167984 */ /* 0x000e640000000800 */
[-C--:B-1----:R-:W-:Y:S02]  /*7150*/  VIADDMNMX R11, R6, R22.reuse, R11, PT ;  /* 0x00000016060b7246 */ /* 0x082fe4000380010b */
[----:B------:R-:W-:-:S03]  /*7160*/  VIADDMNMX R9, R0, R22, R9, PT ;  /* 0x0000001600097246 */ /* 0x000fc60003800109 */
[----:B------:R-:W-:Y:S04]  /*7170*/  STS [R18+0x4448], R11 ;  /* 0x0044480b12007388 */ /* 0x000fe80000000800 */
[----:B------:R-:W-:Y:S04]  /*7180*/  LDS R0, [R8+0x98] ;  /* 0x0000980008007984 */ /* 0x000fe80000000800 */
[----:B------:R-:W1:Y:S02]  /*7190*/  LDS R6, [R20+0x2d20] ;  /* 0x002d200014067984 */ /* 0x000e640000000800 */
[----:B-1----:R-:W-:-:S05]  /*71a0*/  VIADDMNMX R16, R6, R0, R16, PT ;  /* 0x0000000006107246 */ /* 0x002fca0003800110 */
[----:B------:R-:W-:Y:S04]  /*71b0*/  STS [R18], R16 ;  /* 0x0000001012007388 */ /* 0x000fe80000000800 */
[----:B------:R-:W-:Y:S04]  /*71c0*/  LDS R0, [R8+0x98] ;  /* 0x0000980008007984 */ /* 0x000fe80000000800 */
[----:B------:R-:W1:Y:S02]  /*71d0*/  LDS R6, [R20+0x2d6c] ;  /* 0x002d6c0014067984 */ /* 0x000e640000000800 */
[----:B-1----:R-:W-:-:S05]  /*71e0*/  VIADDMNMX R14, R6, R0, R14, PT ;  /* 0x00000000060e7246 */ /* 0x002fca000380010e */
[----:B------:R-:W-:Y:S04]  /*71f0*/  STS [R18+0x4c], R14 ;  /* 0x00004c0e12007388 */ /* 0x000fe80000000800 */
        /* <DEDUP_REMOVED lines=54> */
[----:B-1----:R-:W-:-:S02]  /*7560*/  VIADDMNMX R9, R6, R0, R9, PT ;  /* 0x0000000006097246 */ /* 0x002fc40003800109 */
        /* <DEDUP_REMOVED lines=2346> */
[----:B------:R-:W1:Y:S03]  /*10810*/  LDC.64 R6, c[0x0][0x388] ;  /* 0x0000e200ff067b82 */ /* 0x000e660000000a00 */
[----:B------:R-:W-:Y:S04]  /*10820*/  STS [R18+0x4448], R11 ;  /* 0x0044480b12007388 */ /* 0x000fe80000000800 */
[----:B------:R-:W-:Y:S04]  /*10830*/  LDS R22, [R8+0x44dc] ;  /* 0x0044dc0008167984 */ /* 0x000fe80000000800 */
[----:B------:R-:W2:Y:S02]  /*10840*/  LDS R24, [R20+0x59f4] ;  /* 0x0059f40014187984 */ /* 0x000ea40000000800 */
[----:B--2---:R-:W-:Y:S01]  /*10850*/  VIADDMNMX R22, R24, R22, R9, PT ;  /* 0x0000001618167246 */ /* 0x004fe20003800109 */
[----:B-1----:R-:W-:-:S02]  /*10860*/  IMAD R9, R7, 0x4c, RZ ;  /* 0x0000004c07097824 */ /* 0x002fc400078e02ff */
[----:B------:R-:W1:Y:S02]  /*10870*/  S2R R7, SR_TID.X ;  /* 0x0000000000077919 */ /* 0x000e640000002100 */
[----:B0-----:R-:W-:-:S04]  /*10880*/  IMAD.IADD R26, R9, 0x1, R26 ;  /* 0x00000001091a7824 */ /* 0x001fc800078e021a */
[C---:B------:R-:W-:Y:S02]  /*10890*/  VIADD R24, R26.reuse, 0x13 ;  /* 0x000000131a187836 */ /* 0x040fe40000000000 */
[-CC-:B------:R-:W-:Y:S02]  /*108a0*/  IMAD R26, R26, R6.reuse, R9.reuse ;  /* 0x000000061a1a7224 */ /* 0x180fe400078e0209 */
[----:B------:R-:W-:Y:S02]  /*108b0*/  IMAD R24, R24, R6, R9 ;  /* 0x0000000618187224 */ /* 0x000fe400078e0209 */
[----:B------:R-:W0:Y:S01]  /*108c0*/  LDC.64 R8, c[0x0][0x380] ;  /* 0x0000e000ff087b82 */ /* 0x000e220000000a00 */
[--C-:B-1----:R-:W-:Y:S02]  /*108d0*/  IMAD.IADD R6, R26, 0x1, R7.reuse ;  /* 0x000000011a067824 */ /* 0x102fe400078e0207 */
[----:B------:R-:W-:Y:S02]  /*108e0*/  IMAD.IADD R24, R24, 0x1, R7 ;  /* 0x0000000118187824 */ /* 0x000fe400078e0207 */
[----:B0-----:R-:W-:-:S04]  /*108f0*/  IMAD.WIDE R6, R6, 0x4, R8 ;  /* 0x0000000406067825 */ /* 0x001fc800078e0208 */
        /* <DEDUP_REMOVED lines=19> */
.L_x_3:
        /* <DEDUP_REMOVED lines=13> */
.L_x_7:


//--------------------- .nv.global.init           --------------------------
	.section	.nv.global.init,"aw",@progbits
	.align	4
.nv.global.init:
	.type		INF,@object
	.size		INF,(.L_0 - INF)
INF:
        /*0000*/ 	.byte	0xff, 0xff, 0xff, 0x3f
.L_0:


//--------------------- .nv.shared._Z13phase3_kernelPiii --------------------------
	.section	.nv.shared._Z13phase3_kernelPiii,"aw",@nobits
	.sectionflags	@""
	.align	4
.nv.shared._Z13phase3_kernelPiii:
	.zero		47232


//--------------------- .nv.shared.reserved.0     --------------------------
	.section	.nv.shared.reserved.0,"aw",@nobits
	.weak		__nv_reservedSMEM_offset_0_alias
	.size		__nv_reservedSMEM_offset_0_alias, 0, 64
	.other		__nv_reservedSMEM_offset_0_alias,@"STO_CUDA_RESERVED_SHARED STV_DEFAULT"
__nv_reservedSMEM_offset_0_alias:
	.zero		0
	.zero		64


//--------------------- .nv.shared._Z17phase2_col_kernelPiii --------------------------
	.section	.nv.shared._Z17phase2_col_kernelPiii,"aw",@nobits
	.sectionflags	@""
	.align	4
.nv.shared._Z17phase2_col_kernelPiii:
	.zero		47232


//--------------------- .nv.shared._Z17phase2_row_kernelPiii --------------------------
	.section	.nv.shared._Z17phase2_row_kernelPiii,"aw",@nobits
	.sectionflags	@""
	.align	4
.nv.shared._Z17phase2_row_kernelPiii:
	.zero		47232


//--------------------- .nv.shared._Z13phase1_kernelPiii --------------------------
	.section	.nv.shared._Z13phase1_kernelPiii,"aw",@nobits
	.sectionflags	@""
	.align	4
.nv.shared._Z13phase1_kernelPiii:
	.zero		24128


//--------------------- .nv.constant0._Z13phase3_kernelPiii --------------------------
	.section	.nv.constant0._Z13phase3_kernelPiii,"a",@progbits
	.sectionflags	@""
	.align	4
.nv.constant0._Z13phase3_kernelPiii:
	.zero		912


//--------------------- .nv.constant0._Z17phase2_col_kernelPiii --------------------------
	.section	.nv.constant0._Z17phase2_col_kernelPiii,"a",@progbits
	.sectionflags	@""
	.align	4
.nv.constant0._Z17phase2_col_kernelPiii:
	.zero		912


//--------------------- .nv.constant0._Z17phase2_row_kernelPiii --------------------------
	.section	.nv.constant0._Z17phase2_row_kernelPiii,"a",@progbits
	.sectionflags	@""
	.align	4
.nv.constant0._Z17phase2_row_kernelPiii:
	.zero		912


//--------------------- .nv.constant0._Z13phase1_kernelPiii --------------------------
	.section	.nv.constant0._Z13phase1_kernelPiii,"a",@progbits
	.sectionflags	@""
	.align	4
.nv.constant0._Z13phase1_kernelPiii:
	.zero		912


//--------------------- SYMBOLS --------------------------

	.type		.nv.reservedSmem.offset0,@object
	.size		.nv.reservedSmem.offset0,0x4
	.type		.nv.reservedSmem.cap,@object
	.size		.nv.reservedSmem.cap,0x4
